def matmul_kernel(
    a_ptr,
    b_ptr,
    c_ptr,
    M,
    N,
    K,
    stride_am,
    stride_ak,
    stride_bk,
    stride_bn,
    stride_cm,
    stride_cn,
    BLOCK_M: tl.constexpr,
    BLOCK_N: tl.constexpr,
    BLOCK_K: tl.constexpr,
    GROUP_M: tl.constexpr,
):
    pid = tl.program_id(axis=0)
    num_pid_m = tl.cdiv(M, BLOCK_M)
    num_pid_n = tl.cdiv(N, BLOCK_N)
    num_pid_in_group = GROUP_M * num_pid_n
    group_id = pid // num_pid_in_group
    first_pid_m = group_id * GROUP_M
    group_size_m = min(num_pid_m - first_pid_m, GROUP_M)
    pid_m = first_pid_m + ((pid % num_pid_in_group) % group_size_m)
    pid_n = (pid % num_pid_in_group) // group_size_m

    offs_am = (pid_m * BLOCK_M + tl.arange(0, BLOCK_M)) % M
    offs_bn = (pid_n * BLOCK_N + tl.arange(0, BLOCK_N)) % N
    offs_k = tl.arange(0, BLOCK_K)
    a_ptrs = a_ptr + offs_am[:, None] * stride_am + offs_k[None, :] * stride_ak
    b_ptrs = b_ptr + offs_k[:, None] * stride_bk + offs_bn[None, :] * stride_bn

    acc = tl.zeros((BLOCK_M, BLOCK_N), dtype=tl.float32)
    for kk in range(0, tl.cdiv(K, BLOCK_K)):
        a = tl.load(a_ptrs, mask=offs_k[None, :] < K - kk * BLOCK_K, other=0.0)
        b = tl.load(b_ptrs, mask=offs_k[:, None] < K - kk * BLOCK_K, other=0.0)
        acc = tl.dot(a, b, acc)
        a_ptrs += BLOCK_K * stride_ak
        b_ptrs += BLOCK_K * stride_bk

    c = acc.to(c_ptr.dtype.element_ty)
    offs_cm = pid_m * BLOCK_M + tl.arange(0, BLOCK_M)
    offs_cn = pid_n * BLOCK_N + tl.arange(0, BLOCK_N)
    c_ptrs = c_ptr + offs_cm[:, None] * stride_cm + offs_cn[None, :] * stride_cn
    mask = (offs_cm[:, None] < M) & (offs_cn[None, :] < N)
    tl.store(c_ptrs, c, mask=mask)

# config = {"BLOCK_K": 128, "BLOCK_M": 128, "BLOCK_N": 128, "GROUP_M": 1, "arch": "sm_100", "dtype": "bf16", "num_ctas": 1, "num_stages": 3, "num_warps": 4}
# arch = sm_100


// ===== COMPILED SASS (sm_100a) =====

	.target	sm_100a

	.elftype	@"ET_EXEC"


//--------------------- .note.nv.tkinfo           --------------------------
	.section	.note.nv.tkinfo,"",@"SHT_NOTE"
	.sectionflags	@"SHF_NOTE_NV_TKINFO"
	.tkinfo
        /*0018*/ 	.word	0x00000081
        /*0030*/ 	.string	""
        /*0030*/ 	.string	"ptxas-blackwell"
        /*0030*/ 	.string	"Cuda compilation tools, release 12.9, V12.9.86"
        /*0030*/ 	.string	"Build cuda_12.9.r12.9/compiler.36037853_0"
        /*0030*/ 	.string	"-v  -suppress-debug-info  -lineinfo  -arch sm_100a "



//--------------------- .note.nv.cuver            --------------------------
	.section	.note.nv.cuver,"",@"SHT_NOTE"
	.sectionflags	@"SHF_NOTE_NV_CUVER"
        /*0018*/ 	.short	0x0001
        /*001a*/ 	.short	0x0064
        /*001c*/ 	.short	0x0001
        /*001e*/ 	.short	0x0000
        /*0020*/ 	.short	0x0001
        /*0022*/ 	.short	0x0000


//--------------------- .nv.info                  --------------------------
	.section	.nv.info,"",@"SHT_CUDA_INFO"
	.align	4


	//----- nvinfo : EIATTR_REGCOUNT
	.align		4
        /*0000*/ 	.byte	0x04, 0x2f
        /*0002*/ 	.short	(.L_4 - .L_3)
	.align		4
.L_3:
        /*0004*/ 	.word	index@(matmul_kernel)
        /*0008*/ 	.word	0x000000a8


	//----- nvinfo : EIATTR_FRAME_SIZE
	.align		4
.L_4:
        /*000c*/ 	.byte	0x04, 0x11
        /*000e*/ 	.short	(.L_6 - .L_5)
	.align		4
.L_5:
        /*0010*/ 	.word	index@($__internal_2_$__cuda_sm10x_tcgen05_guardrail_trap_unallocated_columns_being_dealloced)
        /*0014*/ 	.word	0x00000a60


	//----- nvinfo : EIATTR_FRAME_SIZE
	.align		4
.L_6:
        /*0018*/ 	.byte	0x04, 0x11
        /*001a*/ 	.short	(.L_8 - .L_7)
	.align		4
.L_7:
        /*001c*/ 	.word	index@($__internal_1_$__cuda_sm10x_tcgen05_guardrail_trap_phase_invalid_during_alloc)
        /*0020*/ 	.word	0x00000a60


	//----- nvinfo : EIATTR_FRAME_SIZE
	.align		4
.L_8:
        /*0024*/ 	.byte	0x04, 0x11
        /*0026*/ 	.short	(.L_10 - .L_9)
	.align		4
.L_9:
        /*0028*/ 	.word	index@($__internal_0_$__cuda_sm10x_tcgen05_guardrail_trap_col_being_dealloced_not_returned_by_alloc)
        /*002c*/ 	.word	0x00000a60


	//----- nvinfo : EIATTR_FRAME_SIZE
	.align		4
.L_10:
        /*0030*/ 	.byte	0x04, 0x11
        /*0032*/ 	.short	(.L_12 - .L_11)
	.align		4
.L_11:
        /*0034*/ 	.word	index@(matmul_kernel)
        /*0038*/ 	.word	0x00000a60


	//----- nvinfo : EIATTR_MIN_STACK_SIZE
	.align		4
.L_12:
        /*003c*/ 	.byte	0x04, 0x12
        /*003e*/ 	.short	(.L_14 - .L_13)
	.align		4
.L_13:
        /*0040*/ 	.word	index@(matmul_kernel)
        /*0044*/ 	.word	0x00000a60
.L_14:


//--------------------- .nv.info.matmul_kernel    --------------------------
	.section	.nv.info.matmul_kernel,"",@"SHT_CUDA_INFO"
	.sectionflags	@""
	.align	4


	//----- nvinfo : EIATTR_CUDA_API_VERSION
	.align		4
        /*0000*/ 	.byte	0x04, 0x37
        /*0002*/ 	.short	(.L_16 - .L_15)
.L_15:
        /*0004*/ 	.word	0x00000081


	//----- nvinfo : EIATTR_KPARAM_INFO
	.align		4
.L_16:
        /*0008*/ 	.byte	0x04, 0x17
        /*000a*/ 	.short	(.L_18 - .L_17)
.L_17:
        /*000c*/ 	.word	0x00000000
        /*0010*/ 	.short	0x000d
        /*0012*/ 	.short	0x0048
        /*0014*/ 	.byte	0x00, 0xf4, 0x21, 0x00


	//----- nvinfo : EIATTR_KPARAM_INFO
	.align		4
.L_18:
        /*0018*/ 	.byte	0x04, 0x17
        /*001a*/ 	.short	(.L_20 - .L_19)
.L_19:
        /*001c*/ 	.word	0x00000000
        /*0020*/ 	.short	0x000c
        /*0022*/ 	.short	0x0040
        /*0024*/ 	.byte	0x00, 0xf4, 0x21, 0x00


	//----- nvinfo : EIATTR_KPARAM_INFO
	.align		4
.L_20:
        /*0028*/ 	.byte	0x04, 0x17
        /*002a*/ 	.short	(.L_22 - .L_21)
.L_21:
        /*002c*/ 	.word	0x00000000
        /*0030*/ 	.short	0x000b
        /*0032*/ 	.short	0x0038
        /*0034*/ 	.byte	0x00, 0xf0, 0x11, 0x00


	//----- nvinfo : EIATTR_KPARAM_INFO
	.align		4
.L_22:
        /*0038*/ 	.byte	0x04, 0x17
        /*003a*/ 	.short	(.L_24 - .L_23)
.L_23:
        /*003c*/ 	.word	0x00000000
        /*0040*/ 	.short	0x000a
        /*0042*/ 	.short	0x0034
        /*0044*/ 	.byte	0x00, 0xf0, 0x11, 0x00


	//----- nvinfo : EIATTR_KPARAM_INFO
	.align		4
.L_24:
        /*0048*/ 	.byte	0x04, 0x17
        /*004a*/ 	.short	(.L_26 - .L_25)
.L_25:
        /*004c*/ 	.word	0x00000000
        /*0050*/ 	.short	0x0009
        /*0052*/ 	.short	0x0030
        /*0054*/ 	.byte	0x00, 0xf0, 0x11, 0x00


	//----- nvinfo : EIATTR_KPARAM_INFO
	.align		4
.L_26:
        /*0058*/ 	.byte	0x04, 0x17
        /*005a*/ 	.short	(.L_28 - .L_27)
.L_27:
        /*005c*/ 	.word	0x00000000
        /*0060*/ 	.short	0x0008
        /*0062*/ 	.short	0x002c
        /*0064*/ 	.byte	0x00, 0xf0, 0x11, 0x00


	//----- nvinfo : EIATTR_KPARAM_INFO
	.align		4
.L_28:
        /*0068*/ 	.byte	0x04, 0x17
        /*006a*/ 	.short	(.L_30 - .L_29)
.L_29:
        /*006c*/ 	.word	0x00000000
        /*0070*/ 	.short	0x0007
        /*0072*/ 	.short	0x0028
        /*0074*/ 	.byte	0x00, 0xf0, 0x11, 0x00


	//----- nvinfo : EIATTR_KPARAM_INFO
	.align		4
.L_30:
        /*0078*/ 	.byte	0x04, 0x17
        /*007a*/ 	.short	(.L_32 - .L_31)
.L_31:
        /*007c*/ 	.word	0x00000000
        /*0080*/ 	.short	0x0006
        /*0082*/ 	.short	0x0024
        /*0084*/ 	.byte	0x00, 0xf0, 0x11, 0x00


	//----- nvinfo : EIATTR_KPARAM_INFO
	.align		4
.L_32:
        /*0088*/ 	.byte	0x04, 0x17
        /*008a*/ 	.short	(.L_34 - .L_33)
.L_33:
        /*008c*/ 	.word	0x00000000
        /*0090*/ 	.short	0x0005
        /*0092*/ 	.short	0x0020
        /*0094*/ 	.byte	0x00, 0xf0, 0x11, 0x00


	//----- nvinfo : EIATTR_KPARAM_INFO
	.align		4
.L_34:
        /*0098*/ 	.byte	0x04, 0x17
        /*009a*/ 	.short	(.L_36 - .L_35)
.L_35:
        /*009c*/ 	.word	0x00000000
        /*00a0*/ 	.short	0x0004
        /*00a2*/ 	.short	0x001c
        /*00a4*/ 	.byte	0x00, 0xf0, 0x11, 0x00


	//----- nvinfo : EIATTR_KPARAM_INFO
	.align		4
.L_36:
        /*00a8*/ 	.byte	0x04, 0x17
        /*00aa*/ 	.short	(.L_38 - .L_37)
.L_37:
        /*00ac*/ 	.word	0x00000000
        /*00b0*/ 	.short	0x0003
        /*00b2*/ 	.short	0x0018
        /*00b4*/ 	.byte	0x00, 0xf0, 0x11, 0x00


	//----- nvinfo : EIATTR_KPARAM_INFO
	.align		4
.L_38:
        /*00b8*/ 	.byte	0x04, 0x17
        /*00ba*/ 	.short	(.L_40 - .L_39)
.L_39:
        /*00bc*/ 	.word	0x00000000
        /*00c0*/ 	.short	0x0002
        /*00c2*/ 	.short	0x0010
        /*00c4*/ 	.byte	0x00, 0xf4, 0x21, 0x00


	//----- nvinfo : EIATTR_KPARAM_INFO
	.align		4
.L_40:
        /*00c8*/ 	.byte	0x04, 0x17
        /*00ca*/ 	.short	(.L_42 - .L_41)
.L_41:
        /*00cc*/ 	.word	0x00000000
        /*00d0*/ 	.short	0x0001
        /*00d2*/ 	.short	0x0008
        /*00d4*/ 	.byte	0x00, 0xf4, 0x21, 0x00


	//----- nvinfo : EIATTR_KPARAM_INFO
	.align		4
.L_42:
        /*00d8*/ 	.byte	0x04, 0x17
        /*00da*/ 	.short	(.L_44 - .L_43)
.L_43:
        /*00dc*/ 	.word	0x00000000
        /*00e0*/ 	.short	0x0000
        /*00e2*/ 	.short	0x0000
        /*00e4*/ 	.byte	0x00, 0xf4, 0x21, 0x00


	//----- nvinfo : EIATTR_AT_ENTRY_FRAGMENTS
	.align		4
.L_44:
        /*00e8*/ 	.byte	0x04, 0x4f
        /*00ea*/ 	.short	(.L_46 - .L_45)


	//   ....[0]....
.L_45:
        /*00ec*/ 	.word	0x00000004


	//----- nvinfo : EIATTR_RESERVED_SMEM_USED
	.align		4
.L_46:
        /*00f0*/ 	.byte	0x01, 0x41
	.zero		2


	//----- nvinfo : EIATTR_SPARSE_MMA_MASK
	.align		4
        /*00f4*/ 	.byte	0x03, 0x50
        /*00f6*/ 	.short	0x0000


	//----- nvinfo : EIATTR_TCGEN05_1CTA_USED
	.align		4
        /*00f8*/ 	.byte	0x01, 0x51
	.zero		2


	//----- nvinfo : EIATTR_MAXREG_COUNT
	.align		4
        /*00fc*/ 	.byte	0x03, 0x1b
        /*00fe*/ 	.short	0x00ff


	//----- nvinfo : EIATTR_NUM_BARRIERS
	.align		4
        /*0100*/ 	.byte	0x02, 0x4c
        /*0102*/ 	.byte	0x01
	.zero		1


	//----- nvinfo : EIATTR_ANNOTATIONS
	.align		4
        /*0104*/ 	.byte	0x04, 0x55
        /*0106*/ 	.short	(.L_48 - .L_47)


	//   ....[0]....
.L_47:
        /*0108*/ 	.word	0x00000001
        /*010c*/ 	.byte	0x10, 0x0a, 0x00, 0x00, 0x01, 0x00, 0x00, 0x00, 0x50, 0x0a, 0x00, 0x00, 0x01, 0x00, 0x00, 0x00
        /* <DEDUP_REMOVED lines=1079> */
        /*448c*/ 	.byte	0x70, 0x40, 0x02, 0x00


	//----- nvinfo : EIATTR_INT_WARP_WIDE_INSTR_OFFSETS
	.align		4
.L_48:
        /*4490*/ 	.byte	0x04, 0x31
        /*4492*/ 	.short	(.L_50 - .L_49)


	//   ....[0]....
.L_49:
        /*4494*/ 	.word	0x00003850


	//   ....[1]....
        /*4498*/ 	.word	0x00003880


	//   ....[2]....
        /*449c*/ 	.word	0x00009aa0


	//   ....[3]....
        /*44a0*/ 	.word	0x00024640


	//   ....[4]....
        /*44a4*/ 	.word	0x00024690


	//----- nvinfo : EIATTR_COOP_GROUP_MASK_REGIDS
	.align		4
.L_50:
        /*44a8*/ 	.byte	0x04, 0x29
        /*44aa*/ 	.short	(.L_52 - .L_51)


	//   ....[0]....
.L_51:
        /*44ac*/ 	.word	0xffffffff


	//   ....[1]....
        /*44b0*/ 	.word	0xffffffff


	//   ....[2]....
        /*44b4*/ 	.word	0xffffffff


	//   ....[3]....
        /*44b8*/ 	.word	0xffffffff


	//----- nvinfo : EIATTR_COOP_GROUP_INSTR_OFFSETS
	.align		4
.L_52:
        /*44bc*/ 	.byte	0x04, 0x28
        /*44be*/ 	.short	(.L_54 - .L_53)


	//   ....[0]....
.L_53:
        /*44c0*/ 	.word	0x00000070


	//   ....[1]....
        /*44c4*/ 	.word	0x00000330


	//   ....[2]....
        /*44c8*/ 	.word	0x000244d0


	//   ....[3]....
        /*44cc*/ 	.word	0x00024740


	//----- nvinfo : EIATTR_VRC_CTA_INIT_COUNT
	.align		4
.L_54:
        /*44d0*/ 	.byte	0x02, 0x4a
        /*44d2*/ 	.byte	0x80
	.zero		1


	//----- nvinfo : EIATTR_MBARRIER_INSTR_OFFSETS
	.align		4
        /*44d4*/ 	.byte	0x04, 0x39
        /*44d6*/ 	.short	(.L_56 - .L_55)


	//   ....[0]....
.L_55:
        /*44d8*/ 	.word	0x00003970
        /*44dc*/ 	.word	0x000000ff
        /*44e0*/ 	.word	0x00000000
        /*44e4*/ 	.short	0x0100
        /*44e6*/ 	.byte	0x06
	.zero		1


	//   ....[1]....
        /*44e8*/ 	.word	0x00009ae0
        /*44ec*/ 	.word	0x000000ff
        /*44f0*/ 	.word	0x00010008
        /*44f4*/ 	.short	0x0100
        /*44f6*/ 	.byte	0x09
	.zero		1


	//   ....[2]....
        /*44f8*/ 	.word	0x0001a4f0
        /*44fc*/ 	.word	0x000000ff
        /*4500*/ 	.word	0x00000000
        /*4504*/ 	.short	0x010a
        /*4506*/ 	.byte	0x06
	.zero		1


	//   ....[3]....
        /*4508*/ 	.word	0x000205d0
        /*450c*/ 	.word	0x000000ff
        /*4510*/ 	.word	0x00000000
        /*4514*/ 	.short	0x010a
        /*4516*/ 	.byte	0x06
	.zero		1


	//   ....[4]....
        /*4518*/ 	.word	0x000206a0
        /*451c*/ 	.word	0x000000ff
        /*4520*/ 	.word	0x00010000
        /*4524*/ 	.short	0x0108
        /*4526*/ 	.byte	0x09
	.zero		1


	//   ....[5]....
        /*4528*/ 	.word	0x000207e0
        /*452c*/ 	.word	0x000000ff
        /*4530*/ 	.word	0x00010008
        /*4534*/ 	.short	0x0108
        /*4536*/ 	.byte	0x09
	.zero		1


	//   ....[6]....
        /*4538*/ 	.word	0x00024760
        /*453c*/ 	.word	0x000000ff
        /*4540*/ 	.word	0x00000000
        /*4544*/ 	.short	0x010a
        /*4546*/ 	.byte	0x06
	.zero		1


	//   ....[7]....
        /*4548*/ 	.word	0x00024790
        /*454c*/ 	.word	0x000000ff
        /*4550*/ 	.word	0x00000000
        /*4554*/ 	.short	0x010a
        /*4556*/ 	.byte	0x06
	.zero		1


	//----- nvinfo : EIATTR_NUM_MBARRIERS
	.align		4
.L_56:
        /*4558*/ 	.byte	0x03, 0x38
        /*455a*/ 	.short	0x0002


	//----- nvinfo : EIATTR_EXIT_INSTR_OFFSETS
	.align		4
        /*455c*/ 	.byte	0x04, 0x1c
        /*455e*/ 	.short	(.L_58 - .L_57)


	//   ....[0]....
.L_57:
        /*4560*/ 	.word	0x00024750


	//----- nvinfo : EIATTR_REQNTID
	.align		4
.L_58:
        /*4564*/ 	.byte	0x04, 0x10
        /*4566*/ 	.short	(.L_60 - .L_59)
.L_59:
        /*4568*/ 	.word	0x00000080
        /*456c*/ 	.word	0x00000001
        /*4570*/ 	.word	0x00000001


	//----- nvinfo : EIATTR_CRS_STACK_SIZE
	.align		4
.L_60:
        /*4574*/ 	.byte	0x04, 0x1e
        /*4576*/ 	.short	(.L_62 - .L_61)
.L_61:
        /*4578*/ 	.word	0x00000000


	//----- nvinfo : EIATTR_CBANK_PARAM_SIZE
	.align		4
.L_62:
        /*457c*/ 	.byte	0x03, 0x19
        /*457e*/ 	.short	0x0050


	//----- nvinfo : EIATTR_PARAM_CBANK
	.align		4
        /*4580*/ 	.byte	0x04, 0x0a
        /*4582*/ 	.short	(.L_64 - .L_63)
	.align		4
.L_63:
        /*4584*/ 	.word	index@(.nv.constant0.matmul_kernel)
        /*4588*/ 	.short	0x0380
        /*458a*/ 	.short	0x0050


	//----- nvinfo : EIATTR_SW_WAR
	.align		4
.L_64:
        /*458c*/ 	.byte	0x04, 0x36
        /*458e*/ 	.short	(.L_66 - .L_65)
.L_65:
        /*4590*/ 	.word	0x00000008
.L_66:


//--------------------- .nv.compat                --------------------------
	.section	.nv.compat,"",@"SHT_CUDA_COMPAT_INFO"
	.align	4
        /*0000*/ 	.byte	0x02, 0x02, 0x02, 0x00, 0x02, 0x05, 0x05, 0x00, 0x02, 0x03, 0x00, 0x00, 0x02, 0x06, 0x01, 0x00


//--------------------- .nv.callgraph             --------------------------
	.section	.nv.callgraph,"",@"SHT_CUDA_CALLGRAPH"
	.align	4
	.sectionentsize	8
	.align		4
        /*0000*/ 	.word	0x00000000
	.align		4
        /*0004*/ 	.word	0xffffffff
	.align		4
        /*0008*/ 	.word	0x00000000
	.align		4
        /*000c*/ 	.word	0xfffffffe
	.align		4
        /*0010*/ 	.word	0x00000000
	.align		4
        /*0014*/ 	.word	0xfffffffd
	.align		4
        /*0018*/ 	.word	0x00000000
	.align		4
        /*001c*/ 	.word	0xfffffffc


//--------------------- .text.matmul_kernel       --------------------------
	.section	.text.matmul_kernel,"ax",@progbits
	.align	128
        .global         matmul_kernel
        .type           matmul_kernel,@function
        .size           matmul_kernel,(.L_x_21 - matmul_kernel)
        .other          matmul_kernel,@"STO_CUDA_ENTRY STV_DEFAULT"
matmul_kernel:
.text.matmul_kernel:
[----:B------:R-:W0:Y:S01]  /*0000*/  LDC R1, c[0x0][0x37c] ;  /* 0x0000df00ff017b82 */ /* 0x000e220000000800 */
[----:B------:R-:W1:Y:S01]  /*0010*/  S2R R0, SR_TID.X ;  /* 0x0000000000007919 */ /* 0x000e620000002100 */
[----:B0-----:R-:W-:Y:S01]  /*0020*/  VIADD R1, R1, 0xfffff5a0 ;  /* 0xfffff5a001017836 */ /* 0x001fe20000000000 */
[----:B-1----:R-:W-:-:S13]  /*0030*/  ISETP.GE.U32.AND P0, PT, R0, 0x20, PT ;  /* 0x000000200000780c */ /* 0x002fda0003f06070 */
[----:B------:R-:W-:Y:S02]  /*0040*/  VOTEU.ANY UP0, P0 ;  /* 0x0000000000ff7886 */ /* 0x000fe40000000100 */
[----:B------:R-:W-:Y:S05]  /*0050*/  BRA.U UP0, `(.L_x_0) ;  /* 0x0000000100b87547 */ /* 0x000fea000b800000 */
[----:B------:R-:W0:Y:S01]  /*0060*/  S2UR UR6, SR_CgaCtaId ;  /* 0x00000000000679c3 */ /* 0x000e220000008800 */
[----:B------:R-:W-:Y:S01]  /*0070*/  NOP ;  /* 0x0000000000007918 */ /* 0x000fe20000000000 */
[----:B------:R-:W-:Y:S02]  /*0080*/  UMOV UR4, 0x40 ;  /* 0x0000004000047882 */ /* 0x000fe40000000000 */
[----:B0-----:R-:W-:-:S09]  /*0090*/  ULEA UR4, UR6, UR4, 0x18 ;  /* 0x0000000406047291 */ /* 0x001fd2000f8ec0ff */
[----:B------:R-:W0:Y:S01]  /*00a0*/  LDS.U8 R0, [UR4] ;  /* 0x00000004ff007984 */ /* 0x000e220008000000 */
[----:B------:R-:W-:Y:S02]  /*00b0*/  UMOV UR4, 0x400 ;  /* 0x0000040000047882 */ /* 0x000fe40000000000 */
[----:B------:R-:W-:Y:S01]  /*00c0*/  ULEA UR4, UR6, UR4, 0x18 ;  /* 0x0000000406047291 */ /* 0x000fe2000f8ec0ff */
[----:B0-----:R-:W-:-:S13]  /*00d0*/  ISETP.NE.AND P0, PT, R0, RZ, PT ;  /* 0x000000ff0000720c */ /* 0x001fda0003f05270 */
[----:B------:R-:W-:Y:S05]  /*00e0*/  @P0 BRA `(.L_x_1) ;  /* 0x00000000007c0947 */ /* 0x000fea0003800000 */
[----:B------:R-:W-:-:S13]  /*00f0*/  ELECT P0, URZ, PT ;  /* 0x0000000000ff782f */ /* 0x000fda0003800000 */
[----:B------:R-:W-:Y:S05]  /*0100*/  @!P0 BRA `(.L_x_2) ;  /* 0x0000000000848947 */ /* 0x000fea0003800000 */
[----:B------:R-:W-:Y:S01]  /*0110*/  UMOV UR5, 0x8 ;  /* 0x0000000800057882 */ /* 0x000fe20000000000 */
[----:B------:R-:W-:Y:S02]  /*0120*/  IMAD.MOV.U32 R4, RZ, RZ, 0x1 ;  /* 0x00000001ff047424 */ /* 0x000fe400078e00ff */
[----:B------:R-:W-:Y:S02]  /*0130*/  IMAD.MOV.U32 R5, RZ, RZ, 0xff ;  /* 0x000000ffff057424 */ /* 0x000fe400078e00ff */
[----:B------:R-:W-:Y:S04]  /*0140*/  DEPBAR.LE SB0, 0x36 ;  /* 0x00008d800000791a */ /* 0x000fe80000000000 */
[----:B------:R-:W0:Y:S02]  /*0150*/  UTCATOMSWS.FIND_AND_SET.ALIGN UP1, UR5, UR5 ;  /* 0x00000005000575e3 */ /* 0x000e240008020800 */
[----:B0-----:R-:W-:-:S04]  /*0160*/  PLOP3.LUT P0, PT, PT, PT, UP1, 0x80, 0x8 ;  /* 0x000000000008781c */ /* 0x001fc80003f0f018 */
[----:B------:R-:W-:-:S04]  /*0170*/  SEL R0, RZ, 0xffffffff, !P0 ;  /* 0xffffffffff007807 */ /* 0x000fc80004000000 */
[----:B------:R-:W-:Y:S01]  /*0180*/  ISETP.NE.AND P0, PT, R0, RZ, PT ;  /* 0x000000ff0000720c */ /* 0x000fe20003f05270 */
[----:B------:R-:W-:-:S12]  /*0190*/  IMAD.U32 R0, RZ, RZ, UR5 ;  /* 0x00000005ff007e24 */ /* 0x000fd8000f8e00ff */
[----:B------:R-:W-:Y:S05]  /*01a0*/  @P0 BRA `(.L_x_3) ;  /* 0x0000000000240947 */ /* 0x000fea0003800000 */
.L_x_4:
[----:B------:R-:W-:Y:S05]  /*01b0*/  NANOSLEEP 0x64 ;  /* 0x000000640000795d */ /* 0x000fea0003800000 */
[----:B------:R-:W-:-:S05]  /*01c0*/  UMOV UR5, 0x8 ;  /* 0x0000000800057882 */ /* 0x000fca0000000000 */
[----:B------:R-:W-:Y:S04]  /*01d0*/  DEPBAR.LE SB0, 0x36 ;  /* 0x00008d800000791a */ /* 0x000fe80000000000 */
[----:B------:R-:W0:Y:S02]  /*01e0*/  UTCATOMSWS.FIND_AND_SET.ALIGN UP1, UR5, UR5 ;  /* 0x00000005000575e3 */ /* 0x000e240008020800 */
[----:B0-----:R-:W-:-:S04]  /*01f0*/  PLOP3.LUT P0, PT, PT, PT, UP1, 0x80, 0x8 ;  /* 0x000000000008781c */ /* 0x001fc80003f0f018 */
[----:B------:R-:W-:-:S04]  /*0200*/  SEL R0, RZ, 0xffffffff, !P0 ;  /* 0xffffffffff007807 */ /* 0x000fc80004000000 */
[----:B------:R-:W-:Y:S01]  /*0210*/  ISETP.NE.AND P0, PT, R0, RZ, PT ;  /* 0x000000ff0000720c */ /* 0x000fe20003f05270 */
[----:B------:R-:W-:-:S12]  /*0220*/  IMAD.U32 R0, RZ, RZ, UR5 ;  /* 0x00000005ff007e24 */ /* 0x000fd8000f8e00ff */
[----:B------:R-:W-:Y:S05]  /*0230*/  @!P0 BRA `(.L_x_4) ;  /* 0xfffffffc00dc8947 */ /* 0x000fea000383ffff */
.L_x_3:
[C---:B------:R-:W-:Y:S01]  /*0240*/  VIADD R3, R0.reuse, 0x10 ;  /* 0x0000001000037836 */ /* 0x040fe20000000000 */
[----:B------:R-:W-:Y:S01]  /*0250*/  UMOV UR5, 0x50 ;  /* 0x0000005000057882 */ /* 0x000fe20000000000 */
[----:B------:R-:W-:Y:S01]  /*0260*/  SHF.L.U32 R2, R5, R0, RZ ;  /* 0x0000000005027219 */ /* 0x000fe200000006ff */
[----:B------:R-:W-:Y:S01]  /*0270*/  ULEA UR5, UR6, UR5, 0x18 ;  /* 0x0000000506057291 */ /* 0x000fe2000f8ec0ff */
[----:B------:R-:W-:Y:S01]  /*0280*/  IMAD.SHL.U32 R0, R0, 0x20, RZ ;  /* 0x0000002000007824 */ /* 0x000fe200078e00ff */
[----:B------:R-:W-:-:S04]  /*0290*/  SHF.L.U32 R3, R4, R3, RZ ;  /* 0x0000000304037219 */ /* 0x000fc800000006ff */
[----:B------:R-:W-:-:S05]  /*02a0*/  LOP3.LUT R2, R3, R2, RZ, 0xfc, !PT ;  /* 0x0000000203027212 */ /* 0x000fca00078efcff */
[----:B------:R0:W-:Y:S04]  /*02b0*/  ATOMS.OR RZ, [UR5], R2 ;  /* 0x00000002ffff798c */ /* 0x0001e8000b000005 */
[----:B------:R0:W-:Y:S01]  /*02c0*/  STS [UR4], R0 ;  /* 0x00000000ff007988 */ /* 0x0001e20008000804 */
[----:B------:R-:W-:Y:S05]  /*02d0*/  BRA `(.L_x_2) ;  /* 0x0000000000107947 */ /* 0x000fea0003800000 */
.L_x_1:
[----:B------:R-:W-:Y:S01]  /*02e0*/  IMAD.MOV.U32 R0, RZ, RZ, -0x1 ;  /* 0xffffffffff007424 */ /* 0x000fe200078e00ff */
[----:B------:R-:W-:-:S04]  /*02f0*/  MOV R2, 0x320 ;  /* 0x0000032000027802 */ /* 0x000fc80000000f00 */
[----:B------:R0:W-:Y:S03]  /*0300*/  STS [UR4], R0 ;  /* 0x00000000ff007988 */ /* 0x0001e60008000804 */
[----:B0-----:R-:W-:Y:S05]  /*0310*/  CALL.REL.NOINC `($__internal_1_$__cuda_sm10x_tcgen05_guardrail_trap_phase_invalid_during_alloc) ;  /* 0x0000024400347944 */ /* 0x001fea0003c00000 */
.L_x_2:
[----:B------:R-:W-:Y:S05]  /*0320*/  WARPSYNC.ALL ;  /* 0x0000000000007948 */ /* 0x000fea0003800000 */
[----:B------:R-:W-:Y:S01]  /*0330*/  NOP ;  /* 0x0000000000007918 */ /* 0x000fe20000000000 */
.L_x_0:
[----:B------:R-:W1:Y:S01]  /*0340*/  LDC.64 R74, c[0x0][0x398] ;  /* 0x0000e600ff4a7b82 */ /* 0x000e620000000a00 */
[----:B------:R-:W2:Y:S01]  /*0350*/  S2R R7, SR_CTAID.X ;  /* 0x0000000000077919 */ /* 0x000ea20000002500 */
[----:B------:R-:W-:Y:S01]  /*0360*/  UMOV UR9, 0x400 ;  /* 0x0000040000097882 */ /* 0x000fe20000000000 */
[----:B------:R-:W3:Y:S01]  /*0370*/  LDCU UR5, c[0x0][0x3a4] ;  /* 0x00007480ff0577ac */ /* 0x000ee20008000800 */
[----:B------:R-:W4:Y:S01]  /*0380*/  S2R R16, SR_TID.X ;  /* 0x0000000000107919 */ /* 0x000f220000002100 */
[----:B------:R-:W5:Y:S03]  /*0390*/  LDCU.128 UR12, c[0x0][0x380] ;  /* 0x00007000ff0c77ac */ /* 0x000f660008000c00 */
[----:B------:R-:W0:Y:S01]  /*03a0*/  S2UR UR4, SR_CgaCtaId ;  /* 0x00000000000479c3 */ /* 0x000e220000008800 */
[----:B------:R-:W0:Y:S01]  /*03b0*/  LDCU.64 UR20, c[0x0][0x358] ;  /* 0x00006b00ff1477ac */ /* 0x000e220008000a00 */
[----:B------:R-:W-:-:S06]  /*03c0*/  UMOV UR7, 0x1 ;  /* 0x0000000100077882 */ /* 0x000fcc0000000000 */
[----:B------:R-:W3:Y:S01]  /*03d0*/  LDC.64 R70, c[0x0][0x3a8] ;  /* 0x0000ea00ff467b82 */ /* 0x000ee20000000a00 */
[----:B01----:R-:W-:Y:S01]  /*03e0*/  VIADD R0, R75, 0x7f ;  /* 0x0000007f4b007836 */ /* 0x003fe20000000000 */
[----:B------:R-:W-:-:S04]  /*03f0*/  IABS R72, R75 ;  /* 0x0000004b00487213 */ /* 0x000fc80000000000 */
[----:B------:R-:W-:Y:S01]  /*0400*/  SHF.R.S32.HI R3, RZ, 0x1f, R0 ;  /* 0x0000001fff037819 */ /* 0x000fe20000011400 */
[----:B------:R-:W-:-:S03]  /*0410*/  ULEA UR9, UR4, UR9, 0x18 ;  /* 0x0000000904097291 */ /* 0x000fc6000f8ec0ff */
[----:B------:R-:W-:Y:S01]  /*0420*/  LEA.HI R3, R3, R0, RZ, 0x7 ;  /* 0x0000000003037211 */ /* 0x000fe200078f38ff */
[----:B------:R-:W-:Y:S01]  /*0430*/  BAR.SYNC.DEFER_BLOCKING 0x0 ;  /* 0x0000000000007b1d */ /* 0x000fe20000010000 */
[----:B--2---:R-:W-:Y:S02]  /*0440*/  IABS R8, R7 ;  /* 0x0000000700087213 */ /* 0x004fe40000000000 */
[----:B------:R-:W-:Y:S02]  /*0450*/  SHF.R.S32.HI R4, RZ, 0x7, R3 ;  /* 0x00000007ff047819 */ /* 0x000fe40000011403 */
[----:B----4-:R-:W-:Y:S02]  /*0460*/  SHF.R.U32.HI R14, RZ, 0x5, R16 ;  /* 0x00000005ff0e7819 */ /* 0x010fe40000011610 */
[-C--:B------:R-:W-:Y:S02]  /*0470*/  IABS R5, R4.reuse ;  /* 0x0000000400057213 */ /* 0x080fe40000000000 */
[----:B------:R-:W-:-:S02]  /*0480*/  IABS R10, R4 ;  /* 0x00000004000a7213 */ /* 0x000fc40000000000 */
[----:B------:R-:W0:Y:S01]  /*0490*/  I2F.RP R0, R5 ;  /* 0x0000000500007306 */ /* 0x000e220000209400 */
[----:B------:R-:W1:Y:S07]  /*04a0*/  LDS R13, [UR9] ;  /* 0x00000009ff0d7984 */ /* 0x000e6e0008000800 */
[----:B0-----:R-:W0:Y:S02]  /*04b0*/  MUFU.RCP R0, R0 ;  /* 0x0000000000007308 */ /* 0x001e240000001000 */
[----:B0-----:R-:W-:-:S02]  /*04c0*/  VIADD R2, R0, 0xffffffe ;  /* 0x0ffffffe00027836 */ /* 0x001fc40000000000 */
[----:B------:R-:W-:-:S04]  /*04d0*/  IMAD.MOV R0, RZ, RZ, -R10 ;  /* 0x000000ffff007224 */ /* 0x000fc800078e0a0a */
[----:B------:R0:W2:Y:S02]  /*04e0*/  F2I.FTZ.U32.TRUNC.NTZ R3, R2 ;  /* 0x0000000200037305 */ /* 0x0000a4000021f000 */
[----:B0-----:R-:W-:Y:S02]  /*04f0*/  IMAD.MOV.U32 R2, RZ, RZ, RZ ;  /* 0x000000ffff027224 */ /* 0x001fe400078e00ff */
[----:B--2---:R-:W-:Y:S01]  /*0500*/  IMAD.MOV R6, RZ, RZ, -R3 ;  /* 0x000000ffff067224 */ /* 0x004fe200078e0a03 */
[----:B-1----:R-:W-:-:S03]  /*0510*/  R2UR UR8, R13 ;  /* 0x000000000d0872ca */ /* 0x002fc600000e0000 */
[----:B------:R-:W-:Y:S02]  /*0520*/  IMAD R9, R6, R5, RZ ;  /* 0x0000000506097224 */ /* 0x000fe400078e02ff */
[----:B------:R-:W-:Y:S02]  /*0530*/  IMAD.MOV.U32 R6, RZ, RZ, R8 ;  /* 0x000000ffff067224 */ /* 0x000fe400078e0008 */
[----:B------:R-:W-:Y:S01]  /*0540*/  IMAD.HI.U32 R3, R3, R9, R2 ;  /* 0x0000000903037227 */ /* 0x000fe200078e0002 */
[----:B------:R-:W-:Y:S01]  /*0550*/  IABS R2, R74 ;  /* 0x0000004a00027213 */ /* 0x000fe20000000000 */
[----:B------:R-:W0:Y:S04]  /*0560*/  I2F.RP R8, R72 ;  /* 0x0000004800087306 */ /* 0x000e280000209400 */
[----:B------:R-:W-:-:S04]  /*0570*/  IMAD.HI.U32 R3, R3, R6, RZ ;  /* 0x0000000603037227 */ /* 0x000fc800078e00ff */
[----:B------:R-:W-:Y:S01]  /*0580*/  IMAD R0, R3, R0, R6 ;  /* 0x0000000003007224 */ /* 0x000fe200078e0206 */
[----:B------:R-:W-:Y:S04]  /*0590*/  BAR.SYNC.DEFER_BLOCKING 0x0 ;  /* 0x0000000000007b1d */ /* 0x000fe80000010000 */
[----:B------:R-:W-:Y:S02]  /*05a0*/  ISETP.GT.U32.AND P1, PT, R5, R0, PT ;  /* 0x000000000500720c */ /* 0x000fe40003f24070 */
[----:B0-----:R-:W-:Y:S11]  /*05b0*/  MUFU.RCP R8, R8 ;  /* 0x0000000800087308 */ /* 0x001ff60000001000 */
[----:B------:R-:W-:-:S02]  /*05c0*/  @!P1 IMAD.IADD R0, R0, 0x1, -R5 ;  /* 0x0000000100009824 */ /* 0x000fc400078e0a05 */
[----:B------:R-:W-:Y:S01]  /*05d0*/  @!P1 VIADD R3, R3, 0x1 ;  /* 0x0000000103039836 */ /* 0x000fe20000000000 */
[----:B------:R-:W-:Y:S02]  /*05e0*/  ISETP.NE.AND P1, PT, R4, RZ, PT ;  /* 0x000000ff0400720c */ /* 0x000fe40003f25270 */
[----:B------:R-:W-:Y:S02]  /*05f0*/  ISETP.GE.U32.AND P0, PT, R0, R5, PT ;  /* 0x000000050000720c */ /* 0x000fe40003f06070 */
[----:B------:R-:W-:-:S04]  /*0600*/  LOP3.LUT R0, R7, R4, RZ, 0x3c, !PT ;  /* 0x0000000407007212 */ /* 0x000fc800078e3cff */
[----:B------:R-:W-:Y:S01]  /*0610*/  ISETP.GE.AND P2, PT, R0, RZ, PT ;  /* 0x000000ff0000720c */ /* 0x000fe20003f46270 */
[----:B------:R-:W-:-:S06]  /*0620*/  VIADD R0, R74, 0x7f ;  /* 0x0000007f4a007836 */ /* 0x000fcc0000000000 */
[----:B------:R-:W-:-:S04]  /*0630*/  @P0 VIADD R3, R3, 0x1 ;  /* 0x0000000103030836 */ /* 0x000fc80000000000 */
[----:B------:R-:W-:Y:S01]  /*0640*/  IMAD.MOV.U32 R10, RZ, RZ, R3 ;  /* 0x000000ffff0a7224 */ /* 0x000fe200078e0003 */
[----:B------:R-:W-:-:S03]  /*0650*/  SHF.R.S32.HI R3, RZ, 0x1f, R0 ;  /* 0x0000001fff037819 */ /* 0x000fc60000011400 */
[----:B------:R-:W-:Y:S01]  /*0660*/  @!P2 IMAD.MOV R10, RZ, RZ, -R10 ;  /* 0x000000ffff0aa224 */ /* 0x000fe200078e0a0a */
[----:B------:R-:W-:Y:S02]  /*0670*/  LEA.HI R3, R3, R0, RZ, 0x7 ;  /* 0x0000000003037211 */ /* 0x000fe400078f38ff */
[----:B------:R-:W-:-:S04]  /*0680*/  @!P1 LOP3.LUT R10, RZ, R4, RZ, 0x33, !PT ;  /* 0x00000004ff0a9212 */ /* 0x000fc800078e33ff */
[----:B------:R-:W-:Y:S01]  /*0690*/  LEA.HI.SX32 R3, R3, -R10, 0x19 ;  /* 0x8000000a03037211 */ /* 0x000fe200078fcaff */
[----:B------:R-:W-:-:S03]  /*06a0*/  IMAD.MOV R6, RZ, RZ, -R10 ;  /* 0x000000ffff067224 */ /* 0x000fc600078e0a0a */
[----:B------:R-:W-:Y:S01]  /*06b0*/  VIMNMX R12, PT, PT, R3, 0x1, PT ;  /* 0x00000001030c7848 */ /* 0x000fe20003fe0100 */
[----:B------:R-:W-:Y:S01]  /*06c0*/  IMAD R11, R4, R6, R7 ;  /* 0x00000006040b7224 */ /* 0x000fe200078e0207 */
[----:B------:R-:W0:Y:S01]  /*06d0*/  I2F.RP R3, R2 ;  /* 0x0000000200037306 */ /* 0x000e220000209400 */
[----:B------:R-:W-:Y:S01]  /*06e0*/  IMAD.MOV.U32 R4, RZ, RZ, RZ ;  /* 0x000000ffff047224 */ /* 0x000fe200078e00ff */
[-C--:B------:R-:W-:Y:S02]  /*06f0*/  IABS R9, R12.reuse ;  /* 0x0000000c00097213 */ /* 0x080fe40000000000 */
[----:B------:R-:W-:-:S04]  /*0700*/  IABS R6, R12 ;  /* 0x0000000c00067213 */ /* 0x000fc80000000000 */
[----:B------:R-:W1:Y:S08]  /*0710*/  I2F.RP R0, R9 ;  /* 0x0000000900007306 */ /* 0x000e700000209400 */
[----:B0-----:R-:W-:Y:S08]  /*0720*/  MUFU.RCP R3, R3 ;  /* 0x0000000300037308 */ /* 0x001ff00000001000 */
[----:B-1----:R-:W0:Y:S02]  /*0730*/  MUFU.RCP R0, R0 ;  /* 0x0000000000007308 */ /* 0x002e240000001000 */
[----:B0-----:R-:W-:-:S06]  /*0740*/  VIADD R5, R0, 0xffffffe ;  /* 0x0ffffffe00057836 */ /* 0x001fcc0000000000 */
[----:B------:R-:W0:Y:S02]  /*0750*/  F2I.FTZ.U32.TRUNC.NTZ R5, R5 ;  /* 0x0000000500057305 */ /* 0x000e24000021f000 */
[----:B0-----:R-:W-:-:S04]  /*0760*/  IMAD.MOV R0, RZ, RZ, -R5 ;  /* 0x000000ffff007224 */ /* 0x001fc800078e0a05 */
[----:B------:R-:W-:Y:S01]  /*0770*/  IMAD R7, R0, R9, RZ ;  /* 0x0000000900077224 */ /* 0x000fe200078e02ff */
[----:B------:R-:W-:-:S03]  /*0780*/  IABS R0, R11 ;  /* 0x0000000b00007213 */ /* 0x000fc60000000000 */
[----:B------:R-:W-:-:S04]  /*0790*/  IMAD.HI.U32 R4, R5, R7, R4 ;  /* 0x0000000705047227 */ /* 0x000fc800078e0004 */
[----:B------:R-:W-:Y:S02]  /*07a0*/  IMAD.MOV.U32 R5, RZ, RZ, R0 ;  /* 0x000000ffff057224 */ /* 0x000fe400078e0000 */
[----:B------:R-:W-:Y:S02]  /*07b0*/  IMAD.MOV R0, RZ, RZ, -R6 ;  /* 0x000000ffff007224 */ /* 0x000fe400078e0a06 */
[----:B------:R-:W-:-:S04]  /*07c0*/  IMAD.HI.U32 R4, R4, R5, RZ ;  /* 0x0000000504047227 */ /* 0x000fc800078e00ff */
[----:B------:R-:W-:Y:S02]  /*07d0*/  IMAD R0, R4, R0, R5 ;  /* 0x0000000004007224 */ /* 0x000fe400078e0205 */
[----:B------:R-:W-:Y:S02]  /*07e0*/  VIADD R5, R3, 0xffffffe ;  /* 0x0ffffffe03057836 */ /* 0x000fe40000000000 */
[----:B------:R-:W-:Y:S01]  /*07f0*/  VIADD R6, R8, 0xffffffe ;  /* 0x0ffffffe08067836 */ /* 0x000fe20000000000 */
[----:B------:R-:W-:-:S03]  /*0800*/  ISETP.GT.U32.AND P1, PT, R9, R0, PT ;  /* 0x000000000900720c */ /* 0x000fc60003f24070 */
[----:B------:R-:W0:Y:S08]  /*0810*/  F2I.FTZ.U32.TRUNC.NTZ R5, R5 ;  /* 0x0000000500057305 */ /* 0x000e30000021f000 */
[----:B------:R1:W2:Y:S02]  /*0820*/  F2I.FTZ.U32.TRUNC.NTZ R7, R6 ;  /* 0x0000000600077305 */ /* 0x0002a4000021f000 */
[----:B------:R-:W-:-:S02]  /*0830*/  @!P1 IMAD.IADD R0, R0, 0x1, -R9 ;  /* 0x0000000100009824 */ /* 0x000fc400078e0a09 */
[----:B------:R-:W-:Y:S01]  /*0840*/  @!P1 VIADD R4, R4, 0x1 ;  /* 0x0000000104049836 */ /* 0x000fe20000000000 */
[----:B------:R-:W-:Y:S02]  /*0850*/  ISETP.NE.AND P1, PT, R12, RZ, PT ;  /* 0x000000ff0c00720c */ /* 0x000fe40003f25270 */
[----:B------:R-:W-:Y:S01]  /*0860*/  ISETP.GE.U32.AND P0, PT, R0, R9, PT ;  /* 0x000000090000720c */ /* 0x000fe20003f06070 */
[----:B0-----:R-:W-:Y:S01]  /*0870*/  IMAD.MOV R3, RZ, RZ, -R5 ;  /* 0x000000ffff037224 */ /* 0x001fe200078e0a05 */
[----:B------:R-:W-:Y:S01]  /*0880*/  LOP3.LUT R0, R11, R12, RZ, 0x3c, !PT ;  /* 0x0000000c0b007212 */ /* 0x000fe200078e3cff */
[----:B-1----:R-:W-:Y:S02]  /*0890*/  IMAD.MOV.U32 R6, RZ, RZ, RZ ;  /* 0x000000ffff067224 */ /* 0x002fe400078e00ff */
[----:B------:R-:W-:Y:S01]  /*08a0*/  IMAD R3, R3, R2, RZ ;  /* 0x0000000203037224 */ /* 0x000fe200078e02ff */
[----:B------:R-:W-:Y:S01]  /*08b0*/  ISETP.GE.AND P2, PT, R0, RZ, PT ;  /* 0x000000ff0000720c */ /* 0x000fe20003f46270 */
[----:B------:R-:W-:-:S02]  /*08c0*/  IMAD.SHL.U32 R0, R14, 0x200000, RZ ;  /* 0x002000000e007824 */ /* 0x000fc400078e00ff */
[----:B--2---:R-:W-:-:S03]  /*08d0*/  IMAD.MOV R73, RZ, RZ, -R7 ;  /* 0x000000ffff497224 */ /* 0x004fc600078e0a07 */
[----:B------:R-:W-:Y:S01]  /*08e0*/  LOP3.LUT R0, R0, 0x600000, RZ, 0xc0, !PT ;  /* 0x0060000000007812 */ /* 0x000fe200078ec0ff */
[----:B------:R-:W-:Y:S02]  /*08f0*/  @P0 VIADD R4, R4, 0x1 ;  /* 0x0000000104040836 */ /* 0x000fe40000000000 */
[----:B------:R-:W-:Y:S01]  /*0900*/  IMAD R73, R73, R72, RZ ;  /* 0x0000004849497224 */ /* 0x000fe200078e02ff */
[----:B------:R-:W-:Y:S01]  /*0910*/  R2UR UR10, R0 ;  /* 0x00000000000a72ca */ /* 0x000fe200000e0000 */
[----:B------:R-:W-:Y:S02]  /*0920*/  IMAD.MOV.U32 R8, RZ, RZ, R4 ;  /* 0x000000ffff087224 */ /* 0x000fe400078e0004 */
[----:B------:R-:W-:Y:S02]  /*0930*/  IMAD.MOV.U32 R4, RZ, RZ, RZ ;  /* 0x000000ffff047224 */ /* 0x000fe400078e00ff */
[----:B------:R-:W-:Y:S01]  /*0940*/  @!P2 IMAD.MOV R8, RZ, RZ, -R8 ;  /* 0x000000ffff08a224 */ /* 0x000fe200078e0a08 */
[----:B------:R-:W-:Y:S01]  /*0950*/  @!P1 LOP3.LUT R8, RZ, R12, RZ, 0x33, !PT ;  /* 0x0000000cff089212 */ /* 0x000fe200078e33ff */
[----:B------:R-:W-:-:S04]  /*0960*/  IMAD.HI.U32 R5, R5, R3, R4 ;  /* 0x0000000305057227 */ /* 0x000fc800078e0004 */
[----:B------:R-:W-:Y:S02]  /*0970*/  IMAD.SHL.U32 R0, R8, 0x80, RZ ;  /* 0x0000008008007824 */ /* 0x000fe400078e00ff */
[----:B------:R-:W-:-:S03]  /*0980*/  IMAD.HI.U32 R73, R7, R73, R6 ;  /* 0x0000004907497227 */ /* 0x000fc600078e0006 */
[----:B------:R-:W-:Y:S01]  /*0990*/  IABS R78, R0 ;  /* 0x00000000004e7213 */ /* 0x000fe20000000000 */
[C---:B------:R-:W-:Y:S02]  /*09a0*/  VIADD R15, R0.reuse, 0x1 ;  /* 0x00000001000f7836 */ /* 0x040fe40000000000 */
[C---:B------:R-:W-:Y:S02]  /*09b0*/  VIADD R14, R0.reuse, 0x2 ;  /* 0x00000002000e7836 */ /* 0x040fe40000000000 */
[----:B------:R-:W-:Y:S01]  /*09c0*/  IMAD.MOV R3, RZ, RZ, -R8 ;  /* 0x000000ffff037224 */ /* 0x000fe200078e0a08 */
[----:B------:R-:W-:Y:S01]  /*09d0*/  IABS R91, R15 ;  /* 0x0000000f005b7213 */ /* 0x000fe20000000000 */
[C---:B------:R-:W-:Y:S01]  /*09e0*/  VIADD R9, R0.reuse, 0x3 ;  /* 0x0000000300097836 */ /* 0x040fe20000000000 */
[----:B------:R-:W-:Y:S01]  /*09f0*/  IABS R109, R14 ;  /* 0x0000000e006d7213 */ /* 0x000fe20000000000 */
[C---:B------:R-:W-:Y:S01]  /*0a00*/  VIADD R18, R0.reuse, 0x4 ;  /* 0x0000000400127836 */ /* 0x040fe20000000000 */
[----:B------:R0:W-:Y:S01]  /*0a10*/  STL [R1+0x868], R15 ;  /* 0x0008680f01007387 */ /* 0x0001e20000100800 */
[----:B------:R-:W-:Y:S01]  /*0a20*/  VIADD R17, R0, 0x5 ;  /* 0x0000000500117836 */ /* 0x000fe20000000000 */
[----:B------:R-:W-:Y:S01]  /*0a30*/  IABS R124, R9 ;  /* 0x00000009007c7213 */ /* 0x000fe20000000000 */
[----:B------:R-:W-:Y:S01]  /*0a40*/  IMAD R3, R12, R3, R11 ;  /* 0x000000030c037224 */ /* 0x000fe200078e020b */
[----:B------:R1:W-:Y:S01]  /*0a50*/  STL [R1+0x864], R14 ;  /* 0x0008640e01007387 */ /* 0x0003e20000100800 */
[----:B------:R-:W-:Y:S01]  /*0a60*/  IMAD.HI.U32 R6, R73, R91, RZ ;  /* 0x0000005b49067227 */ /* 0x000fe200078e00ff */
[----:B------:R-:W-:-:S02]  /*0a70*/  IABS R150, R18 ;  /* 0x0000001200967213 */ /* 0x000fc40000000000 */
[----:B------:R-:W-:Y:S01]  /*0a80*/  STL [R1+0x860], R9 ;  /* 0x0008600901007387 */ /* 0x000fe20000100800 */
[----:B------:R-:W-:-:S03]  /*0a90*/  IMAD.HI.U32 R7, R73, R109, RZ ;  /* 0x0000006d49077227 */ /* 0x000fc600078e00ff */
[----:B------:R-:W-:Y:S01]  /*0aa0*/  STL [R1+0x870], R18 ;  /* 0x0008701201007387 */ /* 0x000fe20000100800 */
[C---:B0-----:R-:W-:Y:S02]  /*0ab0*/  VIADD R15, R0.reuse, 0x6 ;  /* 0x00000006000f7836 */ /* 0x041fe40000000000 */
[----:B-1----:R-:W-:Y:S01]  /*0ac0*/  VIADD R14, R0, 0x7 ;  /* 0x00000007000e7836 */ /* 0x002fe20000000000 */
[----:B------:R-:W-:Y:S01]  /*0ad0*/  STL [R1+0x86c], R17 ;  /* 0x00086c1101007387 */ /* 0x000fe20000100800 */
[----:B------:R-:W-:Y:S01]  /*0ae0*/  IMAD.IADD R3, R10, 0x1, R3 ;  /* 0x000000010a037824 */ /* 0x000fe200078e0203 */
[----:B------:R-:W-:Y:S01]  /*0af0*/  IABS R10, R17 ;  /* 0x00000011000a7213 */ /* 0x000fe20000000000 */
[----:B------:R-:W-:Y:S01]  /*0b00*/  IMAD.MOV R6, RZ, RZ, -R6 ;  /* 0x000000ffff067224 */ /* 0x000fe200078e0a06 */
[----:B------:R-:W-:Y:S01]  /*0b10*/  STL [R1+0x874], R15 ;  /* 0x0008740f01007387 */ /* 0x000fe20000100800 */
[----:B------:R-:W-:Y:S01]  /*0b20*/  IMAD.MOV R7, RZ, RZ, -R7 ;  /* 0x000000ffff077224 */ /* 0x000fe200078e0a07 */
[----:B------:R-:W-:Y:S01]  /*0b30*/  IABS R12, R15 ;  /* 0x0000000f000c7213 */ /* 0x000fe20000000000 */
[----:B------:R-:W-:Y:S01]  /*0b40*/  IMAD.HI.U32 R8, R73, R124, RZ ;  /* 0x0000007c49087227 */ /* 0x000fe200078e00ff */
[----:B------:R0:W-:Y:S03]  /*0b50*/  STL [R1+0x878], R14 ;  /* 0x0008780e01007387 */ /* 0x0001e60000100800 */
[----:B------:R-:W-:-:S02]  /*0b60*/  VIADD R13, R0, 0x8 ;  /* 0x00000008000d7836 */ /* 0x000fc40000000000 */
[C---:B------:R-:W-:Y:S02]  /*0b70*/  IMAD R91, R72.reuse, R6, R91 ;  /* 0x00000006485b7224 */ /* 0x040fe400078e025b */
[C---:B------:R-:W-:Y:S01]  /*0b80*/  IMAD.HI.U32 R4, R73.reuse, R78, RZ ;  /* 0x0000004e49047227 */ /* 0x040fe200078e00ff */
[----:B------:R1:W-:Y:S01]  /*0b90*/  STL [R1+0x87c], R13 ;  /* 0x00087c0d01007387 */ /* 0x0003e20000100800 */
[----:B------:R-:W-:Y:S02]  /*0ba0*/  IABS R77, R13 ;  /* 0x0000000d004d7213 */ /* 0x000fe40000000000 */
[----:B0-----:R-:W-:Y:S01]  /*0bb0*/  IABS R14, R14 ;  /* 0x0000000e000e7213 */ /* 0x001fe20000000000 */
[----:B------:R-:W-:Y:S02]  /*0bc0*/  IMAD R109, R72, R7, R109 ;  /* 0x00000007486d7224 */ /* 0x000fe400078e026d */
[----:B------:R-:W-:-:S04]  /*0bd0*/  IMAD.HI.U32 R6, R73, R10, RZ ;  /* 0x0000000a49067227 */ /* 0x000fc800078e00ff */
[----:B------:R-:W-:Y:S02]  /*0be0*/  IMAD.MOV R11, RZ, RZ, -R8 ;  /* 0x000000ffff0b7224 */ /* 0x000fe400078e0a08 */
[----:B------:R-:W-:-:S04]  /*0bf0*/  IMAD.HI.U32 R7, R73, R12, RZ ;  /* 0x0000000c49077227 */ /* 0x000fc800078e00ff */
[----:B------:R-:W-:-:S04]  /*0c00*/  IMAD.HI.U32 R8, R73, R14, RZ ;  /* 0x0000000e49087227 */ /* 0x000fc800078e00ff */
[----:B------:R-:W-:Y:S02]  /*0c10*/  IMAD.MOV R9, RZ, RZ, -R4 ;  /* 0x000000ffff097224 */ /* 0x000fe400078e0a04 */
[----:B-1----:R-:W-:Y:S02]  /*0c20*/  IMAD.MOV R13, RZ, RZ, -R6 ;  /* 0x000000ffff0d7224 */ /* 0x002fe400078e0a06 */
[----:B------:R-:W-:-:S04]  /*0c30*/  IMAD.HI.U32 R4, R73, R150, RZ ;  /* 0x0000009649047227 */ /* 0x000fc800078e00ff */
[----:B------:R-:W-:Y:S02]  /*0c40*/  IMAD.MOV R7, RZ, RZ, -R7 ;  /* 0x000000ffff077224 */ /* 0x000fe400078e0a07 */
[----:B------:R-:W-:Y:S02]  /*0c50*/  IMAD.MOV R15, RZ, RZ, -R8 ;  /* 0x000000ffff0f7224 */ /* 0x000fe400078e0a08 */
[C---:B------:R-:W-:Y:S02]  /*0c60*/  IMAD R124, R72.reuse, R11, R124 ;  /* 0x0000000b487c7224 */ /* 0x040fe400078e027c */
[C---:B------:R-:W-:Y:S02]  /*0c70*/  IMAD R8, R72.reuse, R13, R10 ;  /* 0x0000000d48087224 */ /* 0x040fe400078e020a */
[----:B------:R-:W-:Y:S02]  /*0c80*/  IMAD.MOV R11, RZ, RZ, -R4 ;  /* 0x000000ffff0b7224 */ /* 0x000fe400078e0a04 */
[C---:B------:R-:W-:Y:S01]  /*0c90*/  IMAD R6, R72.reuse, R7, R12 ;  /* 0x0000000748067224 */ /* 0x040fe200078e020c */
[----:B------:R0:W-:Y:S01]  /*0ca0*/  STL [R1+0x48], R8 ;  /* 0x0000480801007387 */ /* 0x0001e20000100800 */
[----:B------:R-:W-:-:S02]  /*0cb0*/  IMAD R4, R72, R15, R14 ;  /* 0x0000000f48047224 */ /* 0x000fc400078e020e */
[----:B------:R-:W-:Y:S01]  /*0cc0*/  VIADD R10, R0, 0x9 ;  /* 0x00000009000a7836 */ /* 0x000fe20000000000 */
[----:B------:R1:W-:Y:S01]  /*0cd0*/  STL [R1+0x114], R6 ;  /* 0x0001140601007387 */ /* 0x0003e20000100800 */
[----:B------:R-:W-:Y:S02]  /*0ce0*/  IMAD R78, R72, R9, R78 ;  /* 0x00000009484e7224 */ /* 0x000fe400078e024e */
[----:B------:R-:W-:Y:S01]  /*0cf0*/  IMAD.HI.U32 R9, R73, R77, RZ ;  /* 0x0000004d49097227 */ /* 0x000fe200078e00ff */
[----:B------:R2:W-:Y:S01]  /*0d00*/  STL [R1+0x238], R4 ;  /* 0x0002380401007387 */ /* 0x0005e20000100800 */
[----:B------:R-:W-:Y:S02]  /*0d10*/  IABS R92, R10 ;  /* 0x0000000a005c7213 */ /* 0x000fe40000000000 */
[C---:B0-----:R-:W-:Y:S01]  /*0d20*/  VIADD R8, R0.reuse, 0xa ;  /* 0x0000000a00087836 */ /* 0x041fe20000000000 */
[----:B------:R0:W-:Y:S01]  /*0d30*/  STL [R1+0x880], R10 ;  /* 0x0008800a01007387 */ /* 0x0001e20000100800 */
[----:B------:R-:W-:-:S02]  /*0d40*/  VIADD R7, R0, 0xb ;  /* 0x0000000b00077836 */ /* 0x000fc40000000000 */
[C---:B-1----:R-:W-:Y:S01]  /*0d50*/  VIADD R6, R0.reuse, 0xc ;  /* 0x0000000c00067836 */ /* 0x042fe20000000000 */
[----:B------:R1:W-:Y:S01]  /*0d60*/  STL [R1+0x884], R8 ;  /* 0x0008840801007387 */ /* 0x0003e20000100800 */
[----:B------:R-:W-:Y:S01]  /*0d70*/  IMAD.MOV R9, RZ, RZ, -R9 ;  /* 0x000000ffff097224 */ /* 0x000fe200078e0a09 */
[----:B------:R-:W-:Y:S01]  /*0d80*/  IABS R125, R7 ;  /* 0x00000007007d7213 */ /* 0x000fe20000000000 */
[----:B--2---:R-:W-:Y:S01]  /*0d90*/  VIADD R4, R0, 0xd ;  /* 0x0000000d00047836 */ /* 0x004fe20000000000 */
[----:B------:R-:W-:Y:S01]  /*0da0*/  IABS R149, R6 ;  /* 0x0000000600957213 */ /* 0x000fe20000000000 */
[----:B------:R2:W-:Y:S01]  /*0db0*/  STL [R1+0x888], R7 ;  /* 0x0008880701007387 */ /* 0x0005e20000100800 */
[C---:B------:R-:W-:Y:S01]  /*0dc0*/  IMAD R77, R72.reuse, R9, R77 ;  /* 0x00000009484d7224 */ /* 0x040fe200078e024d */
[----:B------:R-:W-:Y:S01]  /*0dd0*/  IABS R108, R8 ;  /* 0x00000008006c7213 */ /* 0x000fe20000000000 */
[----:B------:R-:W-:Y:S01]  /*0de0*/  IMAD R150, R72, R11, R150 ;  /* 0x0000000b48967224 */ /* 0x000fe200078e0296 */
[----:B0-----:R-:W-:Y:S01]  /*0df0*/  IABS R10, R4 ;  /* 0x00000004000a7213 */ /* 0x001fe20000000000 */
[----:B------:R-:W-:Y:S01]  /*0e00*/  STL [R1+0x890], R6 ;  /* 0x0008900601007387 */ /* 0x000fe20000100800 */
[----:B-1----:R-:W-:-:S03]  /*0e10*/  IMAD.HI.U32 R8, R73, R149, RZ ;  /* 0x0000009549087227 */ /* 0x002fc600078e00ff */
[----:B------:R0:W-:Y:S01]  /*0e20*/  STL [R1+0x8a4], R4 ;  /* 0x0008a40401007387 */ /* 0x0001e20000100800 */
[----:B------:R-:W-:-:S04]  /*0e30*/  IMAD.HI.U32 R9, R73, R10, RZ ;  /* 0x0000000a49097227 */ /* 0x000fc800078e00ff */
[----:B--2---:R-:W-:-:S04]  /*0e40*/  IMAD.HI.U32 R7, R73, R125, RZ ;  /* 0x0000007d49077227 */ /* 0x004fc800078e00ff */
[----:B------:R-:W-:Y:S02]  /*0e50*/  IMAD.MOV R9, RZ, RZ, -R9 ;  /* 0x000000ffff097224 */ /* 0x000fe400078e0a09 */
[----:B0-----:R-:W-:-:S04]  /*0e60*/  IMAD.HI.U32 R4, R73, R92, RZ ;  /* 0x0000005c49047227 */ /* 0x001fc800078e00ff */
[----:B------:R-:W-:Y:S02]  /*0e70*/  IMAD.MOV R11, RZ, RZ, -R4 ;  /* 0x000000ffff0b7224 */ /* 0x000fe400078e0a04 */
[----:B------:R-:W-:Y:S02]  /*0e80*/  IMAD.MOV R8, RZ, RZ, -R8 ;  /* 0x000000ffff087224 */ /* 0x000fe400078e0a08 */
[----:B------:R-:W-:Y:S02]  /*0e90*/  IMAD.MOV R7, RZ, RZ, -R7 ;  /* 0x000000ffff077224 */ /* 0x000fe400078e0a07 */
[----:B------:R-:W-:-:S04]  /*0ea0*/  IMAD.HI.U32 R6, R73, R108, RZ ;  /* 0x0000006c49067227 */ /* 0x000fc800078e00ff */
[C---:B------:R-:W-:Y:S02]  /*0eb0*/  IMAD R4, R72.reuse, R9, R10 ;  /* 0x0000000948047224 */ /* 0x040fe400078e020a */
[C---:B------:R-:W-:Y:S02]  /*0ec0*/  IMAD R92, R72.reuse, R11, R92 ;  /* 0x0000000b485c7224 */ /* 0x040fe400078e025c */
[----:B------:R-:W-:Y:S01]  /*0ed0*/  IMAD R149, R72, R8, R149 ;  /* 0x0000000848957224 */ /* 0x000fe200078e0295 */
[----:B------:R0:W-:Y:S01]  /*0ee0*/  STL [R1+0x4c], R4 ;  /* 0x00004c0401007387 */ /* 0x0001e20000100800 */
[----:B------:R-:W-:Y:S02]  /*0ef0*/  VIADD R11, R0, 0xe ;  /* 0x0000000e000b7836 */ /* 0x000fe40000000000 */
[----:B------:R-:W-:Y:S02]  /*0f00*/  IMAD R125, R72, R7, R125 ;  /* 0x00000007487d7224 */ /* 0x000fe400078e027d */
[C---:B------:R-:W-:Y:S01]  /*0f10*/  VIADD R8, R0.reuse, 0xf ;  /* 0x0000000f00087836 */ /* 0x040fe20000000000 */
[----:B------:R-:W-:Y:S01]  /*0f20*/  STL [R1+0x8b0], R11 ;  /* 0x0008b00b01007387 */ /* 0x000fe20000100800 */
[----:B------:R-:W-:Y:S01]  /*0f30*/  IMAD.MOV R13, RZ, RZ, -R6 ;  /* 0x000000ffff0d7224 */ /* 0x000fe200078e0a06 */
[----:B------:R-:W-:Y:S01]  /*0f40*/  IABS R10, R11 ;  /* 0x0000000b000a7213 */ /* 0x000fe20000000000 */
[C---:B------:R-:W-:Y:S01]  /*0f50*/  VIADD R7, R0.reuse, 0x10 ;  /* 0x0000001000077836 */ /* 0x040fe20000000000 */
[----:B------:R1:W-:Y:S01]  /*0f60*/  STL [R1+0x8c4], R8 ;  /* 0x0008c40801007387 */ /* 0x0003e20000100800 */
[C---:B------:R-:W-:Y:S01]  /*0f70*/  VIADD R6, R0.reuse, 0x11 ;  /* 0x0000001100067836 */ /* 0x040fe20000000000 */
[----:B------:R-:W-:Y:S01]  /*0f80*/  IABS R12, R8 ;  /* 0x00000008000c7213 */ /* 0x000fe20000000000 */
[----:B0-----:R-:W-:Y:S01]  /*0f90*/  VIADD R4, R0, 0x12 ;  /* 0x0000001200047836 */ /* 0x001fe20000000000 */
[----:B------:R0:W-:Y:S01]  /*0fa0*/  STL [R1+0x8d0], R7 ;  /* 0x0008d00701007387 */ /* 0x0001e20000100800 */
[----:B------:R-:W-:Y:S01]  /*0fb0*/  IMAD R108, R72, R13, R108 ;  /* 0x0000000d486c7224 */ /* 0x000fe200078e026c */
[----:B------:R-:W-:Y:S01]  /*0fc0*/  IABS R93, R6 ;  /* 0x00000006005d7213 */ /* 0x000fe20000000000 */
[C---:B------:R-:W-:Y:S01]  /*0fd0*/  VIADD R14, R0.reuse, 0x13 ;  /* 0x00000013000e7836 */ /* 0x040fe20000000000 */
[----:B------:R2:W-:Y:S01]  /*0fe0*/  STL [R1+0x8e4], R6 ;  /* 0x0008e40601007387 */ /* 0x0005e20000100800 */
[----:B------:R-:W-:Y:S01]  /*0ff0*/  IABS R107, R4 ;  /* 0x00000004006b7213 */ /* 0x000fe20000000000 */
[----:B------:R-:W-:Y:S01]  /*1000*/  VIADD R17, R0, 0x30 ;  /* 0x0000003000117836 */ /* 0x000fe20000000000 */
[----:B------:R-:W-:Y:S01]  /*1010*/  IABS R76, R7 ;  /* 0x00000007004c7213 */ /* 0x000fe20000000000 */
[----:B------:R4:W-:Y:S01]  /*1020*/  STL [R1+0x8e0], R4 ;  /* 0x0008e00401007387 */ /* 0x0009e20000100800 */
[----:B-1----:R-:W-:Y:S01]  /*1030*/  IMAD.HI.U32 R8, R73, R93, RZ ;  /* 0x0000005d49087227 */ /* 0x002fe200078e00ff */
[----:B------:R-:W-:-:S02]  /*1040*/  IABS R126, R14 ;  /* 0x0000000e007e7213 */ /* 0x000fc40000000000 */
[----:B------:R-:W-:Y:S01]  /*1050*/  IABS R82, R17 ;  /* 0x0000001100527213 */ /* 0x000fe20000000000 */
[----:B0-----:R-:W-:-:S04]  /*1060*/  IMAD.HI.U32 R7, R73, R76, RZ ;  /* 0x0000004c49077227 */ /* 0x001fc800078e00ff */
[----:B--2---:R-:W-:-:S04]  /*1070*/  IMAD.HI.U32 R6, R73, R12, RZ ;  /* 0x0000000c49067227 */ /* 0x004fc800078e00ff */
[----:B----4-:R-:W-:-:S04]  /*1080*/  IMAD.HI.U32 R4, R73, R10, RZ ;  /* 0x0000000a49047227 */ /* 0x010fc800078e00ff */
[----:B------:R-:W-:Y:S02]  /*1090*/  IMAD.MOV R11, RZ, RZ, -R4 ;  /* 0x000000ffff0b7224 */ /* 0x000fe400078e0a04 */
[----:B------:R-:W-:Y:S02]  /*10a0*/  IMAD.MOV R13, RZ, RZ, -R6 ;  /* 0x000000ffff0d7224 */ /* 0x000fe400078e0a06 */
[C---:B------:R-:W-:Y:S02]  /*10b0*/  IMAD R6, R72.reuse, R11, R10 ;  /* 0x0000000b48067224 */ /* 0x040fe400078e020a */
[----:B------:R-:W-:Y:S02]  /*10c0*/  IMAD R4, R72, R13, R12 ;  /* 0x0000000d48047224 */ /* 0x000fe400078e020c */
[C---:B------:R-:W-:Y:S01]  /*10d0*/  VIADD R11, R0.reuse, 0x14 ;  /* 0x00000014000b7836 */ /* 0x040fe20000000000 */
[----:B------:R0:W-:Y:S01]  /*10e0*/  STL [R1+0x120], R6 ;  /* 0x0001200601007387 */ /* 0x0001e20000100800 */
[----:B------:R-:W-:-:S02]  /*10f0*/  VIADD R10, R0, 0x15 ;  /* 0x00000015000a7836 */ /* 0x000fc40000000000 */
[----:B------:R-:W-:Y:S01]  /*1100*/  IMAD.HI.U32 R9, R73, R107, RZ ;  /* 0x0000006b49097227 */ /* 0x000fe200078e00ff */
[----:B------:R1:W-:Y:S01]  /*1110*/  STL [R1+0x234], R4 ;  /* 0x0002340401007387 */ /* 0x0003e20000100800 */
[----:B------:R-:W-:Y:S02]  /*1120*/  IABS R140, R11 ;  /* 0x0000000b008c7213 */ /* 0x000fe40000000000 */
[----:B------:R-:W-:Y:S01]  /*1130*/  IMAD.MOV R7, RZ, RZ, -R7 ;  /* 0x000000ffff077224 */ /* 0x000fe200078e0a07 */
[----:B------:R2:W-:Y:S01]  /*1140*/  STL [R1+0x8dc], R14 ;  /* 0x0008dc0e01007387 */ /* 0x0005e20000100800 */
[----:B------:R-:W-:Y:S02]  /*1150*/  IMAD.MOV R8, RZ, RZ, -R8 ;  /* 0x000000ffff087224 */ /* 0x000fe400078e0a08 */
[----:B0-----:R-:W-:Y:S01]  /*1160*/  VIADD R6, R0, 0x16 ;  /* 0x0000001600067836 */ /* 0x001fe20000000000 */
[----:B------:R-:W-:Y:S01]  /*1170*/  STL [R1+0x8d8], R11 ;  /* 0x0008d80b01007387 */ /* 0x000fe20000100800 */
[----:B------:R-:W-:-:S02]  /*1180*/  IMAD.MOV R9, RZ, RZ, -R9 ;  /* 0x000000ffff097224 */ /* 0x000fc400078e0a09 */
[----:B-1----:R-:W-:Y:S01]  /*1190*/  VIADD R4, R0, 0x17 ;  /* 0x0000001700047836 */ /* 0x002fe20000000000 */
[----:B------:R0:W-:Y:S01]  /*11a0*/  STL [R1+0x8d4], R10 ;  /* 0x0008d40a01007387 */ /* 0x0001e20000100800 */
[----:B------:R-:W-:Y:S01]  /*11b0*/  IABS R12, R6 ;  /* 0x00000006000c7213 */ /* 0x000fe20000000000 */
[C---:B------:R-:W-:Y:S02]  /*11c0*/  IMAD R76, R72.reuse, R7, R76 ;  /* 0x00000007484c7224 */ /* 0x040fe400078e024c */
[----:B--2---:R-:W-:Y:S01]  /*11d0*/  IABS R14, R4 ;  /* 0x00000004000e7213 */ /* 0x004fe20000000000 */
[C---:B------:R-:W-:Y:S01]  /*11e0*/  IMAD R93, R72.reuse, R8, R93 ;  /* 0x00000008485d7224 */ /* 0x040fe200078e025d */
[----:B------:R1:W-:Y:S01]  /*11f0*/  STL [R1+0x8cc], R6 ;  /* 0x0008cc0601007387 */ /* 0x0003e20000100800 */
[----:B------:R-:W-:Y:S02]  /*1200*/  IMAD R107, R72, R9, R107 ;  /* 0x00000009486b7224 */ /* 0x000fe400078e026b */
[C---:B------:R-:W-:Y:S01]  /*1210*/  IMAD.HI.U32 R8, R73.reuse, R12, RZ ;  /* 0x0000000c49087227 */ /* 0x040fe200078e00ff */
[----:B0-----:R-:W-:Y:S01]  /*1220*/  IABS R10, R10 ;  /* 0x0000000a000a7213 */ /* 0x001fe20000000000 */
[----:B------:R0:W-:Y:S02]  /*1230*/  STL [R1+0x8e8], R4 ;  /* 0x0008e80401007387 */ /* 0x0001e40000100800 */
[----:B------:R-:W-:-:S04]  /*1240*/  IMAD.HI.U32 R9, R73, R14, RZ ;  /* 0x0000000e49097227 */ /* 0x000fc800078e00ff */
[----:B------:R-:W-:-:S04]  /*1250*/  IMAD.HI.U32 R7, R73, R10, RZ ;  /* 0x0000000a49077227 */ /* 0x000fc800078e00ff */
[----:B-1----:R-:W-:-:S04]  /*1260*/  IMAD.HI.U32 R6, R73, R140, RZ ;  /* 0x0000008c49067227 */ /* 0x002fc800078e00ff */
[----:B------:R-:W-:Y:S02]  /*1270*/  IMAD.MOV R7, RZ, RZ, -R7 ;  /* 0x000000ffff077224 */ /* 0x000fe400078e0a07 */
[----:B0-----:R-:W-:-:S04]  /*1280*/  IMAD.HI.U32 R4, R73, R126, RZ ;  /* 0x0000007e49047227 */ /* 0x001fc800078e00ff */
[----:B------:R-:W-:Y:S02]  /*1290*/  IMAD.MOV R15, RZ, RZ, -R8 ;  /* 0x000000ffff0f7224 */ /* 0x000fe400078e0a08 */
[----:B------:R-:W-:Y:S02]  /*12a0*/  IMAD.MOV R9, RZ, RZ, -R9 ;  /* 0x000000ffff097224 */ /* 0x000fe400078e0a09 */
[----:B------:R-:W-:Y:S02]  /*12b0*/  IMAD.MOV R13, RZ, RZ, -R6 ;  /* 0x000000ffff0d7224 */ /* 0x000fe400078e0a06 */
[C---:B------:R-:W-:Y:S02]  /*12c0*/  IMAD R7, R72.reuse, R7, R10 ;  /* 0x0000000748077224 */ /* 0x040fe400078e020a */
[----:B------:R-:W-:Y:S02]  /*12d0*/  IMAD.MOV R11, RZ, RZ, -R4 ;  /* 0x000000ffff0b7224 */ /* 0x000fe400078e0a04 */
[C---:B------:R-:W-:Y:S01]  /*12e0*/  IMAD R6, R72.reuse, R15, R12 ;  /* 0x0000000f48067224 */ /* 0x040fe200078e020c */
[----:B------:R0:W-:Y:S01]  /*12f0*/  STL [R1+0x50], R7 ;  /* 0x0000500701007387 */ /* 0x0001e20000100800 */
[----:B------:R-:W-:-:S02]  /*1300*/  IMAD R4, R72, R9, R14 ;  /* 0x0000000948047224 */ /* 0x000fc400078e020e */
[C---:B------:R-:W-:Y:S01]  /*1310*/  VIADD R10, R0.reuse, 0x18 ;  /* 0x00000018000a7836 */ /* 0x040fe20000000000 */
[----:B------:R1:W-:Y:S01]  /*1320*/  STL [R1+0x11c], R6 ;  /* 0x00011c0601007387 */ /* 0x0003e20000100800 */
[C---:B------:R-:W-:Y:S02]  /*1330*/  VIADD R8, R0.reuse, 0x19 ;  /* 0x0000001900087836 */ /* 0x040fe40000000000 */
[C---:B------:R-:W-:Y:S01]  /*1340*/  VIADD R12, R0.reuse, 0x1e ;  /* 0x0000001e000c7836 */ /* 0x040fe20000000000 */
[----:B------:R2:W-:Y:S01]  /*1350*/  STL [R1+0x274], R4 ;  /* 0x0002740401007387 */ /* 0x0005e20000100800 */
[----:B------:R-:W-:Y:S01]  /*1360*/  IABS R79, R10 ;  /* 0x0000000a004f7213 */ /* 0x000fe20000000000 */
[C---:B0-----:R-:W-:Y:S01]  /*1370*/  VIADD R7, R0.reuse, 0x1a ;  /* 0x0000001a00077836 */ /* 0x041fe20000000000 */
[----:B------:R-:W-:Y:S01]  /*1380*/  IABS R94, R8 ;  /* 0x00000008005e7213 */ /* 0x000fe20000000000 */
[----:B------:R0:W-:Y:S01]  /*1390*/  STL [R1+0x8c8], R10 ;  /* 0x0008c80a01007387 */ /* 0x0001e20000100800 */
[----:B------:R-:W-:-:S02]  /*13a0*/  VIADD R14, R0, 0x1f ;  /* 0x0000001f000e7836 */ /* 0x000fc40000000000 */
[C---:B-1----:R-:W-:Y:S01]  /*13b0*/  VIADD R6, R0.reuse, 0x1b ;  /* 0x0000001b00067836 */ /* 0x042fe20000000000 */
[----:B------:R-:W-:Y:S01]  /*13c0*/  STL [R1+0x8ec], R8 ;  /* 0x0008ec0801007387 */ /* 0x000fe20000100800 */
[----:B------:R-:W-:Y:S01]  /*13d0*/  IABS R110, R7 ;  /* 0x00000007006e7213 */ /* 0x000fe20000000000 */
[C---:B--2---:R-:W-:Y:S02]  /*13e0*/  VIADD R4, R0.reuse, 0x1c ;  /* 0x0000001c00047836 */ /* 0x044fe40000000000 */
[----:B------:R1:W-:Y:S01]  /*13f0*/  STL [R1+0x8f4], R7 ;  /* 0x0008f40701007387 */ /* 0x0003e20000100800 */
[----:B------:R-:W-:Y:S01]  /*1400*/  IABS R127, R6 ;  /* 0x00000006007f7213 */ /* 0x000fe20000000000 */
[----:B0-----:R-:W-:Y:S01]  /*1410*/  VIADD R10, R0, 0x1d ;  /* 0x0000001d000a7836 */ /* 0x001fe20000000000 */
[----:B------:R-:W-:Y:S01]  /*1420*/  IABS R151, R4 ;  /* 0x0000000400977213 */ /* 0x000fe20000000000 */
[----:B------:R0:W-:Y:S01]  /*1430*/  STL [R1+0x900], R6 ;  /* 0x0009000601007387 */ /* 0x0001e20000100800 */
[----:B------:R-:W-:-:S02]  /*1440*/  IMAD R126, R72, R11, R126 ;  /* 0x0000000b487e7224 */ /* 0x000fc400078e027e */
[----:B------:R-:W-:Y:S01]  /*1450*/  IMAD R140, R72, R13, R140 ;  /* 0x0000000d488c7224 */ /* 0x000fe200078e028c */
[----:B------:R2:W-:Y:S01]  /*1460*/  STL [R1+0x8fc], R4 ;  /* 0x0008fc0401007387 */ /* 0x0005e20000100800 */
[----:B------:R-:W-:Y:S02]  /*1470*/  VIADD R15, R0, 0x20 ;  /* 0x00000020000f7836 */ /* 0x000fe40000000000 */
[C---:B-1----:R-:W-:Y:S01]  /*1480*/  IMAD.HI.U32 R7, R73.reuse, R110, RZ ;  /* 0x0000006e49077227 */ /* 0x042fe200078e00ff */
[----:B------:R1:W-:Y:S02]  /*1490*/  STL [R1+0x90c], R10 ;  /* 0x00090c0a01007387 */ /* 0x0003e40000100800 */
[----:B------:R-:W-:Y:S01]  /*14a0*/  IABS R81, R15 ;  /* 0x0000000f00517213 */ /* 0x000fe20000000000 */
[C---:B0-----:R-:W-:Y:S01]  /*14b0*/  IMAD.HI.U32 R6, R73.reuse, R94, RZ ;  /* 0x0000005e49067227 */ /* 0x041fe200078e00ff */
[----:B------:R0:W-:Y:S03]  /*14c0*/  STL [R1+0x908], R12 ;  /* 0x0009080c01007387 */ /* 0x0001e60000100800 */
[----:B--2---:R-:W-:Y:S01]  /*14d0*/  IMAD.HI.U32 R4, R73, R79, RZ ;  /* 0x0000004f49047227 */ /* 0x004fe200078e00ff */
[----:B------:R2:W-:Y:S01]  /*14e0*/  STL [R1+0x910], R14 ;  /* 0x0009100e01007387 */ /* 0x0005e20000100800 */
[----:B-1----:R-:W-:-:S02]  /*14f0*/  IABS R10, R10 ;  /* 0x0000000a000a7213 */ /* 0x002fc40000000000 */
[----:B------:R-:W-:Y:S01]  /*1500*/  IMAD.MOV R4, RZ, RZ, -R4 ;  /* 0x000000ffff047224 */ /* 0x000fe200078e0a04 */
[----:B------:R-:W-:Y:S01]  /*1510*/  STL [R1+0x918], R15 ;  /* 0x0009180f01007387 */ /* 0x000fe20000100800 */
[----:B------:R-:W-:Y:S01]  /*1520*/  IMAD.MOV R7, RZ, RZ, -R7 ;  /* 0x000000ffff077224 */ /* 0x000fe200078e0a07 */
[----:B0-----:R-:W-:Y:S01]  /*1530*/  IABS R12, R12 ;  /* 0x0000000c000c7213 */ /* 0x001fe20000000000 */
[----:B------:R-:W-:Y:S02]  /*1540*/  IMAD.MOV R11, RZ, RZ, -R6 ;  /* 0x000000ffff0b7224 */ /* 0x000fe400078e0a06 */
[----:B------:R-:W-:Y:S01]  /*1550*/  IMAD R79, R72, R4, R79 ;  /* 0x00000004484f7224 */ /* 0x000fe200078e024f */
[----:B--2---:R-:W-:Y:S01]  /*1560*/  IABS R14, R14 ;  /* 0x0000000e000e7213 */ /* 0x004fe20000000000 */
[----:B------:R-:W-:Y:S02]  /*1570*/  VIADD R13, R0, 0x21 ;  /* 0x00000021000d7836 */ /* 0x000fe40000000000 */
[----:B------:R-:W-:-:S03]  /*1580*/  IMAD.HI.U32 R4, R73, R10, RZ ;  /* 0x0000000a49047227 */ /* 0x000fc600078e00ff */
[----:B------:R0:W-:Y:S01]  /*1590*/  STL [R1+0x924], R13 ;  /* 0x0009240d01007387 */ /* 0x0001e20000100800 */
[----:B------:R-:W-:Y:S01]  /*15a0*/  IMAD R110, R72, R7, R110 ;  /* 0x00000007486e7224 */ /* 0x000fe200078e026e */
[----:B------:R-:W-:Y:S01]  /*15b0*/  IABS R95, R13 ;  /* 0x0000000d005f7213 */ /* 0x000fe20000000000 */
[----:B------:R-:W-:-:S04]  /*15c0*/  IMAD.HI.U32 R6, R73, R12, RZ ;  /* 0x0000000c49067227 */ /* 0x000fc800078e00ff */
[----:B------:R-:W-:-:S04]  /*15d0*/  IMAD.HI.U32 R7, R73, R14, RZ ;  /* 0x0000000e49077227 */ /* 0x000fc800078e00ff */
[----:B------:R-:W-:Y:S02]  /*15e0*/  IMAD R94, R72, R11, R94 ;  /* 0x0000000b485e7224 */ /* 0x000fe400078e025e */
[----:B------:R-:W-:Y:S02]  /*15f0*/  IMAD.MOV R11, RZ, RZ, -R4 ;  /* 0x000000ffff0b7224 */ /* 0x000fe400078e0a04 */
[----:B0-----:R-:W-:Y:S02]  /*1600*/  IMAD.MOV R13, RZ, RZ, -R6 ;  /* 0x000000ffff0d7224 */ /* 0x001fe400078e0a06 */
[----:B------:R-:W-:Y:S02]  /*1610*/  IMAD.MOV R7, RZ, RZ, -R7 ;  /* 0x000000ffff077224 */ /* 0x000fe400078e0a07 */
[----:B------:R-:W-:-:S04]  /*1620*/  IMAD.HI.U32 R8, R73, R127, RZ ;  /* 0x0000007f49087227 */ /* 0x000fc800078e00ff */
[----:B------:R-:W-:-:S04]  /*1630*/  IMAD.HI.U32 R9, R73, R151, RZ ;  /* 0x0000009749097227 */ /* 0x000fc800078e00ff */
[C---:B------:R-:W-:Y:S02]  /*1640*/  IMAD R10, R72.reuse, R11, R10 ;  /* 0x0000000b480a7224 */ /* 0x040fe400078e020a */
[C---:B------:R-:W-:Y:S02]  /*1650*/  IMAD R6, R72.reuse, R13, R12 ;  /* 0x0000000d48067224 */ /* 0x040fe400078e020c */
[----:B------:R-:W-:Y:S01]  /*1660*/  IMAD R4, R72, R7, R14 ;  /* 0x0000000748047224 */ /* 0x000fe200078e020e */
[----:B------:R0:W-:Y:S01]  /*1670*/  STL [R1+0x58], R10 ;  /* 0x0000580a01007387 */ /* 0x0001e20000100800 */
[----:B------:R-:W-:Y:S02]  /*1680*/  IMAD.MOV R8, RZ, RZ, -R8 ;  /* 0x000000ffff087224 */ /* 0x000fe400078e0a08 */
[----:B------:R-:W-:Y:S01]  /*1690*/  IMAD.MOV R9, RZ, RZ, -R9 ;  /* 0x000000ffff097224 */ /* 0x000fe200078e0a09 */
[----:B------:R1:W-:Y:S01]  /*16a0*/  STL [R1+0x118], R6 ;  /* 0x0001180601007387 */ /* 0x0003e20000100800 */
[----:B------:R-:W-:-:S02]  /*16b0*/  VIADD R12, R0, 0x22 ;  /* 0x00000022000c7836 */ /* 0x000fc40000000000 */
[----:B------:R-:W-:Y:S01]  /*16c0*/  VIADD R11, R0, 0x23 ;  /* 0x00000023000b7836 */ /* 0x000fe20000000000 */
[----:B------:R2:W-:Y:S01]  /*16d0*/  STL [R1+0x278], R4 ;  /* 0x0002780401007387 */ /* 0x0005e20000100800 */
[----:B------:R-:W-:Y:S01]  /*16e0*/  IMAD R127, R72, R8, R127 ;  /* 0x00000008487f7224 */ /* 0x000fe200078e027f */
[----:B------:R-:W-:Y:S01]  /*16f0*/  IABS R112, R12 ;  /* 0x0000000c00707213 */ /* 0x000fe20000000000 */
[----:B0-----:R-:W-:Y:S01]  /*1700*/  VIADD R10, R0, 0x24 ;  /* 0x00000024000a7836 */ /* 0x001fe20000000000 */
[----:B------:R0:W-:Y:S01]  /*1710*/  STL [R1+0x920], R12 ;  /* 0x0009200c01007387 */ /* 0x0001e20000100800 */
[----:B------:R-:W-:Y:S01]  /*1720*/  IMAD R151, R72, R9, R151 ;  /* 0x0000000948977224 */ /* 0x000fe200078e0297 */
[----:B------:R-:W-:Y:S01]  /*1730*/  IABS R128, R11 ;  /* 0x0000000b00807213 */ /* 0x000fe20000000000 */
[----:B-1----:R-:W-:Y:S01]  /*1740*/  VIADD R6, R0, 0x25 ;  /* 0x0000002500067836 */ /* 0x002fe20000000000 */
[----:B------:R-:W-:Y:S01]  /*1750*/  STL [R1+0x928], R11 ;  /* 0x0009280b01007387 */ /* 0x000fe20000100800 */
[----:B------:R-:W-:Y:S01]  /*1760*/  IMAD.HI.U32 R8, R73, R81, RZ ;  /* 0x0000005149087227 */ /* 0x000fe200078e00ff */
[----:B------:R-:W-:-:S02]  /*1770*/  IABS R154, R10 ;  /* 0x0000000a009a7213 */ /* 0x000fc40000000000 */
[----:B------:R1:W-:Y:S01]  /*1780*/  STL [R1+0x930], R10 ;  /* 0x0009300a01007387 */ /* 0x0003e20000100800 */
[----:B--2---:R-:W-:Y:S02]  /*1790*/  VIADD R4, R0, 0x26 ;  /* 0x0000002600047836 */ /* 0x004fe40000000000 */
[----:B------:R-:W-:Y:S01]  /*17a0*/  IMAD.HI.U32 R9, R73, R95, RZ ;  /* 0x0000005f49097227 */ /* 0x000fe200078e00ff */
[----:B------:R2:W-:Y:S02]  /*17b0*/  STL [R1+0x934], R6 ;  /* 0x0009340601007387 */ /* 0x0005e40000100800 */
[----:B0-----:R-:W-:Y:S01]  /*17c0*/  IABS R12, R4 ;  /* 0x00000004000c7213 */ /* 0x001fe20000000000 */
[----:B------:R-:W-:Y:S01]  /*17d0*/  IMAD.MOV R8, RZ, RZ, -R8 ;  /* 0x000000ffff087224 */ /* 0x000fe200078e0a08 */
[----:B------:R0:W-:Y:S01]  /*17e0*/  STL [R1+0x93c], R4 ;  /* 0x00093c0401007387 */ /* 0x0001e20000100800 */
[----:B------:R-:W-:Y:S01]  /*17f0*/  IMAD.MOV R9, RZ, RZ, -R9 ;  /* 0x000000ffff097224 */ /* 0x000fe200078e0a09 */
[----:B-1----:R-:W-:Y:S01]  /*1800*/  IABS R10, R6 ;  /* 0x00000006000a7213 */ /* 0x002fe20000000000 */
[----:B------:R-:W-:-:S02]  /*1810*/  IMAD R81, R72, R8, R81 ;  /* 0x0000000848517224 */ /* 0x000fc400078e0251 */
[----:B------:R-:W-:Y:S02]  /*1820*/  IMAD R95, R72, R9, R95 ;  /* 0x00000009485f7224 */ /* 0x000fe400078e025f */
[----:B------:R-:W-:-:S04]  /*1830*/  IMAD.HI.U32 R8, R73, R10, RZ ;  /* 0x0000000a49087227 */ /* 0x000fc800078e00ff */
[----:B------:R-:W-:-:S04]  /*1840*/  IMAD.HI.U32 R9, R73, R12, RZ ;  /* 0x0000000c49097227 */ /* 0x000fc800078e00ff */
[----:B--2---:R-:W-:-:S04]  /*1850*/  IMAD.HI.U32 R6, R73, R128, RZ ;  /* 0x0000008049067227 */ /* 0x004fc800078e00ff */
[----:B0-----:R-:W-:-:S04]  /*1860*/  IMAD.HI.U32 R4, R73, R112, RZ ;  /* 0x0000007049047227 */ /* 0x001fc800078e00ff */
[----:B------:R-:W-:-:S04]  /*1870*/  IMAD.HI.U32 R7, R73, R154, RZ ;  /* 0x0000009a49077227 */ /* 0x000fc800078e00ff */
[----:B------:R-:W-:Y:S02]  /*1880*/  IMAD.MOV R15, RZ, RZ, -R8 ;  /* 0x000000ffff0f7224 */ /* 0x000fe400078e0a08 */
[----:B------:R-:W-:Y:S02]  /*1890*/  IMAD.MOV R9, RZ, RZ, -R9 ;  /* 0x000000ffff097224 */ /* 0x000fe400078e0a09 */
[----:B------:R-:W-:Y:S02]  /*18a0*/  IMAD.MOV R13, RZ, RZ, -R6 ;  /* 0x000000ffff0d7224 */ /* 0x000fe400078e0a06 */
[----:B------:R-:W-:Y:S02]  /*18b0*/  IMAD.MOV R11, RZ, RZ, -R4 ;  /* 0x000000ffff0b7224 */ /* 0x000fe400078e0a04 */
[----:B------:R-:W-:Y:S02]  /*18c0*/  IMAD.MOV R7, RZ, RZ, -R7 ;  /* 0x000000ffff077224 */ /* 0x000fe400078e0a07 */
[----:B------:R-:W-:-:S02]  /*18d0*/  IMAD R6, R72, R15, R10 ;  /* 0x0000000f48067224 */ /* 0x000fc400078e020a */
[----:B------:R-:W-:Y:S02]  /*18e0*/  IMAD R4, R72, R9, R12 ;  /* 0x0000000948047224 */ /* 0x000fe400078e020c */
[----:B------:R-:W-:Y:S01]  /*18f0*/  VIADD R10, R0, 0x28 ;  /* 0x00000028000a7836 */ /* 0x000fe20000000000 */
[----:B------:R0:W-:Y:S01]  /*1900*/  STL [R1+0x84], R6 ;  /* 0x0000840601007387 */ /* 0x0001e20000100800 */
[----:B------:R-:W-:Y:S02]  /*1910*/  IMAD R154, R72, R7, R154 ;  /* 0x00000007489a7224 */ /* 0x000fe400078e029a */
[C---:B------:R-:W-:Y:S01]  /*1920*/  VIADD R8, R0.reuse, 0x29 ;  /* 0x0000002900087836 */ /* 0x040fe20000000000 */
[----:B------:R1:W-:Y:S01]  /*1930*/  STL [R1+0x12c], R4 ;  /* 0x00012c0401007387 */ /* 0x0003e20000100800 */
[C---:B------:R-:W-:Y:S01]  /*1940*/  VIADD R7, R0.reuse, 0x2a ;  /* 0x0000002a00077836 */ /* 0x040fe20000000000 */
[----:B------:R-:W-:Y:S01]  /*1950*/  IABS R80, R10 ;  /* 0x0000000a00507213 */ /* 0x000fe20000000000 */
[C---:B------:R-:W-:Y:S01]  /*1960*/  VIADD R12, R0.reuse, 0x2e ;  /* 0x0000002e000c7836 */ /* 0x040fe20000000000 */
[----:B------:R2:W-:Y:S01]  /*1970*/  STL [R1+0x948], R10 ;  /* 0x0009480a01007387 */ /* 0x0005e20000100800 */
[----:B------:R-:W-:Y:S01]  /*1980*/  IABS R96, R8 ;  /* 0x0000000800607213 */ /* 0x000fe20000000000 */
[----:B0-----:R-:W-:Y:S01]  /*1990*/  VIADD R6, R0, 0x2b ;  /* 0x0000002b00067836 */ /* 0x001fe20000000000 */
[----:B------:R-:W-:Y:S01]  /*19a0*/  IABS R111, R7 ;  /* 0x00000007006f7213 */ /* 0x000fe20000000000 */
[----:B------:R0:W-:Y:S01]  /*19b0*/  STL [R1+0x954], R8 ;  /* 0x0009540801007387 */ /* 0x0001e20000100800 */
[----:B------:R-:W-:-:S02]  /*19c0*/  IMAD R112, R72, R11, R112 ;  /* 0x0000000b48707224 */ /* 0x000fc400078e0270 */
[C---:B-1----:R-:W-:Y:S01]  /*19d0*/  VIADD R4, R0.reuse, 0x2c ;  /* 0x0000002c00047836 */ /* 0x042fe20000000000 */
[----:B------:R-:W-:Y:S01]  /*19e0*/  STL [R1+0x950], R7 ;  /* 0x0009500701007387 */ /* 0x000fe20000100800 */
[----:B------:R-:W-:Y:S01]  /*19f0*/  IABS R129, R6 ;  /* 0x0000000600817213 */ /* 0x000fe20000000000 */
[C---:B--2---:R-:W-:Y:S02]  /*1a00*/  VIADD R10, R0.reuse, 0x2d ;  /* 0x0000002d000a7836 */ /* 0x044fe40000000000 */
[----:B------:R1:W-:Y:S01]  /*1a10*/  STL [R1+0x958], R6 ;  /* 0x0009580601007387 */ /* 0x0003e20000100800 */
[----:B------:R-:W-:Y:S01]  /*1a20*/  IABS R152, R4 ;  /* 0x0000000400987213 */ /* 0x000fe20000000000 */
[----:B------:R-:W-:Y:S02]  /*1a30*/  VIADD R15, R0, 0x31 ;  /* 0x00000031000f7836 */ /* 0x000fe40000000000 */
[----:B------:R2:W-:Y:S01]  /*1a40*/  STL [R1+0x960], R4 ;  /* 0x0009600401007387 */ /* 0x0005e20000100800 */
[----:B0-----:R-:W-:-:S02]  /*1a50*/  IMAD.HI.U32 R8, R73, R129, RZ ;  /* 0x0000008149087227 */ /* 0x001fc400078e00ff */
[----:B------:R-:W-:Y:S01]  /*1a60*/  IABS R98, R15 ;  /* 0x0000000f00627213 */ /* 0x000fe20000000000 */
[----:B------:R0:W-:Y:S01]  /*1a70*/  STL [R1+0x96c], R10 ;  /* 0x00096c0a01007387 */ /* 0x0001e20000100800 */
[----:B------:R-:W-:Y:S02]  /*1a80*/  IMAD R128, R72, R13, R128 ;  /* 0x0000000d48807224 */ /* 0x000fe400078e0280 */
[C---:B-1----:R-:W-:Y:S01]  /*1a90*/  IMAD.HI.U32 R6, R73.reuse, R96, RZ ;  /* 0x0000006049067227 */ /* 0x042fe200078e00ff */
[----:B------:R1:W-:Y:S03]  /*1aa0*/  STL [R1+0x968], R12 ;  /* 0x0009680c01007387 */ /* 0x0003e60000100800 */
[----:B--2---:R-:W-:Y:S01]  /*1ab0*/  IMAD.HI.U32 R4, R73, R80, RZ ;  /* 0x0000005049047227 */ /* 0x004fe200078e00ff */
[----:B------:R-:W-:Y:S01]  /*1ac0*/  STL [R1+0x978], R17 ;  /* 0x0009781101007387 */ /* 0x000fe20000100800 */
[----:B0-----:R-:W-:-:S02]  /*1ad0*/  IABS R10, R10 ;  /* 0x0000000a000a7213 */ /* 0x001fc40000000000 */
[----:B------:R-:W-:Y:S01]  /*1ae0*/  IMAD.MOV R11, RZ, RZ, -R4 ;  /* 0x000000ffff0b7224 */ /* 0x000fe200078e0a04 */
[----:B------:R0:W-:Y:S01]  /*1af0*/  STL [R1+0x97c], R15 ;  /* 0x00097c0f01007387 */ /* 0x0001e20000100800 */
[----:B------:R-:W-:Y:S01]  /*1b00*/  IMAD.MOV R13, RZ, RZ, -R6 ;  /* 0x000000ffff0d7224 */ /* 0x000fe200078e0a06 */
[----:B-1----:R-:W-:Y:S01]  /*1b10*/  IABS R12, R12 ;  /* 0x0000000c000c7213 */ /* 0x002fe20000000000 */
[----:B------:R-:W-:-:S04]  /*1b20*/  IMAD.HI.U32 R4, R73, R10, RZ ;  /* 0x0000000a49047227 */ /* 0x000fc800078e00ff */
[----:B------:R-:W-:-:S04]  /*1b30*/  IMAD.HI.U32 R6, R73, R12, RZ ;  /* 0x0000000c49067227 */ /* 0x000fc800078e00ff */
[----:B------:R-:W-:Y:S02]  /*1b40*/  IMAD.MOV R8, RZ, RZ, -R8 ;  /* 0x000000ffff087224 */ /* 0x000fe400078e0a08 */
[----:B------:R-:W-:Y:S02]  /*1b50*/  IMAD R80, R72, R11, R80 ;  /* 0x0000000b48507224 */ /* 0x000fe400078e0250 */
[----:B------:R-:W-:Y:S02]  /*1b60*/  IMAD.MOV R11, RZ, RZ, -R4 ;  /* 0x000000ffff0b7224 */ /* 0x000fe400078e0a04 */
[----:B------:R-:W-:-:S04]  /*1b70*/  IMAD.HI.U32 R7, R73, R111, RZ ;  /* 0x0000006f49077227 */ /* 0x000fc800078e00ff */
[C---:B------:R-:W-:Y:S02]  /*1b80*/  IMAD R96, R72.reuse, R13, R96 ;  /* 0x0000000d48607224 */ /* 0x040fe400078e0260 */
[----:B------:R-:W-:Y:S02]  /*1b90*/  IMAD.MOV R13, RZ, RZ, -R6 ;  /* 0x000000ffff0d7224 */ /* 0x000fe400078e0a06 */
[----:B------:R-:W-:Y:S02]  /*1ba0*/  IMAD R129, R72, R8, R129 ;  /* 0x0000000848817224 */ /* 0x000fe400078e0281 */
[----:B------:R-:W-:Y:S02]  /*1bb0*/  VIADD R14, R0, 0x32 ;  /* 0x00000032000e7836 */ /* 0x000fe40000000000 */
[----:B------:R-:W-:-:S03]  /*1bc0*/  IMAD.HI.U32 R8, R73, R98, RZ ;  /* 0x0000006249087227 */ /* 0x000fc600078e00ff */
[----:B------:R-:W-:Y:S01]  /*1bd0*/  STL [R1+0x984], R14 ;  /* 0x0009840e01007387 */ /* 0x000fe20000100800 */
[C---:B------:R-:W-:Y:S01]  /*1be0*/  IMAD R6, R72.reuse, R11, R10 ;  /* 0x0000000b48067224 */ /* 0x040fe200078e020a */
[----:B------:R-:W-:Y:S01]  /*1bf0*/  IABS R113, R14 ;  /* 0x0000000e00717213 */ /* 0x000fe20000000000 */
[----:B------:R-:W-:Y:S02]  /*1c00*/  IMAD.MOV R7, RZ, RZ, -R7 ;  /* 0x000000ffff077224 */ /* 0x000fe400078e0a07 */
[----:B------:R-:W-:Y:S01]  /*1c10*/  IMAD R4, R72, R13, R12 ;  /* 0x0000000d48047224 */ /* 0x000fe200078e020c */
[----:B------:R1:W-:Y:S01]  /*1c20*/  STL [R1+0x8c], R6 ;  /* 0x00008c0601007387 */ /* 0x0003e20000100800 */
[C---:B------:R-:W-:Y:S02]  /*1c30*/  VIADD R11, R0.reuse, 0x33 ;  /* 0x00000033000b7836 */ /* 0x040fe40000000000 */
[----:B0-----:R-:W-:Y:S01]  /*1c40*/  IMAD.MOV R15, RZ, RZ, -R8 ;  /* 0x000000ffff0f7224 */ /* 0x001fe200078e0a08 */
[----:B------:R0:W-:Y:S01]  /*1c50*/  STL [R1+0x128], R4 ;  /* 0x0001280401007387 */ /* 0x0001e20000100800 */
[----:B------:R-:W-:Y:S01]  /*1c60*/  VIADD R10, R0, 0x34 ;  /* 0x00000034000a7836 */ /* 0x000fe20000000000 */
[----:B------:R-:W-:Y:S01]  /*1c70*/  IABS R131, R11 ;  /* 0x0000000b00837213 */ /* 0x000fe20000000000 */
[----:B------:R-:W-:Y:S01]  /*1c80*/  IMAD R111, R72, R7, R111 ;  /* 0x00000007486f7224 */ /* 0x000fe200078e026f */
[----:B------:R2:W-:Y:S01]  /*1c90*/  STL [R1+0x990], R11 ;  /* 0x0009900b01007387 */ /* 0x0005e20000100800 */
[C---:B------:R-:W-:Y:S01]  /*1ca0*/  VIADD R8, R0.reuse, 0x35 ;  /* 0x0000003500087836 */ /* 0x040fe20000000000 */
[----:B------:R-:W-:Y:S01]  /*1cb0*/  IABS R155, R10 ;  /* 0x0000000a009b7213 */ /* 0x000fe20000000000 */
[----:B------:R-:W-:Y:S01]  /*1cc0*/  IMAD.HI.U32 R7, R73, R82, RZ ;  /* 0x0000005249077227 */ /* 0x000fe200078e00ff */
[----:B------:R4:W-:Y:S03]  /*1cd0*/  STL [R1+0x98c], R10 ;  /* 0x00098c0a01007387 */ /* 0x0009e60000100800 */
[C---:B-1----:R-:W-:Y:S01]  /*1ce0*/  VIADD R6, R0.reuse, 0x36 ;  /* 0x0000003600067836 */ /* 0x042fe20000000000 */
[----:B------:R1:W-:Y:S01]  /*1cf0*/  STL [R1+0x99c], R8 ;  /* 0x00099c0801007387 */ /* 0x0003e20000100800 */
[----:B0-----:R-:W-:-:S02]  /*1d00*/  VIADD R4, R0, 0x38 ;  /* 0x0000003800047836 */ /* 0x001fc40000000000 */
[----:B------:R-:W-:Y:S01]  /*1d10*/  IMAD.MOV R7, RZ, RZ, -R7 ;  /* 0x000000ffff077224 */ /* 0x000fe200078e0a07 */
[----:B--2---:R-:W-:Y:S01]  /*1d20*/  IABS R11, R6 ;  /* 0x00000006000b7213 */ /* 0x004fe20000000000 */
[C---:B------:R-:W-:Y:S01]  /*1d30*/  IMAD.HI.U32 R9, R73.reuse, R152, RZ ;  /* 0x0000009849097227 */ /* 0x040fe200078e00ff */
[----:B----4-:R-:W-:Y:S01]  /*1d40*/  IABS R10, R8 ;  /* 0x00000008000a7213 */ /* 0x010fe20000000000 */
[----:B------:R0:W-:Y:S01]  /*1d50*/  STL [R1+0x998], R6 ;  /* 0x0009980601007387 */ /* 0x0001e20000100800 */
[----:B------:R-:W-:Y:S01]  /*1d60*/  IABS R84, R4 ;  /* 0x0000000400547213 */ /* 0x000fe20000000000 */
[----:B------:R-:W-:Y:S02]  /*1d70*/  IMAD R82, R72, R7, R82 ;  /* 0x0000000748527224 */ /* 0x000fe400078e0252 */
[----:B------:R2:W-:Y:S01]  /*1d80*/  STL [R1+0x9a8], R4 ;  /* 0x0009a80401007387 */ /* 0x0005e20000100800 */
[----:B------:R-:W-:-:S04]  /*1d90*/  IMAD.HI.U32 R7, R73, R10, RZ ;  /* 0x0000000a49077227 */ /* 0x000fc800078e00ff */
[----:B-1----:R-:W-:-:S04]  /*1da0*/  IMAD.HI.U32 R8, R73, R11, RZ ;  /* 0x0000000b49087227 */ /* 0x002fc800078e00ff */
[----:B0-----:R-:W-:-:S04]  /*1db0*/  IMAD.HI.U32 R6, R73, R155, RZ ;  /* 0x0000009b49067227 */ /* 0x001fc800078e00ff */
[----:B--2---:R-:W-:-:S04]  /*1dc0*/  IMAD.HI.U32 R4, R73, R131, RZ ;  /* 0x0000008349047227 */ /* 0x004fc800078e00ff */
[----:B------:R-:W-:Y:S02]  /*1dd0*/  IMAD.MOV R9, RZ, RZ, -R9 ;  /* 0x000000ffff097224 */ /* 0x000fe400078e0a09 */
[----:B------:R-:W-:Y:S02]  /*1de0*/  IMAD.MOV R6, RZ, RZ, -R6 ;  /* 0x000000ffff067224 */ /* 0x000fe400078e0a06 */
[----:B------:R-:W-:Y:S02]  /*1df0*/  IMAD.MOV R4, RZ, RZ, -R4 ;  /* 0x000000ffff047224 */ /* 0x000fe400078e0a04 */
[----:B------:R-:W-:Y:S02]  /*1e00*/  IMAD.MOV R7, RZ, RZ, -R7 ;  /* 0x000000ffff077224 */ /* 0x000fe400078e0a07 */
[----:B------:R-:W-:Y:S02]  /*1e10*/  IMAD.MOV R8, RZ, RZ, -R8 ;  /* 0x000000ffff087224 */ /* 0x000fe400078e0a08 */
[----:B------:R-:W-:-:S02]  /*1e20*/  IMAD R152, R72, R9, R152 ;  /* 0x0000000948987224 */ /* 0x000fc400078e0298 */
[----:B------:R-:W-:-:S04]  /*1e30*/  IMAD.HI.U32 R9, R73, R113, RZ ;  /* 0x0000007149097227 */ /* 0x000fc800078e00ff */
[C---:B------:R-:W-:Y:S02]  /*1e40*/  IMAD R155, R72.reuse, R6, R155 ;  /* 0x00000006489b7224 */ /* 0x040fe400078e029b */
[C---:B------:R-:W-:Y:S02]  /*1e50*/  IMAD R131, R72.reuse, R4, R131 ;  /* 0x0000000448837224 */ /* 0x040fe400078e0283 */
[C---:B------:R-:W-:Y:S02]  /*1e60*/  IMAD R6, R72.reuse, R7, R10 ;  /* 0x0000000748067224 */ /* 0x040fe400078e020a */
[----:B------:R-:W-:Y:S02]  /*1e70*/  IMAD R4, R72, R8, R11 ;  /* 0x0000000848047224 */ /* 0x000fe400078e020b */
[----:B------:R-:W-:Y:S01]  /*1e80*/  IMAD.MOV R9, RZ, RZ, -R9 ;  /* 0x000000ffff097224 */ /* 0x000fe200078e0a09 */
[----:B------:R0:W-:Y:S01]  /*1e90*/  STL [R1+0x94], R6 ;  /* 0x0000940601007387 */ /* 0x0001e20000100800 */
[----:B------:R-:W-:-:S02]  /*1ea0*/  VIADD R12, R0, 0x39 ;  /* 0x00000039000c7836 */ /* 0x000fc40000000000 */
[----:B------:R-:W-:Y:S01]  /*1eb0*/  VIADD R10, R0, 0x3a ;  /* 0x0000003a000a7836 */ /* 0x000fe20000000000 */
[----:B------:R1:W-:Y:S01]  /*1ec0*/  STL [R1+0x124], R4 ;  /* 0x0001240401007387 */ /* 0x0003e20000100800 */
[----:B------:R-:W-:Y:S01]  /*1ed0*/  IMAD R113, R72, R9, R113 ;  /* 0x0000000948717224 */ /* 0x000fe200078e0271 */
[----:B------:R-:W-:Y:S01]  /*1ee0*/  IABS R97, R12 ;  /* 0x0000000c00617213 */ /* 0x000fe20000000000 */
[----:B------:R-:W-:Y:S01]  /*1ef0*/  IMAD.HI.U32 R9, R73, R84, RZ ;  /* 0x0000005449097227 */ /* 0x000fe200078e00ff */
[----:B------:R2:W-:Y:S01]  /*1f00*/  STL [R1+0x9b4], R12 ;  /* 0x0009b40c01007387 */ /* 0x0005e20000100800 */
[----:B------:R-:W-:Y:S02]  /*1f10*/  IABS R115, R10 ;  /* 0x0000000a00737213 */ /* 0x000fe40000000000 */
[C---:B0-----:R-:W-:Y:S01]  /*1f20*/  VIADD R6, R0.reuse, 0x3c ;  /* 0x0000003c00067836 */ /* 0x041fe20000000000 */
[----:B------:R0:W-:Y:S01]  /*1f30*/  STL [R1+0x9b0], R10 ;  /* 0x0009b00a01007387 */ /* 0x0001e20000100800 */
[----:B------:R-:W-:-:S02]  /*1f40*/  VIADD R7, R0, 0x3b ;  /* 0x0000003b00077836 */ /* 0x000fc40000000000 */
[----:B-1----:R-:W-:Y:S02]  /*1f50*/  VIADD R4, R0, 0x3d ;  /* 0x0000003d00047836 */ /* 0x002fe40000000000 */
[----:B------:R-:W-:Y:S01]  /*1f60*/  IMAD.MOV R9, RZ, RZ, -R9 ;  /* 0x000000ffff097224 */ /* 0x000fe200078e0a09 */
[----:B------:R-:W-:Y:S01]  /*1f70*/  STL [R1+0x9b8], R7 ;  /* 0x0009b80701007387 */ /* 0x000fe20000100800 */
[----:B------:R-:W-:Y:S01]  /*1f80*/  IABS R130, R7 ;  /* 0x0000000700827213 */ /* 0x000fe20000000000 */
[C---:B------:R-:W-:Y:S01]  /*1f90*/  IMAD R98, R72.reuse, R15, R98 ;  /* 0x0000000f48627224 */ /* 0x040fe200078e0262 */
[----:B--2---:R-:W-:Y:S01]  /*1fa0*/  IABS R12, R4 ;  /* 0x00000004000c7213 */ /* 0x004fe20000000000 */
[----:B------:R1:W-:Y:S01]  /*1fb0*/  STL [R1+0x9c0], R6 ;  /* 0x0009c00601007387 */ /* 0x0003e20000100800 */
[----:B0-----:R-:W-:Y:S01]  /*1fc0*/  IABS R10, R6 ;  /* 0x00000006000a7213 */ /* 0x001fe20000000000 */
[----:B------:R-:W-:Y:S02]  /*1fd0*/  IMAD R84, R72, R9, R84 ;  /* 0x0000000948547224 */ /* 0x000fe400078e0254 */
[----:B------:R0:W-:Y:S01]  /*1fe0*/  STL [R1+0x9c4], R4 ;  /* 0x0009c40401007387 */ /* 0x0001e20000100800 */
[----:B------:R-:W-:-:S04]  /*1ff0*/  IMAD.HI.U32 R9, R73, R12, RZ ;  /* 0x0000000c49097227 */ /* 0x000fc800078e00ff */
[----:B------:R-:W-:-:S04]  /*2000*/  IMAD.HI.U32 R8, R73, R10, RZ ;  /* 0x0000000a49087227 */ /* 0x000fc800078e00ff */
[----:B-1----:R-:W-:-:S04]  /*2010*/  IMAD.HI.U32 R6, R73, R115, RZ ;  /* 0x0000007349067227 */ /* 0x002fc800078e00ff */
[----:B0-----:R-:W-:-:S04]  /*2020*/  IMAD.HI.U32 R4, R73, R97, RZ ;  /* 0x0000006149047227 */ /* 0x001fc800078e00ff */
[----:B------:R-:W-:Y:S02]  /*2030*/  IMAD.MOV R6, RZ, RZ, -R6 ;  /* 0x000000ffff067224 */ /* 0x000fe400078e0a06 */
[----:B------:R-:W-:-:S04]  /*2040*/  IMAD.HI.U32 R7, R73, R130, RZ ;  /* 0x0000008249077227 */ /* 0x000fc800078e00ff */
[----:B------:R-:W-:Y:S02]  /*2050*/  IMAD.MOV R4, RZ, RZ, -R4 ;  /* 0x000000ffff047224 */ /* 0x000fe400078e0a04 */
[----:B------:R-:W-:Y:S02]  /*2060*/  IMAD.MOV R11, RZ, RZ, -R8 ;  /* 0x000000ffff0b7224 */ /* 0x000fe400078e0a08 */
[----:B------:R-:W-:Y:S02]  /*2070*/  IMAD.MOV R9, RZ, RZ, -R9 ;  /* 0x000000ffff097224 */ /* 0x000fe400078e0a09 */
[C---:B------:R-:W-:Y:S02]  /*2080*/  IMAD R115, R72.reuse, R6, R115 ;  /* 0x0000000648737224 */ /* 0x040fe400078e0273 */
[----:B------:R-:W-:Y:S02]  /*2090*/  IMAD.MOV R7, RZ, RZ, -R7 ;  /* 0x000000ffff077224 */ /* 0x000fe400078e0a07 */
[----:B------:R-:W-:-:S02]  /*20a0*/  IMAD R97, R72, R4, R97 ;  /* 0x0000000448617224 */ /* 0x000fc400078e0261 */
[C---:B------:R-:W-:Y:S02]  /*20b0*/  IMAD R6, R72.reuse, R11, R10 ;  /* 0x0000000b48067224 */ /* 0x040fe400078e020a */
[----:B------:R-:W-:Y:S02]  /*20c0*/  IMAD R4, R72, R9, R12 ;  /* 0x0000000948047224 */ /* 0x000fe400078e020c */
[----:B------:R-:W-:Y:S01]  /*20d0*/  VIADD R10, R0, 0x3e ;  /* 0x0000003e000a7836 */ /* 0x000fe20000000000 */
[----:B------:R0:W-:Y:S01]  /*20e0*/  STL [R1+0x4], R6 ;  /* 0x0000040601007387 */ /* 0x0001e20000100800 */
[----:B------:R-:W-:Y:S02]  /*20f0*/  IMAD R130, R72, R7, R130 ;  /* 0x0000000748827224 */ /* 0x000fe400078e0282 */
[C---:B------:R-:W-:Y:S01]  /*2100*/  VIADD R8, R0.reuse, 0x40 ;  /* 0x0000004000087836 */ /* 0x040fe20000000000 */
[----:B------:R1:W-:Y:S01]  /*2110*/  STL [R1+0x90], R4 ;  /* 0x0000900401007387 */ /* 0x0003e20000100800 */
[----:B------:R-:W-:-:S02]  /*2120*/  VIADD R7, R0, 0x41 ;  /* 0x0000004100077836 */ /* 0x000fc40000000000 */
[C---:B------:R-:W-:Y:S01]  /*2130*/  VIADD R15, R0.reuse, 0x44 ;  /* 0x00000044000f7836 */ /* 0x040fe20000000000 */
[----:B------:R2:W-:Y:S01]  /*2140*/  STL [R1+0x9cc], R10 ;  /* 0x0009cc0a01007387 */ /* 0x0005e20000100800 */
[----:B------:R-:W-:Y:S01]  /*2150*/  IABS R83, R8 ;  /* 0x0000000800537213 */ /* 0x000fe20000000000 */
[C---:B0-----:R-:W-:Y:S01]  /*2160*/  VIADD R6, R0.reuse, 0x42 ;  /* 0x0000004200067836 */ /* 0x041fe20000000000 */
[----:B------:R-:W-:Y:S01]  /*2170*/  IABS R99, R7 ;  /* 0x0000000700637213 */ /* 0x000fe20000000000 */
[----:B------:R0:W-:Y:S01]  /*2180*/  STL [R1+0x9d8], R8 ;  /* 0x0009d80801007387 */ /* 0x0001e20000100800 */
[C---:B------:R-:W-:Y:S01]  /*2190*/  VIADD R14, R0.reuse, 0x45 ;  /* 0x00000045000e7836 */ /* 0x040fe20000000000 */
[----:B------:R-:W-:Y:S01]  /*21a0*/  IABS R156, R15 ;  /* 0x0000000f009c7213 */ /* 0x000fe20000000000 */
[C---:B-1----:R-:W-:Y:S01]  /*21b0*/  VIADD R4, R0.reuse, 0x43 ;  /* 0x0000004300047836 */ /* 0x042fe20000000000 */
[----:B------:R1:W-:Y:S01]  /*21c0*/  STL [R1+0x9e4], R7 ;  /* 0x0009e40701007387 */ /* 0x0003e20000100800 */
[----:B------:R-:W-:Y:S01]  /*21d0*/  IABS R114, R6 ;  /* 0x0000000600727213 */ /* 0x000fe20000000000 */
[----:B------:R-:W-:Y:S01]  /*21e0*/  VIADD R12, R0, 0x46 ;  /* 0x00000046000c7836 */ /* 0x000fe20000000000 */
[----:B--2---:R-:W-:Y:S01]  /*21f0*/  IABS R10, R10 ;  /* 0x0000000a000a7213 */ /* 0x004fe20000000000 */
[----:B------:R2:W-:Y:S01]  /*2200*/  STL [R1+0x9e0], R6 ;  /* 0x0009e00601007387 */ /* 0x0005e20000100800 */
[----:B------:R-:W-:Y:S01]  /*2210*/  IABS R133, R4 ;  /* 0x0000000400857213 */ /* 0x000fe20000000000 */
[----:B0-----:R-:W-:-:S02]  /*2220*/  IMAD.HI.U32 R8, R73, R114, RZ ;  /* 0x0000007249087227 */ /* 0x001fc400078e00ff */
[----:B------:R0:W-:Y:S02]  /*2230*/  STL [R1+0x9e8], R4 ;  /* 0x0009e80401007387 */ /* 0x0001e40000100800 */
[----:B-1----:R-:W-:-:S04]  /*2240*/  IMAD.HI.U32 R7, R73, R99, RZ ;  /* 0x0000006349077227 */ /* 0x002fc800078e00ff */
[----:B--2---:R-:W-:-:S04]  /*2250*/  IMAD.HI.U32 R6, R73, R83, RZ ;  /* 0x0000005349067227 */ /* 0x004fc800078e00ff */
[----:B0-----:R-:W-:-:S04]  /*2260*/  IMAD.HI.U32 R4, R73, R10, RZ ;  /* 0x0000000a49047227 */ /* 0x001fc800078e00ff */
[----:B------:R-:W-:Y:S02]  /*2270*/  IMAD.MOV R11, RZ, RZ, -R4 ;  /* 0x000000ffff0b7224 */ /* 0x000fe400078e0a04 */
[----:B------:R-:W-:Y:S02]  /*2280*/  IMAD.MOV R6, RZ, RZ, -R6 ;  /* 0x000000ffff067224 */ /* 0x000fe400078e0a06 */
[----:B------:R-:W-:Y:S01]  /*2290*/  IMAD R4, R72, R11, R10 ;  /* 0x0000000b48047224 */ /* 0x000fe200078e020a */
[----:B------:R-:W-:Y:S01]  /*22a0*/  IABS R10, R14 ;  /* 0x0000000e000a7213 */ /* 0x000fe20000000000 */
[----:B------:R-:W-:Y:S02]  /*22b0*/  IMAD.MOV R13, RZ, RZ, -R8 ;  /* 0x000000ffff0d7224 */ /* 0x000fe400078e0a08 */
[----:B------:R-:W-:Y:S01]  /*22c0*/  VIADD R8, R0, 0x48 ;  /* 0x0000004800087836 */ /* 0x000fe20000000000 */
[----:B------:R0:W-:Y:S01]  /*22d0*/  STL [R1+0x174], R4 ;  /* 0x0001740401007387 */ /* 0x0001e20000100800 */
[----:B------:R-:W-:-:S02]  /*22e0*/  IMAD.MOV R7, RZ, RZ, -R7 ;  /* 0x000000ffff077224 */ /* 0x000fc400078e0a07 */
[C---:B------:R-:W-:Y:S01]  /*22f0*/  IMAD R83, R72.reuse, R6, R83 ;  /* 0x0000000648537224 */ /* 0x040fe200078e0253 */
[----:B------:R-:W-:Y:S01]  /*2300*/  STL [R1+0x9f0], R15 ;  /* 0x0009f00f01007387 */ /* 0x000fe20000100800 */
[----:B------:R-:W-:Y:S01]  /*2310*/  IMAD.HI.U32 R6, R73, R10, RZ ;  /* 0x0000000a49067227 */ /* 0x000fe200078e00ff */
[----:B------:R-:W-:Y:S02]  /*2320*/  IABS R87, R8 ;  /* 0x0000000800577213 */ /* 0x000fe40000000000 */
[----:B------:R-:W-:Y:S01]  /*2330*/  STL [R1+0x9fc], R14 ;  /* 0x0009fc0e01007387 */ /* 0x000fe20000100800 */
[----:B------:R-:W-:Y:S02]  /*2340*/  IMAD R99, R72, R7, R99 ;  /* 0x0000000748637224 */ /* 0x000fe400078e0263 */
[----:B0-----:R-:W-:Y:S01]  /*2350*/  VIADD R4, R0, 0x49 ;  /* 0x0000004900047836 */ /* 0x001fe20000000000 */
[----:B------:R0:W-:Y:S01]  /*2360*/  STL [R1+0x9f8], R12 ;  /* 0x0009f80c01007387 */ /* 0x0001e20000100800 */
[----:B------:R-:W-:-:S02]  /*2370*/  IMAD R114, R72, R13, R114 ;  /* 0x0000000d48727224 */ /* 0x000fc400078e0272 */
[----:B------:R-:W-:Y:S01]  /*2380*/  IMAD.MOV R13, RZ, RZ, -R6 ;  /* 0x000000ffff0d7224 */ /* 0x000fe200078e0a06 */
[----:B------:R-:W-:Y:S01]  /*2390*/  STL [R1+0xa08], R8 ;  /* 0x000a080801007387 */ /* 0x000fe20000100800 */
[----:B------:R-:W-:Y:S01]  /*23a0*/  IABS R100, R4 ;  /* 0x0000000400647213 */ /* 0x000fe20000000000 */
[C---:B------:R-:W-:Y:S02]  /*23b0*/  IMAD.HI.U32 R9, R73.reuse, R133, RZ ;  /* 0x0000008549097227 */ /* 0x040fe400078e00ff */
[----:B------:R1:W-:Y:S01]  /*23c0*/  STL [R1+0xa0c], R4 ;  /* 0x000a0c0401007387 */ /* 0x0003e20000100800 */
[----:B0-----:R-:W-:Y:S01]  /*23d0*/  IABS R12, R12 ;  /* 0x0000000c000c7213 */ /* 0x001fe20000000000 */
[----:B------:R-:W-:Y:S02]  /*23e0*/  IMAD R6, R72, R13, R10 ;  /* 0x0000000d48067224 */ /* 0x000fe400078e020a */
[----:B------:R-:W-:Y:S02]  /*23f0*/  VIADD R13, R0, 0x4a ;  /* 0x0000004a000d7836 */ /* 0x000fe40000000000 */
[C---:B------:R-:W-:Y:S01]  /*2400*/  IMAD.HI.U32 R7, R73.reuse, R12, RZ ;  /* 0x0000000c49077227 */ /* 0x040fe200078e00ff */
[----:B------:R0:W-:Y:S02]  /*2410*/  STL [R1+0x98], R6 ;  /* 0x0000980601007387 */ /* 0x0001e40000100800 */
[----:B------:R-:W-:Y:S01]  /*2420*/  IABS R118, R13 ;  /* 0x0000000d00767213 */ /* 0x000fe20000000000 */
[----:B-1----:R-:W-:-:S04]  /*2430*/  IMAD.HI.U32 R4, R73, R156, RZ ;  /* 0x0000009c49047227 */ /* 0x002fc800078e00ff */
[----:B------:R-:W-:Y:S02]  /*2440*/  IMAD.MOV R7, RZ, RZ, -R7 ;  /* 0x000000ffff077224 */ /* 0x000fe400078e0a07 */
[----:B------:R-:W-:Y:S02]  /*2450*/  IMAD.MOV R11, RZ, RZ, -R4 ;  /* 0x000000ffff0b7224 */ /* 0x000fe400078e0a04 */
[----:B------:R-:W-:-:S04]  /*2460*/  IMAD.HI.U32 R8, R73, R87, RZ ;  /* 0x0000005749087227 */ /* 0x000fc800078e00ff */
[C---:B------:R-:W-:Y:S02]  /*2470*/  IMAD R4, R72.reuse, R7, R12 ;  /* 0x0000000748047224 */ /* 0x040fe400078e020c */
[----:B------:R-:W-:Y:S02]  /*2480*/  IMAD R156, R72, R11, R156 ;  /* 0x0000000b489c7224 */ /* 0x000fe400078e029c */
[C---:B------:R-:W-:Y:S01]  /*2490*/  VIADD R11, R0.reuse, 0x4b ;  /* 0x0000004b000b7836 */ /* 0x040fe20000000000 */
[----:B------:R1:W-:Y:S01]  /*24a0*/  STL [R1+0x138], R4 ;  /* 0x0001380401007387 */ /* 0x0003e20000100800 */
[C---:B------:R-:W-:Y:S02]  /*24b0*/  VIADD R10, R0.reuse, 0x4c ;  /* 0x0000004c000a7836 */ /* 0x040fe40000000000 */
[----:B------:R-:W-:Y:S01]  /*24c0*/  IMAD.MOV R8, RZ, RZ, -R8 ;  /* 0x000000ffff087224 */ /* 0x000fe200078e0a08 */
[----:B------:R-:W-:Y:S01]  /*24d0*/  STL [R1+0xa14], R13 ;  /* 0x000a140d01007387 */ /* 0x000fe20000100800 */
[----:B0-----:R-:W-:Y:S01]  /*24e0*/  VIADD R6, R0, 0x4d ;  /* 0x0000004d00067836 */ /* 0x001fe20000000000 */
[----:B------:R-:W-:Y:S01]  /*24f0*/  IABS R134, R11 ;  /* 0x0000000b00867213 */ /* 0x000fe20000000000 */
[----:B------:R-:W-:Y:S01]  /*2500*/  IMAD.MOV R9, RZ, RZ, -R9 ;  /* 0x000000ffff097224 */ /* 0x000fe200078e0a09 */
[----:B------:R-:W-:Y:S01]  /*2510*/  STL [R1+0xa18], R11 ;  /* 0x000a180b01007387 */ /* 0x000fe20000100800 */
[----:B------:R-:W-:Y:S01]  /*2520*/  IMAD R87, R72, R8, R87 ;  /* 0x0000000848577224 */ /* 0x000fe200078e0257 */
[----:B------:R-:W-:Y:S01]  /*2530*/  IABS R8, R10 ;  /* 0x0000000a00087213 */ /* 0x000fe20000000000 */
[----:B-1----:R-:W-:Y:S01]  /*2540*/  VIADD R4, R0, 0x4e ;  /* 0x0000004e00047836 */ /* 0x002fe20000000000 */
[----:B------:R-:W-:Y:S01]  /*2550*/  STL [R1+0xa10], R10 ;  /* 0x000a100a01007387 */ /* 0x000fe20000100800 */
[----:B------:R-:W-:-:S02]  /*2560*/  IMAD R133, R72, R9, R133 ;  /* 0x0000000948857224 */ /* 0x000fc400078e0285 */
[C---:B------:R-:W-:Y:S01]  /*2570*/  IMAD.HI.U32 R9, R73.reuse, R100, RZ ;  /* 0x0000006449097227 */ /* 0x040fe200078e00ff */
[----:B------:R0:W-:Y:S03]  /*2580*/  STL [R1+0xa04], R6 ;  /* 0x000a040601007387 */ /* 0x0001e60000100800 */
[----:B------:R-:W-:Y:S01]  /*2590*/  IMAD.HI.U32 R15, R73, R8, RZ ;  /* 0x00000008490f7227 */ /* 0x000fe200078e00ff */
[----:B------:R1:W-:Y:S03]  /*25a0*/  STL [R1+0xa00], R4 ;  /* 0x000a000401007387 */ /* 0x0003e60000100800 */
[----:B------:R-:W-:Y:S02]  /*25b0*/  IMAD.MOV R9, RZ, RZ, -R9 ;  /* 0x000000ffff097224 */ /* 0x000fe400078e0a09 */
[----:B------:R-:W-:Y:S01]  /*25c0*/  IMAD.MOV R15, RZ, RZ, -R15 ;  /* 0x000000ffff0f7224 */ /* 0x000fe200078e0a0f */
[----:B0-----:R-:W-:Y:S01]  /*25d0*/  IABS R6, R6 ;  /* 0x0000000600067213 */ /* 0x001fe20000000000 */
[----:B------:R-:W-:-:S02]  /*25e0*/  IMAD R100, R72, R9, R100 ;  /* 0x0000000948647224 */ /* 0x000fc400078e0264 */
[----:B------:R-:W-:Y:S01]  /*25f0*/  IMAD.HI.U32 R11, R73, R118, RZ ;  /* 0x00000076490b7227 */ /* 0x000fe200078e00ff */
[----:B-1----:R-:W-:-:S03]  /*2600*/  IABS R4, R4 ;  /* 0x0000000400047213 */ /* 0x002fc60000000000 */
[----:B------:R-:W-:-:S04]  /*2610*/  IMAD.HI.U32 R7, R73, R6, RZ ;  /* 0x0000000649077227 */ /* 0x000fc800078e00ff */
[----:B------:R-:W-:Y:S02]  /*2620*/  IMAD.MOV R7, RZ, RZ, -R7 ;  /* 0x000000ffff077224 */ /* 0x000fe400078e0a07 */
[----:B------:R-:W-:-:S04]  /*2630*/  IMAD.HI.U32 R9, R73, R4, RZ ;  /* 0x0000000449097227 */ /* 0x000fc800078e00ff */
[C---:B------:R-:W-:Y:S02]  /*2640*/  IMAD R8, R72.reuse, R15, R8 ;  /* 0x0000000f48087224 */ /* 0x040fe400078e0208 */
[C---:B------:R-:W-:Y:S02]  /*2650*/  IMAD R6, R72.reuse, R7, R6 ;  /* 0x0000000748067224 */ /* 0x040fe400078e0206 */
[----:B------:R-:W-:Y:S01]  /*2660*/  IMAD.MOV R11, RZ, RZ, -R11 ;  /* 0x000000ffff0b7224 */ /* 0x000fe200078e0a0b */
[----:B------:R0:W-:Y:S01]  /*2670*/  STL [R1+0x10], R8 ;  /* 0x0000100801007387 */ /* 0x0001e20000100800 */
[----:B------:R-:W-:Y:S02]  /*2680*/  IMAD.MOV R9, RZ, RZ, -R9 ;  /* 0x000000ffff097224 */ /* 0x000fe400078e0a09 */
[C---:B------:R-:W-:Y:S01]  /*2690*/  IMAD R118, R72.reuse, R11, R118 ;  /* 0x0000000b48767224 */ /* 0x040fe200078e0276 */
[----:B------:R1:W-:Y:S01]  /*26a0*/  STL [R1+0xcc], R6 ;  /* 0x0000cc0601007387 */ /* 0x0003e20000100800 */
[----:B------:R-:W-:-:S02]  /*26b0*/  IMAD R4, R72, R9, R4 ;  /* 0x0000000948047224 */ /* 0x000fc400078e0204 */
[C---:B------:R-:W-:Y:S02]  /*26c0*/  VIADD R11, R0.reuse, 0x50 ;  /* 0x00000050000b7836 */ /* 0x040fe40000000000 */
[C---:B------:R-:W-:Y:S01]  /*26d0*/  VIADD R10, R0.reuse, 0x51 ;  /* 0x00000051000a7836 */ /* 0x040fe20000000000 */
[----:B------:R2:W-:Y:S01]  /*26e0*/  STL [R1+0x134], R4 ;  /* 0x0001340401007387 */ /* 0x0005e20000100800 */
[C---:B0-----:R-:W-:Y:S01]  /*26f0*/  VIADD R8, R0.reuse, 0x52 ;  /* 0x0000005200087836 */ /* 0x041fe20000000000 */
[----:B------:R-:W-:Y:S01]  /*2700*/  IABS R86, R11 ;  /* 0x0000000b00567213 */ /* 0x000fe20000000000 */
[C---:B------:R-:W-:Y:S01]  /*2710*/  VIADD R7, R0.reuse, 0x53 ;  /* 0x0000005300077836 */ /* 0x040fe20000000000 */
[----:B------:R-:W-:Y:S01]  /*2720*/  STL [R1+0x9f4], R11 ;  /* 0x0009f40b01007387 */ /* 0x000fe20000100800 */
[----:B-1----:R-:W-:Y:S01]  /*2730*/  VIADD R6, R0, 0x54 ;  /* 0x0000005400067836 */ /* 0x002fe20000000000 */
[----:B------:R-:W-:Y:S01]  /*2740*/  IABS R101, R10 ;  /* 0x0000000a00657213 */ /* 0x000fe20000000000 */
[----:B------:R-:W-:Y:S01]  /*2750*/  IMAD.HI.U32 R13, R73, R134, RZ ;  /* 0x00000086490d7227 */ /* 0x000fe200078e00ff */
[----:B------:R0:W-:Y:S01]  /*2760*/  STL [R1+0x9ec], R10 ;  /* 0x0009ec0a01007387 */ /* 0x0001e20000100800 */
[----:B------:R-:W-:-:S02]  /*2770*/  IABS R117, R8 ;  /* 0x0000000800757213 */ /* 0x000fc40000000000 */
[----:B--2---:R-:W-:Y:S01]  /*2780*/  IABS R4, R6 ;  /* 0x0000000600047213 */ /* 0x004fe20000000000 */
[----:B------:R1:W-:Y:S01]  /*2790*/  STL [R1+0x9dc], R8 ;  /* 0x0009dc0801007387 */ /* 0x0003e20000100800 */
[C---:B------:R-:W-:Y:S01]  /*27a0*/  IMAD.HI.U32 R9, R73.reuse, R101, RZ ;  /* 0x0000006549097227 */ /* 0x040fe200078e00ff */
[----:B------:R-:W-:Y:S02]  /*27b0*/  IABS R135, R7 ;  /* 0x0000000700877213 */ /* 0x000fe40000000000 */
[----:B------:R-:W-:Y:S01]  /*27c0*/  STL [R1+0x9d4], R7 ;  /* 0x0009d40701007387 */ /* 0x000fe20000100800 */
[----:B------:R-:W-:Y:S02]  /*27d0*/  IMAD.MOV R9, RZ, RZ, -R9 ;  /* 0x000000ffff097224 */ /* 0x000fe400078e0a09 */
[C---:B0-----:R-:W-:Y:S01]  /*27e0*/  IMAD.HI.U32 R10, R73.reuse, R86, RZ ;  /* 0x00000056490a7227 */ /* 0x041fe200078e00ff */
[----:B------:R0:W-:Y:S03]  /*27f0*/  STL [R1+0x9d0], R6 ;  /* 0x0009d00601007387 */ /* 0x0001e60000100800 */
[----:B-1----:R-:W-:-:S04]  /*2800*/  IMAD.HI.U32 R8, R73, R117, RZ ;  /* 0x0000007549087227 */ /* 0x002fc800078e00ff */
[----:B------:R-:W-:Y:S02]  /*2810*/  IMAD.MOV R10, RZ, RZ, -R10 ;  /* 0x000000ffff0a7224 */ /* 0x000fe400078e0a0a */
[----:B------:R-:W-:Y:S02]  /*2820*/  IMAD.MOV R8, RZ, RZ, -R8 ;  /* 0x000000ffff087224 */ /* 0x000fe400078e0a08 */
[----:B0-----:R-:W-:-:S04]  /*2830*/  IMAD.HI.U32 R6, R73, R4, RZ ;  /* 0x0000000449067227 */ /* 0x001fc800078e00ff */
[----:B------:R-:W-:Y:S02]  /*2840*/  IMAD.MOV R6, RZ, RZ, -R6 ;  /* 0x000000ffff067224 */ /* 0x000fe400078e0a06 */
[C---:B------:R-:W-:Y:S02]  /*2850*/  IMAD R86, R72.reuse, R10, R86 ;  /* 0x0000000a48567224 */ /* 0x040fe400078e0256 */
[----:B------:R-:W-:Y:S02]  /*2860*/  IMAD R4, R72, R6, R4 ;  /* 0x0000000648047224 */ /* 0x000fe400078e0204 */
[----:B------:R-:W-:Y:S02]  /*2870*/  VIADD R10, R0, 0x55 ;  /* 0x00000055000a7836 */ /* 0x000fe40000000000 */
[----:B------:R-:W-:Y:S01]  /*2880*/  IMAD R117, R72, R8, R117 ;  /* 0x0000000848757224 */ /* 0x000fe200078e0275 */
[----:B------:R-:W-:Y:S01]  /*2890*/  STL [R1+0xc], R4 ;  /* 0x00000c0401007387 */ /* 0x000fe20000100800 */
[----:B------:R-:W-:-:S02]  /*28a0*/  VIADD R8, R0, 0x56 ;  /* 0x0000005600087836 */ /* 0x000fc40000000000 */
[----:B------:R-:W-:Y:S01]  /*28b0*/  VIADD R11, R0, 0x58 ;  /* 0x00000058000b7836 */ /* 0x000fe20000000000 */
[----:B------:R0:W-:Y:S01]  /*28c0*/  STL [R1+0x9c8], R10 ;  /* 0x0009c80a01007387 */ /* 0x0001e20000100800 */
[----:B------:R-:W-:Y:S02]  /*28d0*/  IMAD R101, R72, R9, R101 ;  /* 0x0000000948657224 */ /* 0x000fe400078e0265 */
[----:B------:R-:W-:Y:S01]  /*28e0*/  IMAD.HI.U32 R7, R73, R135, RZ ;  /* 0x0000008749077227 */ /* 0x000fe200078e00ff */
[----:B------:R1:W-:Y:S01]  /*28f0*/  STL [R1+0x9bc], R8 ;  /* 0x0009bc0801007387 */ /* 0x0003e20000100800 */
[----:B------:R-:W-:Y:S02]  /*2900*/  IABS R85, R11 ;  /* 0x0000000b00557213 */ /* 0x000fe40000000000 */
[----:B------:R-:W-:Y:S01]  /*2910*/  VIADD R9, R0, 0x59 ;  /* 0x0000005900097836 */ /* 0x000fe20000000000 */
[----:B------:R2:W-:Y:S01]  /*2920*/  STL [R1+0x9ac], R11 ;  /* 0x0009ac0b01007387 */ /* 0x0005e20000100800 */
[----:B------:R-:W-:Y:S01]  /*2930*/  IMAD.MOV R7, RZ, RZ, -R7 ;  /* 0x000000ffff077224 */ /* 0x000fe200078e0a07 */
[----:B0-----:R-:W-:Y:S01]  /*2940*/  IABS R10, R10 ;  /* 0x0000000a000a7213 */ /* 0x001fe20000000000 */
[----:B------:R-:W-:Y:S01]  /*2950*/  IMAD.MOV R13, RZ, RZ, -R13 ;  /* 0x000000ffff0d7224 */ /* 0x000fe200078e0a0d */
[----:B------:R0:W-:Y:S01]  /*2960*/  STL [R1+0x9a4], R9 ;  /* 0x0009a40901007387 */ /* 0x0001e20000100800 */
[----:B------:R-:W-:Y:S01]  /*2970*/  IABS R102, R9 ;  /* 0x0000000900667213 */ /* 0x000fe20000000000 */
[----:B------:R-:W-:Y:S01]  /*2980*/  IMAD R135, R72, R7, R135 ;  /* 0x0000000748877224 */ /* 0x000fe200078e0287 */
[----:B-1----:R-:W-:Y:S01]  /*2990*/  IABS R8, R8 ;  /* 0x0000000800087213 */ /* 0x002fe20000000000 */
[----:B------:R-:W-:-:S02]  /*29a0*/  VIADD R7, R0, 0x5a ;  /* 0x0000005a00077836 */ /* 0x000fc40000000000 */
[----:B--2---:R-:W-:-:S03]  /*29b0*/  IMAD.HI.U32 R11, R73, R10, RZ ;  /* 0x0000000a490b7227 */ /* 0x004fc600078e00ff */
[----:B------:R-:W-:Y:S01]  /*29c0*/  STL [R1+0x9a0], R7 ;  /* 0x0009a00701007387 */ /* 0x000fe20000100800 */
[----:B0-----:R-:W-:Y:S01]  /*29d0*/  IMAD.HI.U32 R9, R73, R8, RZ ;  /* 0x0000000849097227 */ /* 0x001fe200078e00ff */
[----:B------:R-:W-:-:S03]  /*29e0*/  IABS R116, R7 ;  /* 0x0000000700747213 */ /* 0x000fc60000000000 */
[----:B------:R-:W-:Y:S02]  /*29f0*/  IMAD.MOV R11, RZ, RZ, -R11 ;  /* 0x000000ffff0b7224 */ /* 0x000fe400078e0a0b */
[----:B------:R-:W-:Y:S02]  /*2a00*/  IMAD.MOV R9, RZ, RZ, -R9 ;  /* 0x000000ffff097224 */ /* 0x000fe400078e0a09 */
[C---:B------:R-:W-:Y:S02]  /*2a10*/  IMAD R10, R72.reuse, R11, R10 ;  /* 0x0000000b480a7224 */ /* 0x040fe400078e020a */
[----:B------:R-:W-:Y:S02]  /*2a20*/  IMAD R8, R72, R9, R8 ;  /* 0x0000000948087224 */ /* 0x000fe400078e0208 */
[----:B------:R-:W-:Y:S01]  /*2a30*/  VIADD R14, R0, 0x5b ;  /* 0x0000005b000e7836 */ /* 0x000fe20000000000 */
[----:B------:R0:W-:Y:S01]  /*2a40*/  STL [R1+0xd0], R10 ;  /* 0x0000d00a01007387 */ /* 0x0001e20000100800 */
[----:B------:R-:W-:-:S02]  /*2a50*/  IMAD R134, R72, R13, R134 ;  /* 0x0000000d48867224 */ /* 0x000fc400078e0286 */
[C---:B------:R-:W-:Y:S01]  /*2a60*/  IMAD.HI.U32 R6, R73.reuse, R102, RZ ;  /* 0x0000006649067227 */ /* 0x040fe200078e00ff */
[----:B------:R1:W-:Y:S01]  /*2a70*/  STL [R1+0x1b8], R8 ;  /* 0x0001b80801007387 */ /* 0x0003e20000100800 */
[----:B------:R-:W-:Y:S02]  /*2a80*/  IABS R136, R14 ;  /* 0x0000000e00887213 */ /* 0x000fe40000000000 */
[C---:B------:R-:W-:Y:S01]  /*2a90*/  VIADD R13, R0.reuse, 0x5d ;  /* 0x0000005d000d7836 */ /* 0x040fe20000000000 */
[----:B------:R-:W-:Y:S01]  /*2aa0*/  STL [R1+0x994], R14 ;  /* 0x0009940e01007387 */ /* 0x000fe20000100800 */
[C---:B------:R-:W-:Y:S02]  /*2ab0*/  VIADD R12, R0.reuse, 0x5e ;  /* 0x0000005e000c7836 */ /* 0x040fe40000000000 */
[C---:B0-----:R-:W-:Y:S02]  /*2ac0*/  VIADD R10, R0.reuse, 0x5c ;  /* 0x0000005c000a7836 */ /* 0x041fe40000000000 */
[----:B------:R-:W-:Y:S01]  /*2ad0*/  VIADD R11, R0, 0x60 ;  /* 0x00000060000b7836 */ /* 0x000fe20000000000 */
[----:B-1----:R-:W-:Y:S01]  /*2ae0*/  IABS R8, R13 ;  /* 0x0000000d00087213 */ /* 0x002fe20000000000 */
[----:B------:R-:W-:Y:S01]  /*2af0*/  IMAD.MOV R6, RZ, RZ, -R6 ;  /* 0x000000ffff067224 */ /* 0x000fe200078e0a06 */
[----:B------:R0:W-:Y:S01]  /*2b00*/  STL [R1+0x988], R10 ;  /* 0x0009880a01007387 */ /* 0x0001e20000100800 */
[----:B------:R-:W-:Y:S01]  /*2b10*/  IMAD.HI.U32 R7, R73, R85, RZ ;  /* 0x0000005549077227 */ /* 0x000fe200078e00ff */
[----:B------:R-:W-:-:S02]  /*2b20*/  IABS R88, R11 ;  /* 0x0000000b00587213 */ /* 0x000fc40000000000 */
[----:B------:R-:W-:Y:S01]  /*2b30*/  STL [R1+0x980], R13 ;  /* 0x0009800d01007387 */ /* 0x000fe20000100800 */
[----:B------:R-:W-:Y:S01]  /*2b40*/  IMAD R102, R72, R6, R102 ;  /* 0x0000000648667224 */ /* 0x000fe200078e0266 */
[----:B------:R-:W-:Y:S01]  /*2b50*/  IABS R6, R12 ;  /* 0x0000000c00067213 */ /* 0x000fe20000000000 */
[----:B------:R-:W-:Y:S01]  /*2b60*/  IMAD.MOV R7, RZ, RZ, -R7 ;  /* 0x000000ffff077224 */ /* 0x000fe200078e0a07 */
[----:B------:R1:W-:Y:S01]  /*2b70*/  STL [R1+0x974], R12 ;  /* 0x0009740c01007387 */ /* 0x0003e20000100800 */
[C---:B------:R-:W-:Y:S01]  /*2b80*/  IMAD.HI.U32 R9, R73.reuse, R8, RZ ;  /* 0x0000000849097227 */ /* 0x040fe200078e00ff */
[----:B0-----:R-:W-:Y:S02]  /*2b90*/  IABS R10, R10 ;  /* 0x0000000a000a7213 */ /* 0x001fe40000000000 */
[----:B------:R0:W-:Y:S01]  /*2ba0*/  STL [R1+0x970], R11 ;  /* 0x0009700b01007387 */ /* 0x0001e20000100800 */
[----:B------:R-:W-:-:S04]  /*2bb0*/  IMAD.HI.U32 R4, R73, R116, RZ ;  /* 0x0000007449047227 */ /* 0x000fc800078e00ff */
[----:B------:R-:W-:Y:S02]  /*2bc0*/  IMAD R85, R72, R7, R85 ;  /* 0x0000000748557224 */ /* 0x000fe400078e0255 */
[----:B-1----:R-:W-:-:S04]  /*2bd0*/  IMAD.HI.U32 R12, R73, R136, RZ ;  /* 0x00000088490c7227 */ /* 0x002fc800078e00ff */
[----:B0-----:R-:W-:-:S04]  /*2be0*/  IMAD.HI.U32 R11, R73, R10, RZ ;  /* 0x0000000a490b7227 */ /* 0x001fc800078e00ff */
[----:B------:R-:W-:Y:S02]  /*2bf0*/  IMAD.MOV R11, RZ, RZ, -R11 ;  /* 0x000000ffff0b7224 */ /* 0x000fe400078e0a0b */
[----:B------:R-:W-:-:S04]  /*2c00*/  IMAD.HI.U32 R7, R73, R6, RZ ;  /* 0x0000000649077227 */ /* 0x000fc800078e00ff */
[----:B------:R-:W-:Y:S02]  /*2c10*/  IMAD.MOV R9, RZ, RZ, -R9 ;  /* 0x000000ffff097224 */ /* 0x000fe400078e0a09 */
[----:B------:R-:W-:Y:S02]  /*2c20*/  IMAD.MOV R4, RZ, RZ, -R4 ;  /* 0x000000ffff047224 */ /* 0x000fe400078e0a04 */
[C---:B------:R-:W-:Y:S02]  /*2c30*/  IMAD R10, R72.reuse, R11, R10 ;  /* 0x0000000b480a7224 */ /* 0x040fe400078e020a */
[----:B------:R-:W-:Y:S02]  /*2c40*/  IMAD.MOV R12, RZ, RZ, -R12 ;  /* 0x000000ffff0c7224 */ /* 0x000fe400078e0a0c */
[----:B------:R-:W-:Y:S01]  /*2c50*/  IMAD.MOV R7, RZ, RZ, -R7 ;  /* 0x000000ffff077224 */ /* 0x000fe200078e0a07 */
[----:B------:R0:W-:Y:S01]  /*2c60*/  STL [R1+0x8], R10 ;  /* 0x0000080a01007387 */ /* 0x0001e20000100800 */
[----:B------:R-:W-:-:S02]  /*2c70*/  IMAD R8, R72, R9, R8 ;  /* 0x0000000948087224 */ /* 0x000fc400078e0208 */
[C---:B------:R-:W-:Y:S02]  /*2c80*/  IMAD R116, R72.reuse, R4, R116 ;  /* 0x0000000448747224 */ /* 0x040fe400078e0274 */
[----:B------:R-:W-:Y:S01]  /*2c90*/  IMAD.HI.U32 R4, R73, R88, RZ ;  /* 0x0000005849047227 */ /* 0x000fe200078e00ff */
[----:B------:R1:W-:Y:S03]  /*2ca0*/  STL [R1+0xd4], R8 ;  /* 0x0000d40801007387 */ /* 0x0003e60000100800 */
[C---:B------:R-:W-:Y:S02]  /*2cb0*/  IMAD R136, R72.reuse, R12, R136 ;  /* 0x0000000c48887224 */ /* 0x040fe400078e0288 */
[----:B------:R-:W-:Y:S02]  /*2cc0*/  IMAD R6, R72, R7, R6 ;  /* 0x0000000748067224 */ /* 0x000fe400078e0206 */
[----:B------:R-:W-:-:S02]  /*2cd0*/  VIADD R12, R0, 0x61 ;  /* 0x00000061000c7836 */ /* 0x000fc40000000000 */
[C---:B------:R-:W-:Y:S01]  /*2ce0*/  VIADD R9, R0.reuse, 0x64 ;  /* 0x0000006400097836 */ /* 0x040fe20000000000 */
[----:B------:R-:W-:Y:S01]  /*2cf0*/  STL [R1+0x1b4], R6 ;  /* 0x0001b40601007387 */ /* 0x000fe20000100800 */
[----:B------:R-:W-:Y:S01]  /*2d00*/  IMAD.MOV R4, RZ, RZ, -R4 ;  /* 0x000000ffff047224 */ /* 0x000fe200078e0a04 */
[----:B------:R-:W-:Y:S01]  /*2d10*/  IABS R103, R12 ;  /* 0x0000000c00677213 */ /* 0x000fe20000000000 */
[C---:B------:R-:W-:Y:S01]  /*2d20*/  VIADD R11, R0.reuse, 0x62 ;  /* 0x00000062000b7836 */ /* 0x040fe20000000000 */
[----:B------:R2:W-:Y:S01]  /*2d30*/  STL [R1+0x964], R12 ;  /* 0x0009640c01007387 */ /* 0x0005e20000100800 */
[C---:B0-----:R-:W-:Y:S01]  /*2d40*/  VIADD R10, R0.reuse, 0x63 ;  /* 0x00000063000a7836 */ /* 0x041fe20000000000 */
[----:B------:R-:W-:Y:S01]  /*2d50*/  IABS R7, R9 ;  /* 0x0000000900077213 */ /* 0x000fe20000000000 */
[----:B-1----:R-:W-:Y:S01]  /*2d60*/  VIADD R8, R0, 0x65 ;  /* 0x0000006500087836 */ /* 0x002fe20000000000 */
[----:B------:R0:W-:Y:S01]  /*2d70*/  STL [R1+0x95c], R11 ;  /* 0x00095c0b01007387 */ /* 0x0001e20000100800 */
[----:B------:R-:W-:Y:S01]  /*2d80*/  IMAD R88, R72, R4, R88 ;  /* 0x0000000448587224 */ /* 0x000fe200078e0258 */
[----:B------:R-:W-:Y:S01]  /*2d90*/  IABS R137, R10 ;  /* 0x0000000a00897213 */ /* 0x000fe20000000000 */
[----:B------:R-:W-:Y:S01]  /*2da0*/  VIADD R14, R0, 0x71 ;  /* 0x00000071000e7836 */ /* 0x000fe20000000000 */
[----:B------:R-:W-:Y:S01]  /*2db0*/  IABS R4, R8 ;  /* 0x0000000800047213 */ /* 0x000fe20000000000 */
[----:B------:R1:W-:Y:S01]  /*2dc0*/  STL [R1+0x94c], R10 ;  /* 0x00094c0a01007387 */ /* 0x0003e20000100800 */
[----:B------:R-:W-:-:S02]  /*2dd0*/  IABS R120, R11 ;  /* 0x0000000b00787213 */ /* 0x000fc40000000000 */
[----:B--2---:R-:W-:Y:S01]  /*2de0*/  LOP3.LUT R12, R16, 0x7f, RZ, 0xc0, !PT ;  /* 0x0000007f100c7812 */ /* 0x004fe200078ec0ff */
[----:B------:R2:W-:Y:S01]  /*2df0*/  STL [R1+0x944], R9 ;  /* 0x0009440901007387 */ /* 0x0005e20000100800 */
[C---:B------:R-:W-:Y:S01]  /*2e00*/  IMAD.HI.U32 R6, R73.reuse, R4, RZ ;  /* 0x0000000449067227 */ /* 0x040fe200078e00ff */
[----:B------:R-:W-:Y:S02]  /*2e10*/  IABS R106, R14 ;  /* 0x0000000e006a7213 */ /* 0x000fe40000000000 */
[----:B------:R4:W-:Y:S01]  /*2e20*/  STL [R1+0x940], R8 ;  /* 0x0009400801007387 */ /* 0x0009e20000100800 */
[----:B0-----:R-:W-:Y:S01]  /*2e30*/  IMAD.HI.U32 R11, R73, R103, RZ ;  /* 0x00000067490b7227 */ /* 0x001fe200078e00ff */
[----:B------:R-:W-:-:S03]  /*2e40*/  ISETP.NE.U32.AND P2, PT, R12, RZ, PT ;  /* 0x000000ff0c00720c */ /* 0x000fc60003f45070 */
[----:B-1----:R-:W-:-:S04]  /*2e50*/  IMAD.HI.U32 R10, R73, R120, RZ ;  /* 0x00000078490a7227 */ /* 0x002fc800078e00ff */
[----:B--2---:R-:W-:-:S04]  /*2e60*/  IMAD.HI.U32 R9, R73, R137, RZ ;  /* 0x0000008949097227 */ /* 0x004fc800078e00ff */
[----:B----4-:R-:W-:-:S04]  /*2e70*/  IMAD.HI.U32 R8, R73, R7, RZ ;  /* 0x0000000749087227 */ /* 0x010fc800078e00ff */
[----:B------:R-:W-:Y:S02]  /*2e80*/  IMAD.MOV R8, RZ, RZ, -R8 ;  /* 0x000000ffff087224 */ /* 0x000fe400078e0a08 */
[----:B------:R-:W-:Y:S02]  /*2e90*/  IMAD.MOV R9, RZ, RZ, -R9 ;  /* 0x000000ffff097224 */ /* 0x000fe400078e0a09 */
[----:B------:R-:W-:Y:S02]  /*2ea0*/  IMAD.MOV R6, RZ, RZ, -R6 ;  /* 0x000000ffff067224 */ /* 0x000fe400078e0a06 */
[----:B------:R-:W-:Y:S02]  /*2eb0*/  IMAD.MOV R11, RZ, RZ, -R11 ;  /* 0x000000ffff0b7224 */ /* 0x000fe400078e0a0b */
[----:B------:R-:W-:Y:S02]  /*2ec0*/  IMAD.MOV R10, RZ, RZ, -R10 ;  /* 0x000000ffff0a7224 */ /* 0x000fe400078e0a0a */
[----:B------:R-:W-:-:S02]  /*2ed0*/  IMAD R7, R72, R8, R7 ;  /* 0x0000000848077224 */ /* 0x000fc400078e0207 */
[C---:B------:R-:W-:Y:S02]  /*2ee0*/  IMAD R137, R72.reuse, R9, R137 ;  /* 0x0000000948897224 */ /* 0x040fe400078e0289 */
[C---:B------:R-:W-:Y:S01]  /*2ef0*/  IMAD R4, R72.reuse, R6, R4 ;  /* 0x0000000648047224 */ /* 0x040fe200078e0204 */
[----:B------:R0:W-:Y:S01]  /*2f00*/  STL [R1+0x14], R7 ;  /* 0x0000140701007387 */ /* 0x0001e20000100800 */
[----:B------:R-:W-:Y:S02]  /*2f10*/  IMAD R103, R72, R11, R103 ;  /* 0x0000000b48677224 */ /* 0x000fe400078e0267 */
[----:B------:R-:W-:Y:S01]  /*2f20*/  VIADD R9, R0, 0x66 ;  /* 0x0000006600097836 */ /* 0x000fe20000000000 */
[----:B------:R-:W-:Y:S01]  /*2f30*/  STL [R1+0xd8], R4 ;  /* 0x0000d80401007387 */ /* 0x000fe20000100800 */
[----:B------:R-:W-:Y:S02]  /*2f40*/  IMAD R120, R72, R10, R120 ;  /* 0x0000000a48787224 */ /* 0x000fe400078e0278 */
[C---:B------:R-:W-:Y:S01]  /*2f50*/  VIADD R11, R0.reuse, 0x68 ;  /* 0x00000068000b7836 */ /* 0x040fe20000000000 */
[----:B------:R1:W-:Y:S01]  /*2f60*/  STL [R1+0x938], R9 ;  /* 0x0009380901007387 */ /* 0x0003e20000100800 */
[----:B------:R-:W-:-:S02]  /*2f70*/  VIADD R10, R0, 0x69 ;  /* 0x00000069000a7836 */ /* 0x000fc40000000000 */
[C---:B------:R-:W-:Y:S01]  /*2f80*/  VIADD R8, R0.reuse, 0x6a ;  /* 0x0000006a00087836 */ /* 0x040fe20000000000 */
[----:B------:R-:W-:Y:S01]  /*2f90*/  IABS R90, R11 ;  /* 0x0000000b005a7213 */ /* 0x000fe20000000000 */
[----:B0-----:R-:W-:Y:S01]  /*2fa0*/  VIADD R7, R0, 0x6b ;  /* 0x0000006b00077836 */ /* 0x001fe20000000000 */
[----:B------:R-:W-:Y:S01]  /*2fb0*/  IABS R104, R10 ;  /* 0x0000000a00687213 */ /* 0x000fe20000000000 */
[----:B------:R-:W-:Y:S01]  /*2fc0*/  STL [R1+0x92c], R11 ;  /* 0x00092c0b01007387 */ /* 0x000fe20000100800 */
[----:B------:R-:W-:Y:S01]  /*2fd0*/  IABS R123, R8 ;  /* 0x00000008007b7213 */ /* 0x000fe20000000000 */
[----:B------:R-:W-:Y:S01]  /*2fe0*/  IMAD R13, R3, 0x80, R12 ;  /* 0x00000080030d7824 */ /* 0x000fe200078e020c */
[----:B-1----:R-:W-:Y:S01]  /*2ff0*/  IABS R9, R9 ;  /* 0x0000000900097213 */ /* 0x002fe20000000000 */
[----:B------:R0:W-:Y:S01]  /*3000*/  STL [R1+0x91c], R10 ;  /* 0x00091c0a01007387 */ /* 0x0001e20000100800 */
[----:B------:R-:W-:Y:S01]  /*3010*/  IABS R138, R7 ;  /* 0x00000007008a7213 */ /* 0x000fe20000000000 */
[----:B------:R-:W-:Y:S01]  /*3020*/  IMAD.HI.U32 R6, R73, R123, RZ ;  /* 0x0000007b49067227 */ /* 0x000fe200078e00ff */
[----:B------:R-:W-:Y:S01]  /*3030*/  IABS R3, R13 ;  /* 0x0000000d00037213 */ /* 0x000fe20000000000 */
[----:B------:R1:W-:Y:S01]  /*3040*/  STL [R1+0x914], R8 ;  /* 0x0009140801007387 */ /* 0x0003e20000100800 */
[----:B------:R-:W-:Y:S01]  /*3050*/  ISETP.GE.AND P1, PT, R13, RZ, PT ;  /* 0x000000ff0d00720c */ /* 0x000fe20003f26270 */
[----:B------:R-:W-:-:S02]  /*3060*/  IMAD.MOV R6, RZ, RZ, -R6 ;  /* 0x000000ffff067224 */ /* 0x000fc400078e0a06 */
[----:B------:R2:W-:Y:S01]  /*3070*/  STL [R1+0x904], R7 ;  /* 0x0009040701007387 */ /* 0x0005e20000100800 */
[----:B------:R-:W-:-:S04]  /*3080*/  IMAD.HI.U32 R5, R5, R3, RZ ;  /* 0x0000000305057227 */ /* 0x000fc800078e00ff */
[----:B0-----:R-:W-:-:S04]  /*3090*/  IMAD.HI.U32 R10, R73, R9, RZ ;  /* 0x00000009490a7227 */ /* 0x001fc800078e00ff */
[----:B-1----:R-:W-:-:S04]  /*30a0*/  IMAD.HI.U32 R8, R73, R90, RZ ;  /* 0x0000005a49087227 */ /* 0x002fc800078e00ff */
[----:B--2---:R-:W-:-:S04]  /*30b0*/  IMAD.HI.U32 R7, R73, R104, RZ ;  /* 0x0000006849077227 */ /* 0x004fc800078e00ff */
[----:B------:R-:W-:Y:S02]  /*30c0*/  IMAD.MOV R10, RZ, RZ, -R10 ;  /* 0x000000ffff0a7224 */ /* 0x000fe400078e0a0a */
[----:B------:R-:W-:Y:S02]  /*30d0*/  IMAD.MOV R8, RZ, RZ, -R8 ;  /* 0x000000ffff087224 */ /* 0x000fe400078e0a08 */
[----:B------:R-:W-:Y:S02]  /*30e0*/  IMAD.MOV R7, RZ, RZ, -R7 ;  /* 0x000000ffff077224 */ /* 0x000fe400078e0a07 */
[C---:B------:R-:W-:Y:S02]  /*30f0*/  IMAD R9, R72.reuse, R10, R9 ;  /* 0x0000000a48097224 */ /* 0x040fe400078e0209 */
[C---:B------:R-:W-:Y:S02]  /*3100*/  IMAD R90, R72.reuse, R8, R90 ;  /* 0x00000008485a7224 */ /* 0x040fe400078e025a */
[----:B------:R-:W-:Y:S01]  /*3110*/  IMAD R104, R72, R7, R104 ;  /* 0x0000000748687224 */ /* 0x000fe200078e0268 */
[----:B------:R-:W-:Y:S01]  /*3120*/  STL [R1+0x178], R9 ;  /* 0x0001780901007387 */ /* 0x000fe20000100800 */
[----:B------:R-:W-:-:S02]  /*3130*/  VIADD R8, R0, 0x6c ;  /* 0x0000006c00087836 */ /* 0x000fc40000000000 */
[----:B------:R-:W-:Y:S02]  /*3140*/  VIADD R7, R0, 0x6d ;  /* 0x0000006d00077836 */ /* 0x000fe40000000000 */
[----:B------:R-:W-:Y:S01]  /*3150*/  IMAD.HI.U32 R4, R73, R138, RZ ;  /* 0x0000008a49047227 */ /* 0x000fe200078e00ff */
[----:B------:R0:W-:Y:S01]  /*3160*/  STL [R1+0x8f8], R8 ;  /* 0x0008f80801007387 */ /* 0x0001e20000100800 */
[----:B------:R-:W-:Y:S02]  /*3170*/  IABS R10, R8 ;  /* 0x00000008000a7213 */ /* 0x000fe40000000000 */
[----:B------:R-:W-:Y:S01]  /*3180*/  IMAD R123, R72, R6, R123 ;  /* 0x00000006487b7224 */ /* 0x000fe200078e027b */
[----:B------:R-:W-:Y:S01]  /*3190*/  STL [R1+0x8f0], R7 ;  /* 0x0008f00701007387 */ /* 0x000fe20000100800 */
[----:B------:R-:W-:Y:S02]  /*31a0*/  VIADD R6, R0, 0x6e ;  /* 0x0000006e00067836 */ /* 0x000fe40000000000 */
[----:B------:R-:W-:-:S02]  /*31b0*/  IMAD.MOV R5, RZ, RZ, -R5 ;  /* 0x000000ffff057224 */ /* 0x000fc400078e0a05 */
[----:B------:R-:W-:Y:S01]  /*31c0*/  IMAD.MOV R4, RZ, RZ, -R4 ;  /* 0x000000ffff047224 */ /* 0x000fe200078e0a04 */
[----:B0-----:R-:W-:Y:S01]  /*31d0*/  IABS R8, R7 ;  /* 0x0000000700087213 */ /* 0x001fe20000000000 */
[----:B------:R-:W-:Y:S01]  /*31e0*/  IMAD R3, R2, R5, R3 ;  /* 0x0000000502037224 */ /* 0x000fe200078e0203 */
[----:B------:R0:W-:Y:S01]  /*31f0*/  STL [R1+0x8c0], R6 ;  /* 0x0008c00601007387 */ /* 0x0001e20000100800 */
[----:B------:R-:W-:Y:S02]  /*3200*/  IMAD R138, R72, R4, R138 ;  /* 0x00000004488a7224 */ /* 0x000fe400078e028a */
[----:B------:R-:W-:Y:S01]  /*3210*/  IMAD.HI.U32 R11, R73, R10, RZ ;  /* 0x0000000a490b7227 */ /* 0x000fe200078e00ff */
[----:B------:R-:W-:-:S03]  /*3220*/  ISETP.GT.U32.AND P0, PT, R2, R3, PT ;  /* 0x000000030200720c */ /* 0x000fc60003f04070 */
[----:B------:R-:W-:Y:S02]  /*3230*/  VIADD R4, R0, 0x70 ;  /* 0x0000007000047836 */ /* 0x000fe40000000000 */
[C---:B------:R-:W-:Y:S01]  /*3240*/  IMAD.HI.U32 R9, R73.reuse, R8, RZ ;  /* 0x0000000849097227 */ /* 0x040fe200078e00ff */
[----:B0-----:R-:W-:Y:S02]  /*3250*/  IABS R6, R6 ;  /* 0x0000000600067213 */ /* 0x001fe40000000000 */
[----:B------:R-:W-:Y:S01]  /*3260*/  IABS R89, R4 ;  /* 0x0000000400597213 */ /* 0x000fe20000000000 */
[----:B------:R-:W-:Y:S01]  /*3270*/  IMAD.MOV R11, RZ, RZ, -R11 ;  /* 0x000000ffff0b7224 */ /* 0x000fe200078e0a0b */
[----:B------:R0:W-:Y:S01]  /*3280*/  STL [R1+0x8bc], R4 ;  /* 0x0008bc0401007387 */ /* 0x0001e20000100800 */
[----:B------:R-:W-:-:S03]  /*3290*/  IMAD.HI.U32 R7, R73, R6, RZ ;  /* 0x0000000649077227 */ /* 0x000fc600078e00ff */
[----:B------:R-:W-:Y:S01]  /*32a0*/  STL [R1+0x84c], R13 ;  /* 0x00084c0d01007387 */ /* 0x000fe20000100800 */
[----:B------:R-:W-:Y:S02]  /*32b0*/  IMAD.MOV R9, RZ, RZ, -R9 ;  /* 0x000000ffff097224 */ /* 0x000fe400078e0a09 */
[----:B------:R-:W-:Y:S02]  /*32c0*/  IMAD.MOV R7, RZ, RZ, -R7 ;  /* 0x000000ffff077224 */ /* 0x000fe400078e0a07 */
[C---:B------:R-:W-:Y:S02]  /*32d0*/  IMAD R10, R72.reuse, R11, R10 ;  /* 0x0000000b480a7224 */ /* 0x040fe400078e020a */
[C---:B------:R-:W-:Y:S02]  /*32e0*/  IMAD R8, R72.reuse, R9, R8 ;  /* 0x0000000948087224 */ /* 0x040fe400078e0208 */
[----:B0-----:R-:W-:Y:S01]  /*32f0*/  IMAD.HI.U32 R4, R73, R89, RZ ;  /* 0x0000005949047227 */ /* 0x001fe200078e00ff */
[----:B------:R0:W-:Y:S03]  /*3300*/  STL [R1+0x44], R10 ;  /* 0x0000440a01007387 */ /* 0x0001e60000100800 */
[----:B------:R-:W-:Y:S01]  /*3310*/  IMAD R6, R72, R7, R6 ;  /* 0x0000000748067224 */ /* 0x000fe200078e0206 */
[----:B------:R1:W-:Y:S01]  /*3320*/  STL [R1+0x10c], R8 ;  /* 0x00010c0801007387 */ /* 0x0003e20000100800 */
[----:B------:R-:W-:-:S02]  /*3330*/  VIADD R9, R0, 0x74 ;  /* 0x0000007400097836 */ /* 0x000fc40000000000 */
[----:B------:R-:W-:Y:S01]  /*3340*/  IMAD.MOV R4, RZ, RZ, -R4 ;  /* 0x000000ffff047224 */ /* 0x000fe200078e0a04 */
[----:B------:R2:W-:Y:S01]  /*3350*/  STL [R1+0x1f4], R6 ;  /* 0x0001f40601007387 */ /* 0x0005e20000100800 */
[----:B------:R-:W-:Y:S02]  /*3360*/  @!P0 IMAD.IADD R3, R3, 0x1, -R2 ;  /* 0x0000000103038824 */ /* 0x000fe400078e0a02 */
[C---:B0-----:R-:W-:Y:S01]  /*3370*/  VIADD R10, R0.reuse, 0x73 ;  /* 0x00000073000a7836 */ /* 0x041fe20000000000 */
[----:B------:R-:W-:Y:S01]  /*3380*/  STL [R1+0x8b8], R14 ;  /* 0x0008b80e01007387 */ /* 0x000fe20000100800 */
[----:B------:R-:W-:Y:S01]  /*3390*/  VIADD R11, R0, 0x72 ;  /* 0x00000072000b7836 */ /* 0x000fe20000000000 */
[----:B------:R-:W-:Y:S01]  /*33a0*/  ISETP.GT.U32.AND P0, PT, R2, R3, PT ;  /* 0x000000030200720c */ /* 0x000fe20003f04070 */
[----:B-1----:R-:W-:Y:S01]  /*33b0*/  VIADD R8, R0, 0x75 ;  /* 0x0000007500087836 */ /* 0x002fe20000000000 */
[----:B------:R-:W-:Y:S01]  /*33c0*/  IABS R139, R10 ;  /* 0x0000000a008b7213 */ /* 0x000fe20000000000 */
[----:B------:R-:W-:Y:S01]  /*33d0*/  IMAD R89, R72, R4, R89 ;  /* 0x0000000448597224 */ /* 0x000fe200078e0259 */
[----:B--2---:R-:W-:Y:S01]  /*33e0*/  IABS R6, R9 ;  /* 0x0000000900067213 */ /* 0x004fe20000000000 */
[----:B------:R-:W-:Y:S01]  /*33f0*/  STL [R1+0x8b4], R11 ;  /* 0x0008b40b01007387 */ /* 0x000fe20000100800 */
[----:B------:R-:W-:Y:S01]  /*3400*/  IABS R4, R8 ;  /* 0x0000000800047213 */ /* 0x000fe20000000000 */
[----:B---3--:R-:W-:Y:S01]  /*3410*/  IMAD R68, R12, R71, RZ ;  /* 0x000000470c447224 */ /* 0x008fe200078e02ff */
[----:B------:R-:W-:Y:S01]  /*3420*/  IABS R122, R11 ;  /* 0x0000000b007a7213 */ /* 0x000fe20000000000 */
[----:B------:R-:W-:Y:S01]  /*3430*/  STL [R1+0x8ac], R10 ;  /* 0x0008ac0a01007387 */ /* 0x000fe20000100800 */
[----:B------:R-:W-:-:S03]  /*3440*/  IMAD.HI.U32 R7, R73, R6, RZ ;  /* 0x0000000649077227 */ /* 0x000fc600078e00ff */
[----:B------:R-:W-:Y:S01]  /*3450*/  STL [R1+0x8a8], R9 ;  /* 0x0008a80901007387 */ /* 0x000fe20000100800 */
[----:B------:R-:W-:-:S03]  /*3460*/  IMAD.HI.U32 R5, R73, R4, RZ ;  /* 0x0000000449057227 */ /* 0x000fc600078e00ff */
[----:B------:R0:W-:Y:S01]  /*3470*/  STL [R1+0x8a0], R8 ;  /* 0x0008a00801007387 */ /* 0x0001e20000100800 */
[----:B------:R-:W-:Y:S02]  /*3480*/  IMAD.MOV R7, RZ, RZ, -R7 ;  /* 0x000000ffff077224 */ /* 0x000fe400078e0a07 */
[----:B------:R-:W-:Y:S02]  /*3490*/  IMAD.MOV R5, RZ, RZ, -R5 ;  /* 0x000000ffff057224 */ /* 0x000fe400078e0a05 */
[C---:B------:R-:W-:Y:S02]  /*34a0*/  IMAD R6, R72.reuse, R7, R6 ;  /* 0x0000000748067224 */ /* 0x040fe400078e0206 */
[----:B------:R-:W-:Y:S02]  /*34b0*/  IMAD R4, R72, R5, R4 ;  /* 0x0000000548047224 */ /* 0x000fe400078e0204 */
[----:B------:R-:W-:Y:S01]  /*34c0*/  @!P0 IMAD.IADD R3, R3, 0x1, -R2 ;  /* 0x0000000103038824 */ /* 0x000fe200078e0a02 */
[----:B------:R-:W-:Y:S01]  /*34d0*/  ISETP.NE.AND P0, PT, R74, RZ, PT ;  /* 0x000000ff4a00720c */ /* 0x000fe20003f05270 */
[----:B0-----:R-:W-:Y:S01]  /*34e0*/  IMAD.HI.U32 R8, R73, R139, RZ ;  /* 0x0000008b49087227 */ /* 0x001fe200078e00ff */
[----:B------:R0:W-:Y:S03]  /*34f0*/  STL [R1+0x18], R6 ;  /* 0x0000180601007387 */ /* 0x0001e60000100800 */
[----:B------:R-:W-:Y:S01]  /*3500*/  IMAD.MOV R8, RZ, RZ, -R8 ;  /* 0x000000ffff087224 */ /* 0x000fe200078e0a08 */
[----:B------:R1:W-:Y:S01]  /*3510*/  STL [R1+0x110], R4 ;  /* 0x0001100401007387 */ /* 0x0003e20000100800 */
[----:B------:R-:W-:-:S02]  /*3520*/  VIADD R7, R0, 0x76 ;  /* 0x0000007600077836 */ /* 0x000fc40000000000 */
[----:B------:R-:W-:Y:S02]  /*3530*/  IMAD R139, R72, R8, R139 ;  /* 0x00000008488b7224 */ /* 0x000fe400078e028b */
[C---:B------:R-:W-:Y:S01]  /*3540*/  VIADD R8, R0.reuse, 0x78 ;  /* 0x0000007800087836 */ /* 0x040fe20000000000 */
[----:B0-----:R-:W0:Y:S01]  /*3550*/  LDC R6, c[0x0][0x3a0] ;  /* 0x0000e800ff067b82 */ /* 0x001e220000000800 */
[C---:B------:R-:W-:Y:S01]  /*3560*/  VIADD R5, R0.reuse, 0x79 ;  /* 0x0000007900057836 */ /* 0x040fe20000000000 */
[----:B------:R2:W-:Y:S01]  /*3570*/  STL [R1+0x89c], R7 ;  /* 0x00089c0701007387 */ /* 0x0005e20000100800 */
[----:B------:R-:W-:Y:S01]  /*3580*/  VIADD R2, R0, 0x7a ;  /* 0x0000007a00027836 */ /* 0x000fe20000000000 */
[----:B-1----:R-:W-:Y:S01]  /*3590*/  IABS R4, R8 ;  /* 0x0000000800047213 */ /* 0x002fe20000000000 */
[----:B------:R-:W-:Y:S01]  /*35a0*/  @!P1 IMAD.MOV R3, RZ, RZ, -R3 ;  /* 0x000000ffff039224 */ /* 0x000fe200078e0a03 */
[----:B------:R1:W-:Y:S01]  /*35b0*/  STL [R1+0x898], R8 ;  /* 0x0008980801007387 */ /* 0x0003e20000100800 */
[----:B------:R-:W-:Y:S01]  /*35c0*/  IABS R105, R5 ;  /* 0x0000000500697213 */ /* 0x000fe20000000000 */
[C---:B------:R-:W-:Y:S01]  /*35d0*/  IMAD.HI.U32 R10, R73.reuse, R106, RZ ;  /* 0x0000006a490a7227 */ /* 0x040fe200078e00ff */
[----:B------:R-:W-:Y:S01]  /*35e0*/  IABS R121, R2 ;  /* 0x0000000200797213 */ /* 0x000fe20000000000 */
[----:B------:R3:W-:Y:S01]  /*35f0*/  STL [R1+0x894], R5 ;  /* 0x0008940501007387 */ /* 0x0007e20000100800 */
[----:B------:R-:W-:Y:S01]  /*3600*/  @!P0 LOP3.LUT R3, RZ, R74, RZ, 0x33, !PT ;  /* 0x0000004aff038212 */ /* 0x000fe200078e33ff */
[----:B------:R-:W-:Y:S01]  /*3610*/  IMAD.HI.U32 R9, R73, R122, RZ ;  /* 0x0000007a49097227 */ /* 0x000fe200078e00ff */
[----:B--2---:R-:W-:Y:S01]  /*3620*/  IABS R7, R7 ;  /* 0x0000000700077213 */ /* 0x004fe20000000000 */
[----:B------:R2:W-:Y:S01]  /*3630*/  STL [R1+0x88c], R2 ;  /* 0x00088c0201007387 */ /* 0x0005e20000100800 */
[----:B-----5:R-:W-:Y:S01]  /*3640*/  LEA R69, P1, R68, UR14, 0x1 ;  /* 0x0000000e44457c11 */ /* 0x020fe2000f8208ff */
[----:B------:R-:W-:-:S02]  /*3650*/  IMAD R3, R3, UR5, RZ ;  /* 0x0000000503037c24 */ /* 0x000fc4000f8e02ff */
[----:B-1----:R-:W-:Y:S01]  /*3660*/  IMAD.HI.U32 R8, R73, R7, RZ ;  /* 0x0000000749087227 */ /* 0x002fe200078e00ff */
[----:B------:R-:W-:-:S03]  /*3670*/  LEA.HI.X.SX32 R68, R68, UR15, 0x1, P1 ;  /* 0x0000000f44447c11 */ /* 0x000fc600088f0eff */
[----:B---3--:R-:W-:-:S04]  /*3680*/  IMAD.HI.U32 R5, R73, R4, RZ ;  /* 0x0000000449057227 */ /* 0x008fc800078e00ff */
[----:B------:R-:W-:Y:S02]  /*3690*/  IMAD.MOV R5, RZ, RZ, -R5 ;  /* 0x000000ffff057224 */ /* 0x000fe400078e0a05 */
[----:B--2---:R-:W-:-:S04]  /*36a0*/  IMAD.HI.U32 R2, R73, R105, RZ ;  /* 0x0000006949027227 */ /* 0x004fc800078e00ff */
[----:B------:R-:W-:Y:S02]  /*36b0*/  IMAD.MOV R8, RZ, RZ, -R8 ;  /* 0x000000ffff087224 */ /* 0x000fe400078e0a08 */
[----:B------:R-:W-:Y:S02]  /*36c0*/  IMAD R74, R72, R5, R4 ;  /* 0x00000005484a7224 */ /* 0x000fe400078e0204 */
[----:B------:R-:W-:Y:S02]  /*36d0*/  IMAD.MOV R2, RZ, RZ, -R2 ;  /* 0x000000ffff027224 */ /* 0x000fe400078e0a02 */
[----:B------:R-:W-:-:S04]  /*36e0*/  IMAD.HI.U32 R4, R73, R121, RZ ;  /* 0x0000007949047227 */ /* 0x000fc800078e00ff */
[C---:B------:R-:W-:Y:S02]  /*36f0*/  IMAD R7, R72.reuse, R8, R7 ;  /* 0x0000000848077224 */ /* 0x040fe400078e0207 */
[C---:B------:R-:W-:Y:S01]  /*3700*/  IMAD R105, R72.reuse, R2, R105 ;  /* 0x0000000248697224 */ /* 0x040fe200078e0269 */
[C---:B------:R-:W-:Y:S01]  /*3710*/  LEA R2, P0, R3.reuse, UR12, 0x1 ;  /* 0x0000000c03027c11 */ /* 0x040fe2000f8008ff */
[----:B------:R-:W-:Y:S01]  /*3720*/  IMAD.MOV R10, RZ, RZ, -R10 ;  /* 0x000000ffff0a7224 */ /* 0x000fe200078e0a0a */
[----:B------:R0:W-:Y:S01]  /*3730*/  STL [R1+0x1f8], R7 ;  /* 0x0001f80701007387 */ /* 0x0001e20000100800 */
[----:B------:R-:W-:Y:S01]  /*3740*/  IMAD.MOV R9, RZ, RZ, -R9 ;  /* 0x000000ffff097224 */ /* 0x000fe200078e0a09 */
[----:B------:R-:W-:Y:S01]  /*3750*/  LEA.HI.X.SX32 R3, R3, UR13, 0x1, P0 ;  /* 0x0000000d03037c11 */ /* 0x000fe200080f0eff */
[----:B------:R-:W-:Y:S02]  /*3760*/  IMAD.MOV R4, RZ, RZ, -R4 ;  /* 0x000000ffff047224 */ /* 0x000fe400078e0a04 */
[----:B------:R-:W-:-:S02]  /*3770*/  IMAD R106, R72, R10, R106 ;  /* 0x0000000a486a7224 */ /* 0x000fc400078e026a */
[C---:B------:R-:W-:Y:S02]  /*3780*/  IMAD R122, R72.reuse, R9, R122 ;  /* 0x00000009487a7224 */ /* 0x040fe400078e027a */
[----:B------:R-:W-:Y:S02]  /*3790*/  IMAD R121, R72, R4, R121 ;  /* 0x0000000448797224 */ /* 0x000fe400078e0279 */
[C---:B0-----:R-:W-:Y:S02]  /*37a0*/  VIADD R7, R6.reuse, 0xffffff80 ;  /* 0xffffff8006077836 */ /* 0x041fe40000000000 */
[----:B------:R-:W-:Y:S01]  /*37b0*/  VIADD R8, R6, 0xffffff81 ;  /* 0xffffff8106087836 */ /* 0x000fe20000000000 */
[----:B------:R-:W-:Y:S06]  /*37c0*/  BRA.U UP0, `(.L_x_5) ;  /* 0x0000000100187547 */ /* 0x000fec000b800000 */
[----:B------:R-:W-:Y:S01]  /*37d0*/  ELECT P0, URZ, PT ;  /* 0x0000000000ff782f */ /* 0x000fe20003800000 */
[----:B------:R-:W-:Y:S01]  /*37e0*/  IMAD.MOV.U32 R4, RZ, RZ, 0x1 ;  /* 0x00000001ff047424 */ /* 0x000fe200078e00ff */
[----:B------:R-:W-:Y:S01]  /*37f0*/  UMOV UR5, 0x40 ;  /* 0x0000004000057882 */ /* 0x000fe20000000000 */
[----:B------:R-:W-:Y:S01]  /*3800*/  UVIRTCOUNT.DEALLOC.SMPOOL 0x80 ;  /* 0x000000800000784c */ /* 0x000fe20000000000 */
[----:B------:R-:W-:-:S09]  /*3810*/  ULEA UR5, UR4, UR5, 0x18 ;  /* 0x0000000504057291 */ /* 0x000fd2000f8ec0ff */
[----:B------:R0:W-:Y:S03]  /*3820*/  @P0 STS.U8 [UR5], R4 ;  /* 0x00000004ff000988 */ /* 0x0001e60008000005 */
.L_x_5:
[----:B------:R-:W-:Y:S01]  /*3830*/  UIADD3 UR10, UPT, UPT, UR8, UR10, URZ ;  /* 0x0000000a080a7290 */ /* 0x000fe2000fffe0ff */
[C---:B------:R-:W-:Y:S01]  /*3840*/  VIADD R5, R6.reuse, 0xffffffff ;  /* 0xffffffff06057836 */ /* 0x040fe20000000000 */
[----:B------:R-:W-:Y:S01]  /*3850*/  VOTEU.ALL UP1, P2 ;  /* 0x0000000000ff7886 */ /* 0x000fe20001020000 */
[----:B------:R-:W-:Y:S01]  /*3860*/  UIADD3 UR6, UPT, UPT, UR9, 0x10000, URZ ;  /* 0x0001000009067890 */ /* 0x000fe2000fffe0ff */
[----:B------:R-:W-:Y:S01]  /*3870*/  PRMT R9, RZ, 0x7610, R9 ;  /* 0x00007610ff097816 */ /* 0x000fe20000000009 */
[----:B------:R-:W-:Y:S01]  /*3880*/  VOTEU.ALL UP2, P2 ;  /* 0x0000000000ff7886 */ /* 0x000fe20001040000 */
[----:B------:R-:W-:Y:S01]  /*3890*/  ISETP.GE.U32.AND P1, PT, R5, 0x7fffff80, PT ;  /* 0x7fffff800500780c */ /* 0x000fe20003f26070 */
[----:B0-----:R-:W-:Y:S01]  /*38a0*/  VIADD R4, R6, 0xffffff82 ;  /* 0xffffff8206047836 */ /* 0x001fe20000000000 */
[----:B------:R-:W-:-:S04]  /*38b0*/  @!UP1 UIADD3 UR4, UPT, UPT, -UR7, 0x100000, URZ ;  /* 0x0010000007049890 */ /* 0x000fc8000fffe1ff */
[----:B------:R-:W-:Y:S02]  /*38c0*/  @!UP1 USHF.L.U32 UR5, UR4, 0xb, URZ ;  /* 0x0000000b04059899 */ /* 0x000fe400080006ff */
[----:B------:R-:W-:Y:S01]  /*38d0*/  @!UP1 USHF.L.U32 UR4, UR4, 0x1, URZ ;  /* 0x0000000104049899 */ /* 0x000fe200080006ff */
[----:B------:R-:W-:Y:S01]  /*38e0*/  STTM.x128 tmem[UR10], RZ ;  /* 0x000000ff000079ed */ /* 0x000fe200083c000a */
[----:B------:R-:W0:Y:S02]  /*38f0*/  FENCE.VIEW.ASYNC.T ;  /* 0x00000000000073c6 */ /* 0x000e240000000200 */
[----:B0-----:R-:W-:Y:S01]  /*3900*/  BAR.SYNC.DEFER_BLOCKING 0x0 ;  /* 0x0000000000007b1d */ /* 0x001fe20000010000 */
[----:B------:R-:W-:Y:S01]  /*3910*/  IMAD R5, R70, 0xfe, RZ ;  /* 0x000000fe46057824 */ /* 0x000fe200078e02ff */
[----:B------:R-:W-:Y:S02]  /*3920*/  ISETP.GE.U32.AND P0, PT, R4, 0x7fffff03, PT ;  /* 0x7fffff030400780c */ /* 0x000fe40003f06070 */
[----:B------:R-:W-:-:S02]  /*3930*/  ISETP.GE.U32.AND P3, PT, R7, 0x7fffff01, PT ;  /* 0x7fffff010700780c */ /* 0x000fc40003f66070 */
[----:B------:R-:W-:Y:S01]  /*3940*/  ISETP.GE.U32.AND P4, PT, R8, 0x7fffff02, PT ;  /* 0x7fffff020800780c */ /* 0x000fe20003f86070 */
[----:B------:R0:W-:Y:S04]  /*3950*/  STL [R1+0xa24], R71 ;  /* 0x000a244701007387 */ /* 0x0001e80000100800 */
[----:B------:R-:W1:Y:S02]  /*3960*/  FENCE.VIEW.ASYNC.S ;  /* 0x00000000000073c6 */ /* 0x000e640000000000 */
[----:B-1----:R1:W2:Y:S02]  /*3970*/  @!UP2 SYNCS.EXCH.64 URZ, [UR6], UR4 ;  /* 0x0000000406ffa5b2 */ /* 0x0022a40008000100 */
[----:B--2---:R-:W-:Y:S01]  /*3980*/  BAR.SYNC.DEFER_BLOCKING 0x0 ;  /* 0x0000000000007b1d */ /* 0x004fe20000010000 */
[C---:B------:R-:W-:Y:S01]  /*3990*/  IMAD R4, R70.reuse, 0x7f, RZ ;  /* 0x0000007f46047824 */ /* 0x040fe200078e02ff */
[----:B0-----:R-:W-:Y:S01]  /*39a0*/  IADD3 R71, P5, PT, R5, R2, RZ ;  /* 0x0000000205477210 */ /* 0x001fe20007fbe0ff */
[----:B------:R-:W-:-:S03]  /*39b0*/  IMAD R7, R70, 0xfc, RZ ;  /* 0x000000fc46077824 */ /* 0x000fc600078e02ff */
[----:B------:R-:W-:Y:S04]  /*39c0*/  STL [R1+0xa20], R69 ;  /* 0x000a204501007387 */ /* 0x000fe80000100800 */
[----:B------:R-:W2:Y:S01]  /*39d0*/  @!P1 LDG.E.U16 R9, desc[UR20][R2.64] ;  /* 0x0000001402099981 */ /* 0x000ea2000c1e1500 */
[----:B------:R-:W-:Y:S01]  /*39e0*/  VIADD R5, R6, 0xffffff83 ;  /* 0xffffff8306057836 */ /* 0x000fe20000000000 */
[----:B------:R-:W-:Y:S02]  /*39f0*/  LEA.HI.X.SX32 R39, R4, R3, 0x1, P5 ;  /* 0x0000000304277211 */ /* 0x000fe400028f0eff */
[----:B------:R-:W-:Y:S01]  /*3a00*/  IADD3 R38, P1, PT, R7, R2, RZ ;  /* 0x0000000207267210 */ /* 0x000fe20007f3e0ff */
[----:B------:R-:W-:Y:S01]  /*3a10*/  IMAD.MOV.U32 R4, RZ, RZ, R71 ;  /* 0x000000ffff047224 */ /* 0x000fe200078e0047 */
[----:B------:R-:W-:Y:S01]  /*3a20*/  ISETP.GE.U32.AND P5, PT, R5, 0x7fffff04, PT ;  /* 0x7fffff040500780c */ /* 0x000fe20003fa6070 */
[----:B------:R-:W-:Y:S01]  /*3a30*/  IMAD.MOV.U32 R5, RZ, RZ, R39 ;  /* 0x000000ffff057224 */ /* 0x000fe200078e0027 */
[----:B------:R-:W-:Y:S01]  /*3a40*/  PRMT R7, RZ, 0x7610, R7 ;  /* 0x00007610ff077816 */ /* 0x000fe20000000007 */
[----:B------:R-:W-:Y:S05]  /*3a50*/  STL [R1+0xa1c], R68 ;  /* 0x000a1c4401007387 */ /* 0x000fea0000100800 */
[----:B------:R0:W3:Y:S01]  /*3a60*/  @!P3 LDG.E.U16 R7, desc[UR20][R4.64] ;  /* 0x000000140407b981 */ /* 0x0000e2000c1e1500 */
[----:B------:R-:W-:Y:S01]  /*3a70*/  PRMT R10, RZ, 0x7610, R10 ;  /* 0x00007610ff0a7816 */ /* 0x000fe2000000000a */
[----:B0-----:R-:W-:-:S02]  /*3a80*/  @!P4 IMAD.MOV.U32 R4, RZ, RZ, R38 ;  /* 0x000000ffff04c224 */ /* 0x001fc400078e0026 */
[----:B--2---:R0:W-:Y:S04]  /*3a90*/  STL [R1+0xb8], R9 ;  /* 0x0000b80901007387 */ /* 0x0041e80000100800 */
[----:B------:R2:W-:Y:S01]  /*3aa0*/  STL [R1+0x790], R71 ;  /* 0x0007904701007387 */ /* 0x0005e20000100800 */
[----:B0-----:R-:W-:-:S03]  /*3ab0*/  IMAD R9, R70, 0x7e, RZ ;  /* 0x0000007e46097824 */ /* 0x001fc600078e02ff */
[----:B--2---:R-:W5:Y:S04]  /*3ac0*/  LDL.LU R71, [R1+0xa24] ;  /* 0x000a240001477983 */ /* 0x004f680000300800 */
[----:B------:R0:W-:Y:S02]  /*3ad0*/  STL [R1+0x78c], R39 ;  /* 0x00078c2701007387 */ /* 0x0001e40000100800 */
[----:B0-----:R-:W-:-:S05]  /*3ae0*/  LEA.HI.X.SX32 R39, R9, R3, 0x1, P1 ;  /* 0x0000000309277211 */ /* 0x001fca00008f0eff */
[----:B------:R-:W-:-:S05]  /*3af0*/  @!P4 IMAD.MOV.U32 R5, RZ, RZ, R39 ;  /* 0x000000ffff05c224 */ /* 0x000fca00078e0027 */
[----:B------:R0:W2:Y:S04]  /*3b00*/  @!P4 LDG.E.U16 R10, desc[UR20][R4.64] ;  /* 0x00000014040ac981 */ /* 0x0000a8000c1e1500 */
[----:B------:R-:W-:Y:S04]  /*3b10*/  STL [R1+0x788], R38 ;  /* 0x0007882601007387 */ /* 0x000fe80000100800 */
[----:B------:R-:W-:Y:S04]  /*3b20*/  STL [R1+0x784], R39 ;  /* 0x0007842701007387 */ /* 0x000fe80000100800 */
[----:B---3--:R3:W-:Y:S01]  /*3b30*/  STL [R1+0x148], R7 ;  /* 0x0001480701007387 */ /* 0x0087e20000100800 */
[----:B0-----:R-:W-:-:S02]  /*3b40*/  IMAD R5, R70, 0xf8, RZ ;  /* 0x000000f846057824 */ /* 0x001fc400078e02ff */
[C---:B------:R-:W-:Y:S02]  /*3b50*/  IMAD R4, R70.reuse, 0x7d, RZ ;  /* 0x0000007d46047824 */ /* 0x040fe400078e02ff */
[----:B---3--:R-:W-:Y:S01]  /*3b60*/  IMAD R7, R70, 0xfa, RZ ;  /* 0x000000fa46077824 */ /* 0x008fe200078e02ff */
[----:B------:R-:W-:-:S04]  /*3b70*/  IADD3 R38, P3, PT, R5, R2, RZ ;  /* 0x0000000205267210 */ /* 0x000fc80007f7e0ff */
[----:B------:R-:W-:-:S04]  /*3b80*/  IADD3 R39, P4, PT, R7, R2, RZ ;  /* 0x0000000207277210 */ /* 0x000fc80007f9e0ff */
[----:B------:R-:W-:Y:S01]  /*3b90*/  LEA.HI.X.SX32 R4, R4, R3, 0x1, P4 ;  /* 0x0000000304047211 */ /* 0x000fe200020f0eff */
[----:B------:R-:W-:Y:S02]  /*3ba0*/  IMAD.MOV.U32 R5, RZ, RZ, R39 ;  /* 0x000000ffff057224 */ /* 0x000fe400078e0027 */
[----:B------:R-:W-:-:S03]  /*3bb0*/  VIADD R7, R6, 0xffffff85 ;  /* 0xffffff8506077836 */ /* 0x000fc60000000000 */
[----:B------:R-:W-:Y:S02]  /*3bc0*/  @!P0 LOP3.LUT R5, R5, R4, RZ, 0x3c, !PT ;  /* 0x0000000405058212 */ /* 0x000fe400078e3cff */
[----:B------:R-:W-:Y:S01]  /*3bd0*/  ISETP.GE.U32.AND P4, PT, R7, 0x7fffff06, PT ;  /* 0x7fffff060700780c */ /* 0x000fe20003f86070 */
[----:B------:R-:W-:Y:S01]  /*3be0*/  VIADD R8, R6, 0xffffff84 ;  /* 0xffffff8406087836 */ /* 0x000fe20000000000 */
[----:B------:R-:W-:-:S04]  /*3bf0*/  PRMT R7, RZ, 0x7610, R7 ;  /* 0x00007610ff077816 */ /* 0x000fc80000000007 */
[----:B------:R-:W-:Y:S01]  /*3c00*/  ISETP.GE.U32.AND P1, PT, R8, 0x7fffff05, PT ;  /* 0x7fffff050800780c */ /* 0x000fe20003f26070 */
[----:B------:R-:W-:Y:S01]  /*3c10*/  IMAD R8, R70, 0x7c, RZ ;  /* 0x0000007c46087824 */ /* 0x000fe200078e02ff */
[----:B------:R-:W-:Y:S01]  /*3c20*/  PRMT R17, RZ, 0x7610, R17 ;  /* 0x00007610ff117816 */ /* 0x000fe20000000011 */
[----:B--2---:R-:W-:Y:S04]  /*3c30*/  STL [R1+0x14c], R10 ;  /* 0x00014c0a01007387 */ /* 0x004fe80000100800 */
[----:B------:R-:W-:Y:S04]  /*3c40*/  STL [R1+0x780], R39 ;  /* 0x0007802701007387 */ /* 0x000fe80000100800 */
[----:B------:R-:W-:Y:S04]  /*3c50*/  STL [R1+0x778], R38 ;  /* 0x0007782601007387 */ /* 0x000fe80000100800 */
[----:B------:R0:W-:Y:S02]  /*3c60*/  STL [R1+0x77c], R4 ;  /* 0x00077c0401007387 */ /* 0x0001e40000100800 */
[----:B0-----:R-:W-:-:S04]  /*3c70*/  @!P0 LOP3.LUT R4, R5, R4, RZ, 0x3c, !PT ;  /* 0x0000000405048212 */ /* 0x001fc800078e3cff */
[----:B------:R-:W-:-:S05]  /*3c80*/  @!P0 LOP3.LUT R5, R5, R4, RZ, 0x3c, !PT ;  /* 0x0000000405058212 */ /* 0x000fca00078e3cff */
[----:B------:R0:W2:Y:S01]  /*3c90*/  @!P0 LDG.E.U16 R7, desc[UR20][R4.64] ;  /* 0x0000001404078981 */ /* 0x0000a2000c1e1500 */
[----:B------:R-:W-:Y:S01]  /*3ca0*/  LEA.HI.X.SX32 R39, R8, R3, 0x1, P3 ;  /* 0x0000000308277211 */ /* 0x000fe200018f0eff */
[----:B0-----:R-:W-:-:S04]  /*3cb0*/  @!P5 IMAD.MOV.U32 R4, RZ, RZ, R38 ;  /* 0x000000ffff04d224 */ /* 0x001fc800078e0026 */
[----:B------:R-:W-:-:S05]  /*3cc0*/  @!P5 IMAD.MOV.U32 R5, RZ, RZ, R39 ;  /* 0x000000ffff05d224 */ /* 0x000fca00078e0027 */
[----:B------:R0:W3:Y:S04]  /*3cd0*/  @!P5 LDG.E.U16 R17, desc[UR20][R4.64] ;  /* 0x000000140411d981 */ /* 0x0000e8000c1e1500 */
[----:B------:R-:W-:Y:S01]  /*3ce0*/  STL [R1+0x774], R39 ;  /* 0x0007742701007387 */ /* 0x000fe20000100800 */
[C---:B0-----:R-:W-:Y:S02]  /*3cf0*/  IMAD R5, R70.reuse, 0xf4, RZ ;  /* 0x000000f446057824 */ /* 0x041fe400078e02ff */
[----:B------:R-:W-:-:S03]  /*3d00*/  IMAD R4, R70, 0x7b, RZ ;  /* 0x0000007b46047824 */ /* 0x000fc600078e02ff */
[----:B------:R-:W-:Y:S02]  /*3d10*/  IADD3 R38, P0, PT, R5, R2, RZ ;  /* 0x0000000205267210 */ /* 0x000fe40007f1e0ff */
[----:B------:R-:W-:Y:S01]  /*3d20*/  PRMT R13, RZ, 0x7610, R13 ;  /* 0x00007610ff0d7816 */ /* 0x000fe2000000000d */
[----:B--2---:R0:W-:Y:S02]  /*3d30*/  STL [R1+0x140], R7 ;  /* 0x0001400701007387 */ /* 0x0041e40000100800 */
[----:B0-----:R-:W-:-:S05]  /*3d40*/  IMAD R7, R70, 0xf6, RZ ;  /* 0x000000f646077824 */ /* 0x001fca00078e02ff */
[----:B------:R-:W-:-:S04]  /*3d50*/  IADD3 R39, P5, PT, R7, R2, RZ ;  /* 0x0000000207277210 */ /* 0x000fc80007fbe0ff */
[----:B------:R-:W-:Y:S01]  /*3d60*/  LEA.HI.X.SX32 R4, R4, R3, 0x1, P5 ;  /* 0x0000000304047211 */ /* 0x000fe200028f0eff */
[----:B------:R-:W-:Y:S01]  /*3d70*/  IMAD.MOV.U32 R5, RZ, RZ, R39 ;  /* 0x000000ffff057224 */ /* 0x000fe200078e0027 */
[----:B---3--:R-:W-:Y:S01]  /*3d80*/  STL [R1+0x144], R17 ;  /* 0x0001441101007387 */ /* 0x008fe20000100800 */
[----:B------:R-:W-:-:S03]  /*3d90*/  VIADD R7, R6, 0xffffff87 ;  /* 0xffffff8706077836 */ /* 0x000fc60000000000 */
[----:B------:R-:W-:Y:S01]  /*3da0*/  @!P1 LOP3.LUT R5, R5, R4, RZ, 0x3c, !PT ;  /* 0x0000000405059212 */ /* 0x000fe200078e3cff */
[----:B------:R-:W-:Y:S04]  /*3db0*/  STL [R1+0x770], R39 ;  /* 0x0007702701007387 */ /* 0x000fe80000100800 */
[----:B------:R-:W-:Y:S01]  /*3dc0*/  STL [R1+0x768], R38 ;  /* 0x0007682601007387 */ /* 0x000fe20000100800 */
[----:B------:R-:W-:-:S03]  /*3dd0*/  ISETP.GE.U32.AND P5, PT, R7, 0x7fffff08, PT ;  /* 0x7fffff080700780c */ /* 0x000fc60003fa6070 */
[----:B------:R0:W-:Y:S01]  /*3de0*/  STL [R1+0x76c], R4 ;  /* 0x00076c0401007387 */ /* 0x0001e20000100800 */
[----:B------:R-:W-:Y:S02]  /*3df0*/  PRMT R7, RZ, 0x7610, R7 ;  /* 0x00007610ff077816 */ /* 0x000fe40000000007 */
[----:B0-----:R-:W-:-:S04]  /*3e00*/  @!P1 LOP3.LUT R4, R5, R4, RZ, 0x3c, !PT ;  /* 0x0000000405049212 */ /* 0x001fc800078e3cff */
[----:B------:R-:W-:Y:S01]  /*3e10*/  @!P1 LOP3.LUT R5, R5, R4, RZ, 0x3c, !PT ;  /* 0x0000000405059212 */ /* 0x000fe200078e3cff */
[----:B------:R-:W-:-:S04]  /*3e20*/  IMAD R17, R70, 0x7a, RZ ;  /* 0x0000007a46117824 */ /* 0x000fc800078e02ff */
[----:B------:R0:W2:Y:S01]  /*3e30*/  @!P1 LDG.E.U16 R7, desc[UR20][R4.64] ;  /* 0x0000001404079981 */ /* 0x0000a2000c1e1500 */
[----:B------:R-:W-:Y:S01]  /*3e40*/  LEA.HI.X.SX32 R39, R17, R3, 0x1, P0 ;  /* 0x0000000311277211 */ /* 0x000fe200000f0eff */
[----:B0-----:R-:W-:-:S04]  /*3e50*/  @!P4 IMAD.MOV.U32 R4, RZ, RZ, R38 ;  /* 0x000000ffff04c224 */ /* 0x001fc800078e0026 */
[----:B------:R-:W-:-:S05]  /*3e60*/  @!P4 IMAD.MOV.U32 R5, RZ, RZ, R39 ;  /* 0x000000ffff05c224 */ /* 0x000fca00078e0027 */
[----:B------:R0:W3:Y:S01]  /*3e70*/  @!P4 LDG.E.U16 R13, desc[UR20][R4.64] ;  /* 0x00000014040dc981 */ /* 0x0000e2000c1e1500 */
[----:B------:R-:W-:-:S03]  /*3e80*/  VIADD R10, R6, 0xffffff86 ;  /* 0xffffff86060a7836 */ /* 0x000fc60000000000 */
[----:B------:R-:W-:Y:S02]  /*3e90*/  STL [R1+0x764], R39 ;  /* 0x0007642701007387 */ /* 0x000fe40000100800 */
[----:B------:R-:W-:Y:S01]  /*3ea0*/  ISETP.GE.U32.AND P3, PT, R10, 0x7fffff07, PT ;  /* 0x7fffff070a00780c */ /* 0x000fe20003f66070 */
        /* <DEDUP_REMOVED lines=65> */
[----:B---3--:R0:W-:Y:S01]  /*42c0*/  STL [R1+0x100], R33 ;  /* 0x0001002101007387 */ /* 0x0081e20000100800 */
[----:B------:R-:W-:-:S03]  /*42d0*/  VIADD R7, R6, 0xffffff8d ;  /* 0xffffff8d06077836 */ /* 0x000fc60000000000 */
[----:B------:R-:W-:Y:S01]  /*42e0*/  @!P1 LOP3.LUT R5, R5, R4, RZ, 0x3c, !PT ;  /* 0x0000000405059212 */ /* 0x000fe200078e3cff */
[----:B------:R-:W-:Y:S04]  /*42f0*/  STL [R1+0x740], R39 ;  /* 0x0007402701007387 */ /* 0x000fe80000100800 */
[----:B------:R-:W-:Y:S01]  /*4300*/  STL [R1+0x738], R38 ;  /* 0x0007382601007387 */ /* 0x000fe20000100800 */
[----:B------:R-:W-:-:S03]  /*4310*/  ISETP.GE.U32.AND P4, PT, R7, 0x7fffff0e, PT ;  /* 0x7fffff0e0700780c */ /* 0x000fc60003f86070 */
[----:B------:R2:W-:Y:S01]  /*4320*/  STL [R1+0x73c], R4 ;  /* 0x00073c0401007387 */ /* 0x0005e20000100800 */
[----:B0-----:R-:W-:Y:S01]  /*4330*/  IMAD R33, R70, 0x74, RZ ;  /* 0x0000007446217824 */ /* 0x001fe200078e02ff */
[----:B------:R-:W-:Y:S02]  /*4340*/  PRMT R7, RZ, 0x7610, R7 ;  /* 0x00007610ff077816 */ /* 0x000fe40000000007 */
[----:B--2---:R-:W-:-:S04]  /*4350*/  @!P1 LOP3.LUT R4, R5, R4, RZ, 0x3c, !PT ;  /* 0x0000000405049212 */ /* 0x004fc800078e3cff */
[----:B------:R-:W-:Y:S02]  /*4360*/  @!P1 LOP3.LUT R5, R5, R4, RZ, 0x3c, !PT ;  /* 0x0000000405059212 */ /* 0x000fe400078e3cff */
[----:B------:R-:W-:-:S03]  /*4370*/  LEA.HI.X.SX32 R39, R33, R3, 0x1, P0 ;  /* 0x0000000321277211 */ /* 0x000fc600000f0eff */
[----:B------:R0:W2:Y:S02]  /*4380*/  @!P1 LDG.E.U16 R7, desc[UR20][R4.64] ;  /* 0x0000001404079981 */ /* 0x0000a4000c1e1500 */
[----:B0-----:R-:W-:Y:S02]  /*4390*/  @!P5 IMAD.MOV.U32 R4, RZ, RZ, R38 ;  /* 0x000000ffff04d224 */ /* 0x001fe400078e0026 */
[----:B------:R-:W-:-:S05]  /*43a0*/  @!P5 IMAD.MOV.U32 R5, RZ, RZ, R39 ;  /* 0x000000ffff05d224 */ /* 0x000fca00078e0027 */
[----:B------:R0:W3:Y:S01]  /*43b0*/  @!P5 LDG.E.U16 R37, desc[UR20][R4.64] ;  /* 0x000000140425d981 */ /* 0x0000e2000c1e1500 */
[----:B------:R-:W-:-:S03]  /*43c0*/  VIADD R10, R6, 0xffffff8c ;  /* 0xffffff8c060a7836 */ /* 0x000fc60000000000 */
[----:B------:R4:W-:Y:S02]  /*43d0*/  STL [R1+0x734], R39 ;  /* 0x0007342701007387 */ /* 0x0009e40000100800 */
[----:B------:R-:W-:Y:S01]  /*43e0*/  ISETP.GE.U32.AND P3, PT, R10, 0x7fffff0d, PT ;  /* 0x7fffff0d0a00780c */ /* 0x000fe20003f66070 */
[C---:B0-----:R-:W-:Y:S02]  /*43f0*/  IMAD R5, R70.reuse, 0xe4, RZ ;  /* 0x000000e446057824 */ /* 0x041fe400078e02ff */
[C---:B------:R-:W-:Y:S02]  /*4400*/  IMAD R4, R70.reuse, 0x73, RZ ;  /* 0x0000007346047824 */ /* 0x040fe400078e02ff */
[C---:B----4-:R-:W-:Y:S01]  /*4410*/  IMAD R39, R70.reuse, 0x72, RZ ;  /* 0x0000007246277824 */ /* 0x050fe200078e02ff */
[----:B------:R-:W-:Y:S01]  /*4420*/  PRMT R35, RZ, 0x7610, R35 ;  /* 0x00007610ff237816 */ /* 0x000fe20000000023 */
[----:B--2---:R0:W-:Y:S02]  /*4430*/  STL [R1+0xf4], R7 ;  /* 0x0000f40701007387 */ /* 0x0041e40000100800 */
[----:B0-----:R-:W-:-:S05]  /*4440*/  IMAD R7, R70, 0xe6, RZ ;  /* 0x000000e646077824 */ /* 0x001fca00078e02ff */
[-C--:B------:R-:W-:Y:S01]  /*4450*/  IADD3 R38, P5, PT, R7, R2.reuse, RZ ;  /* 0x0000000207267210 */ /* 0x080fe20007fbe0ff */
[----:B---3--:R0:W-:Y:S03]  /*4460*/  STL [R1+0xf8], R37 ;  /* 0x0000f82501007387 */ /* 0x0081e60000100800 */
[----:B------:R-:W-:Y:S01]  /*4470*/  LEA.HI.X.SX32 R4, R4, R3, 0x1, P5 ;  /* 0x0000000304047211 */ /* 0x000fe200028f0eff */
[----:B------:R-:W-:Y:S01]  /*4480*/  VIADD R7, R6, 0xffffff8f ;  /* 0xffffff8f06077836 */ /* 0x000fe20000000000 */
[----:B0-----:R-:W-:Y:S01]  /*4490*/  IADD3 R37, P1, PT, R5, R2, RZ ;  /* 0x0000000205257210 */ /* 0x001fe20007f3e0ff */
[----:B------:R-:W-:Y:S01]  /*44a0*/  IMAD.MOV.U32 R5, RZ, RZ, R38 ;  /* 0x000000ffff057224 */ /* 0x000fe200078e0026 */
[----:B------:R-:W-:Y:S04]  /*44b0*/  STL [R1+0x730], R38 ;  /* 0x0007302601007387 */ /* 0x000fe80000100800 */
[----:B------:R-:W-:Y:S01]  /*44c0*/  @!P3 LOP3.LUT R5, R5, R4, RZ, 0x3c, !PT ;  /* 0x000000040505b212 */ /* 0x000fe200078e3cff */
[----:B------:R-:W-:Y:S01]  /*44d0*/  STL [R1+0x728], R37 ;  /* 0x0007282501007387 */ /* 0x000fe20000100800 */
[----:B------:R-:W-:-:S03]  /*44e0*/  ISETP.GE.U32.AND P5, PT, R7, 0x7fffff10, PT ;  /* 0x7fffff100700780c */ /* 0x000fc60003fa6070 */
[----:B------:R0:W-:Y:S01]  /*44f0*/  STL [R1+0x72c], R4 ;  /* 0x00072c0401007387 */ /* 0x0001e20000100800 */
[----:B------:R-:W-:Y:S02]  /*4500*/  PRMT R7, RZ, 0x7610, R7 ;  /* 0x00007610ff077816 */ /* 0x000fe40000000007 */
[----:B0-----:R-:W-:-:S04]  /*4510*/  @!P3 LOP3.LUT R4, R5, R4, RZ, 0x3c, !PT ;  /* 0x000000040504b212 */ /* 0x001fc800078e3cff */
[----:B------:R-:W-:-:S05]  /*4520*/  @!P3 LOP3.LUT R5, R5, R4, RZ, 0x3c, !PT ;  /* 0x000000040505b212 */ /* 0x000fca00078e3cff */
        /* <DEDUP_REMOVED lines=80> */
[----:B------:R-:W-:Y:S01]  /*4a30*/  PRMT R7, RZ, 0x7610, R7 ;  /* 0x00007610ff077816 */ /* 0x000fe20000000007 */
[----:B0-----:R-:W-:Y:S01]  /*4a40*/  IMAD R32, R70, 0x6c, RZ ;  /* 0x0000006c46207824 */ /* 0x001fe200078e02ff */
        /* <DEDUP_REMOVED lines=17> */
[----:B------:R-:W-:Y:S01]  /*4b60*/  VIADD R7, R6, 0xffffff97 ;  /* 0xffffff9706077836 */ /* 0x000fe20000000000 */
[----:B---3--:R0:W-:Y:S02]  /*4b70*/  STL [R1+0xc8], R31 ;  /* 0x0000c81f01007387 */ /* 0x0081e40000100800 */
[-C--:B------:R-:W-:Y:S02]  /*4b80*/  LEA.HI.X.SX32 R5, R5, R3.reuse, 0x1, P5 ;  /* 0x0000000305057211 */ /* 0x080fe400028f0eff */
[----:B------:R-:W-:Y:S02]  /*4b90*/  ISETP.GE.U32.AND P5, PT, R7, 0x7fffff18, PT ;  /* 0x7fffff180700780c */ /* 0x000fe40003fa6070 */
[----:B------:R-:W-:Y:S02]  /*4ba0*/  PRMT R7, RZ, 0x7610, R7 ;  /* 0x00007610ff077816 */ /* 0x000fe40000000007 */
[----:B0-----:R-:W-:Y:S01]  /*4bb0*/  IADD3 R31, P3, PT, R4, R2, RZ ;  /* 0x00000002041f7210 */ /* 0x001fe20007f7e0ff */
[----:B------:R-:W-:Y:S01]  /*4bc0*/  IMAD.MOV.U32 R4, RZ, RZ, R34 ;  /* 0x000000ffff047224 */ /* 0x000fe200078e0022 */
[----:B------:R0:W-:Y:S04]  /*4bd0*/  STL [R1+0x6f0], R34 ;  /* 0x0006f02201007387 */ /* 0x0001e80000100800 */
[----:B------:R2:W3:Y:S01]  /*4be0*/  @!P0 LDG.E.U16 R7, desc[UR20][R4.64] ;  /* 0x0000001404078981 */ /* 0x0004e2000c1e1500 */
[----:B0-----:R-:W-:-:S03]  /*4bf0*/  LEA.HI.X.SX32 R34, R37, R3, 0x1, P3 ;  /* 0x0000000325227211 */ /* 0x001fc600018f0eff */
[----:B------:R-:W-:Y:S01]  /*4c00*/  STL [R1+0x6e8], R31 ;  /* 0x0006e81f01007387 */ /* 0x000fe20000100800 */
[----:B--2---:R-:W-:-:S03]  /*4c10*/  @!P4 IMAD.MOV.U32 R4, RZ, RZ, R31 ;  /* 0x000000ffff04c224 */ /* 0x004fc600078e001f */
[----:B------:R0:W-:Y:S02]  /*4c20*/  STL [R1+0x6ec], R5 ;  /* 0x0006ec0501007387 */ /* 0x0001e40000100800 */
[----:B0-----:R-:W-:-:S05]  /*4c30*/  @!P4 IMAD.MOV.U32 R5, RZ, RZ, R34 ;  /* 0x000000ffff05c224 */ /* 0x001fca00078e0022 */
[----:B------:R0:W2:Y:S01]  /*4c40*/  @!P4 LDG.E.U16 R20, desc[UR20][R4.64] ;  /* 0x000000140414c981 */ /* 0x0000a2000c1e1500 */
[----:B------:R-:W-:-:S03]  /*4c50*/  VIADD R10, R6, 0xffffff96 ;  /* 0xffffff96060a7836 */ /* 0x000fc60000000000 */
[----:B------:R-:W-:Y:S02]  /*4c60*/  STL [R1+0x6e4], R34 ;  /* 0x0006e42201007387 */ /* 0x000fe40000100800 */
[----:B------:R-:W-:Y:S01]  /*4c70*/  ISETP.GE.U32.AND P1, PT, R10, 0x7fffff17, PT ;  /* 0x7fffff170a00780c */ /* 0x000fe20003f26070 */
[C---:B0-----:R-:W-:Y:S02]  /*4c80*/  IMAD R5, R70.reuse, 0x69, RZ ;  /* 0x0000006946057824 */ /* 0x041fe400078e02ff */
[----:B------:R-:W-:-:S05]  /*4c90*/  IMAD R4, R70, 0xd0, RZ ;  /* 0x000000d046047824 */ /* 0x000fca00078e02ff */
[----:B------:R-:W-:Y:S02]  /*4ca0*/  IADD3 R31, P0, PT, R4, R2, RZ ;  /* 0x00000002041f7210 */ /* 0x000fe40007f1e0ff */
[----:B------:R-:W-:Y:S01]  /*4cb0*/  PRMT R30, RZ, 0x7610, R30 ;  /* 0x00007610ff1e7816 */ /* 0x000fe2000000001e */
[----:B---3--:R0:W-:Y:S02]  /*4cc0*/  STL [R1+0xbc], R7 ;  /* 0x0000bc0701007387 */ /* 0x0081e40000100800 */
[----:B0-----:R-:W-:-:S05]  /*4cd0*/  IMAD R7, R70, 0xd2, RZ ;  /* 0x000000d246077824 */ /* 0x001fca00078e02ff */
[----:B------:R-:W-:Y:S01]  /*4ce0*/  IADD3 R34, P4, PT, R7, R2, RZ ;  /* 0x0000000207227210 */ /* 0x000fe20007f9e0ff */
[----:B------:R-:W-:-:S03]  /*4cf0*/  VIADD R7, R6, 0xffffff99 ;  /* 0xffffff9906077836 */ /* 0x000fc60000000000 */
[----:B------:R-:W-:Y:S02]  /*4d00*/  LEA.HI.X.SX32 R5, R5, R3, 0x1, P4 ;  /* 0x0000000305057211 */ /* 0x000fe400020f0eff */
[----:B------:R-:W-:Y:S01]  /*4d10*/  ISETP.GE.U32.AND P4, PT, R7, 0x7fffff1a, PT ;  /* 0x7fffff1a0700780c */ /* 0x000fe20003f86070 */
[----:B------:R-:W-:Y:S01]  /*4d20*/  IMAD.MOV.U32 R4, RZ, RZ, R34 ;  /* 0x000000ffff047224 */ /* 0x000fe200078e0022 */
[----:B------:R-:W-:Y:S01]  /*4d30*/  PRMT R7, RZ, 0x7610, R7 ;  /* 0x00007610ff077816 */ /* 0x000fe20000000007 */
[----:B--2---:R0:W-:Y:S05]  /*4d40*/  STL [R1+0xc0], R20 ;  /* 0x0000c01401007387 */ /* 0x0041ea0000100800 */
[----:B------:R2:W3:Y:S01]  /*4d50*/  @!P1 LDG.E.U16 R7, desc[UR20][R4.64] ;  /* 0x0000001404079981 */ /* 0x0004e2000c1e1500 */
[----:B0-----:R-:W-:-:S03]  /*4d60*/  IMAD R20, R70, 0x68, RZ ;  /* 0x0000006846147824 */ /* 0x001fc600078e02ff */
[----:B------:R0:W-:Y:S04]  /*4d70*/  STL [R1+0x6e0], R34 ;  /* 0x0006e02201007387 */ /* 0x0001e80000100800 */
[----:B------:R-:W-:Y:S01]  /*4d80*/  STL [R1+0x6d8], R31 ;  /* 0x0006d81f01007387 */ /* 0x000fe20000100800 */
[----:B--2---:R-:W-:Y:S01]  /*4d90*/  @!P5 IMAD.MOV.U32 R4, RZ, RZ, R31 ;  /* 0x000000ffff04d224 */ /* 0x004fe200078e001f */
[----:B0-----:R-:W-:Y:S02]  /*4da0*/  LEA.HI.X.SX32 R34, R20, R3, 0x1, P0 ;  /* 0x0000000314227211 */ /* 0x001fe400000f0eff */
[----:B------:R0:W-:Y:S03]  /*4db0*/  STL [R1+0x6dc], R5 ;  /* 0x0006dc0501007387 */ /* 0x0001e60000100800 */
[----:B0-----:R-:W-:-:S05]  /*4dc0*/  @!P5 IMAD.MOV.U32 R5, RZ, RZ, R34 ;  /* 0x000000ffff05d224 */ /* 0x001fca00078e0022 */
[----:B------:R0:W2:Y:S01]  /*4dd0*/  @!P5 LDG.E.U16 R30, desc[UR20][R4.64] ;  /* 0x00000014041ed981 */ /* 0x0000a2000c1e1500 */
[----:B------:R-:W-:-:S03]  /*4de0*/  VIADD R10, R6, 0xffffff98 ;  /* 0xffffff98060a7836 */ /* 0x000fc60000000000 */
[----:B------:R4:W-:Y:S02]  /*4df0*/  STL [R1+0x6d4], R34 ;  /* 0x0006d42201007387 */ /* 0x0009e40000100800 */
[----:B------:R-:W-:Y:S01]  /*4e00*/  ISETP.GE.U32.AND P3, PT, R10, 0x7fffff19, PT ;  /* 0x7fffff190a00780c */ /* 0x000fe20003f66070 */
[C---:B0-----:R-:W-:Y:S02]  /*4e10*/  IMAD R5, R70.reuse, 0x67, RZ ;  /* 0x0000006746057824 */ /* 0x041fe400078e02ff */
[C---:B------:R-:W-:Y:S02]  /*4e20*/  IMAD R4, R70.reuse, 0xcc, RZ ;  /* 0x000000cc46047824 */ /* 0x040fe400078e02ff */
[C---:B----4-:R-:W-:Y:S01]  /*4e30*/  IMAD R34, R70.reuse, 0x66, RZ ;  /* 0x0000006646227824 */ /* 0x050fe200078e02ff */
[----:B------:R-:W-:Y:S01]  /*4e40*/  PRMT R11, RZ, 0x7610, R11 ;  /* 0x00007610ff0b7816 */ /* 0x000fe2000000000b */
[----:B---3--:R0:W-:Y:S02]  /*4e50*/  STL [R1+0xb0], R7 ;  /* 0x0000b00701007387 */ /* 0x0081e40000100800 */
[----:B0-----:R-:W-:-:S05]  /*4e60*/  IMAD R7, R70, 0xce, RZ ;  /* 0x000000ce46077824 */ /* 0x001fca00078e02ff */
[----:B------:R-:W-:Y:S01]  /*4e70*/  IADD3 R31, P5, PT, R7, R2, RZ ;  /* 0x00000002071f7210 */ /* 0x000fe20007fbe0ff */
[----:B------:R-:W-:-:S03]  /*4e80*/  VIADD R7, R6, 0xffffff9b ;  /* 0xffffff9b06077836 */ /* 0x000fc60000000000 */
[-C--:B------:R-:W-:Y:S02]  /*4e90*/  LEA.HI.X.SX32 R5, R5, R3.reuse, 0x1, P5 ;  /* 0x0000000305057211 */ /* 0x080fe400028f0eff */
[----:B------:R-:W-:Y:S02]  /*4ea0*/  ISETP.GE.U32.AND P5, PT, R7, 0x7fffff1c, PT ;  /* 0x7fffff1c0700780c */ /* 0x000fe40003fa6070 */
[----:B------:R-:W-:Y:S01]  /*4eb0*/  PRMT R7, RZ, 0x7610, R7 ;  /* 0x00007610ff077816 */ /* 0x000fe20000000007 */
[----:B--2---:R0:W-:Y:S02]  /*4ec0*/  STL [R1+0xb4], R30 ;  /* 0x0000b41e01007387 */ /* 0x0041e40000100800 */
        /* <DEDUP_REMOVED lines=25> */
[----:B--2---:R0:W-:Y:S04]  /*5060*/  STL [R1+0xac], R11 ;  /* 0x0000ac0b01007387 */ /* 0x0041e80000100800 */
[----:B------:R2:W-:Y:S04]  /*5070*/  STL [R1+0x6c0], R31 ;  /* 0x0006c01f01007387 */ /* 0x0005e80000100800 */
[----:B------:R3:W4:Y:S01]  /*5080*/  @!P0 LDG.E.U16 R7, desc[UR20][R4.64] ;  /* 0x0000001404078981 */ /* 0x000722000c1e1500 */
[----:B0-----:R-:W-:-:S03]  /*5090*/  IMAD R11, R70, 0x64, RZ ;  /* 0x00000064460b7824 */ /* 0x001fc600078e02ff */
[----:B------:R-:W-:Y:S02]  /*50a0*/  STL [R1+0x6b8], R30 ;  /* 0x0006b81e01007387 */ /* 0x000fe40000100800 */
[----:B--2---:R-:W-:Y:S02]  /*50b0*/  LEA.HI.X.SX32 R31, R11, R3, 0x1, P3 ;  /* 0x000000030b1f7211 */ /* 0x004fe400018f0eff */
[----:B------:R0:W-:Y:S01]  /*50c0*/  STL [R1+0x6bc], R5 ;  /* 0x0006bc0501007387 */ /* 0x0001e20000100800 */
[----:B---3--:R-:W-:Y:S02]  /*50d0*/  @!P5 IMAD.MOV.U32 R4, RZ, RZ, R30 ;  /* 0x000000ffff04d224 */ /* 0x008fe400078e001e */
[----:B0-----:R-:W-:-:S05]  /*50e0*/  @!P5 IMAD.MOV.U32 R5, RZ, RZ, R31 ;  /* 0x000000ffff05d224 */ /* 0x001fca00078e001f */
[----:B------:R0:W2:Y:S01]  /*50f0*/  @!P5 LDG.E.U16 R29, desc[UR20][R4.64] ;  /* 0x00000014041dd981 */ /* 0x0000a2000c1e1500 */
[----:B------:R-:W-:-:S03]  /*5100*/  VIADD R10, R6, 0xffffff9c ;  /* 0xffffff9c060a7836 */ /* 0x000fc60000000000 */
[----:B------:R3:W-:Y:S02]  /*5110*/  STL [R1+0x6b4], R31 ;  /* 0x0006b41f01007387 */ /* 0x0007e40000100800 */
[----:B------:R-:W-:Y:S01]  /*5120*/  ISETP.GE.U32.AND P1, PT, R10, 0x7fffff1d, PT ;  /* 0x7fffff1d0a00780c */ /* 0x000fe20003f26070 */
[C---:B0-----:R-:W-:Y:S02]  /*5130*/  IMAD R5, R70.reuse, 0x63, RZ ;  /* 0x0000006346057824 */ /* 0x041fe400078e02ff */
[C---:B------:R-:W-:Y:S02]  /*5140*/  IMAD R4, R70.reuse, 0xc4, RZ ;  /* 0x000000c446047824 */ /* 0x040fe400078e02ff */
[C---:B---3--:R-:W-:Y:S01]  /*5150*/  IMAD R31, R70.reuse, 0x62, RZ ;  /* 0x00000062461f7824 */ /* 0x048fe200078e02ff */
[----:B------:R-:W-:Y:S01]  /*5160*/  PRMT R24, RZ, 0x7610, R24 ;  /* 0x00007610ff187816 */ /* 0x000fe20000000018 */
[----:B----4-:R0:W-:Y:S02]  /*5170*/  STL [R1+0xa0], R7 ;  /* 0x0000a00701007387 */ /* 0x0101e40000100800 */
[----:B0-----:R-:W-:-:S05]  /*5180*/  IMAD R7, R70, 0xc6, RZ ;  /* 0x000000c646077824 */ /* 0x001fca00078e02ff */
[----:B------:R-:W-:Y:S01]  /*5190*/  IADD3 R30, P5, PT, R7, R2, RZ ;  /* 0x00000002071e7210 */ /* 0x000fe20007fbe0ff */
[----:B------:R-:W-:-:S03]  /*51a0*/  VIADD R7, R6, 0xffffff9f ;  /* 0xffffff9f06077836 */ /* 0x000fc60000000000 */
[----:B------:R-:W-:Y:S02]  /*51b0*/  LEA.HI.X.SX32 R5, R5, R3, 0x1, P5 ;  /* 0x0000000305057211 */ /* 0x000fe400028f0eff */
[----:B------:R-:W-:Y:S01]  /*51c0*/  ISETP.GE.U32.AND P5, PT, R7, 0x7fffff20, PT ;  /* 0x7fffff200700780c */ /* 0x000fe20003fa6070 */
[----:B--2---:R0:W-:Y:S01]  /*51d0*/  STL [R1+0xa4], R29 ;  /* 0x0000a41d01007387 */ /* 0x0041e20000100800 */
[----:B------:R-:W-:-:S03]  /*51e0*/  PRMT R7, RZ, 0x7610, R7 ;  /* 0x00007610ff077816 */ /* 0x000fc60000000007 */
[----:B------:R2:W-:Y:S01]  /*51f0*/  STL [R1+0x6b0], R30 ;  /* 0x0006b01e01007387 */ /* 0x0005e20000100800 */
[----:B0-----:R-:W-:Y:S01]  /*5200*/  IADD3 R29, P0, PT, R4, R2, RZ ;  /* 0x00000002041d7210 */ /* 0x001fe20007f1e0ff */
[----:B------:R-:W-:-:S03]  /*5210*/  IMAD.MOV.U32 R4, RZ, RZ, R30 ;  /* 0x000000ffff047224 */ /* 0x000fc600078e001e */
[----:B--2---:R-:W-:Y:S01]  /*5220*/  LEA.HI.X.SX32 R30, R31, R3, 0x1, P0 ;  /* 0x000000031f1e7211 */ /* 0x004fe200000f0eff */
[----:B------:R-:W-:Y:S04]  /*5230*/  STL [R1+0x6a8], R29 ;  /* 0x0006a81d01007387 */ /* 0x000fe80000100800 */
[----:B------:R0:W-:Y:S04]  /*5240*/  STL [R1+0x6ac], R5 ;  /* 0x0006ac0501007387 */ /* 0x0001e80000100800 */
[----:B------:R2:W3:Y:S02]  /*5250*/  @!P1 LDG.E.U16 R7, desc[UR20][R4.64] ;  /* 0x0000001404079981 */ /* 0x0004e4000c1e1500 */
[----:B--2---:R-:W-:-:S02]  /*5260*/  @!P4 IMAD.MOV.U32 R4, RZ, RZ, R29 ;  /* 0x000000ffff04c224 */ /* 0x004fc400078e001d */
[----:B0-----:R-:W-:-:S05]  /*5270*/  @!P4 IMAD.MOV.U32 R5, RZ, RZ, R30 ;  /* 0x000000ffff05c224 */ /* 0x001fca00078e001e */
[----:B------:R0:W2:Y:S01]  /*5280*/  @!P4 LDG.E.U16 R24, desc[UR20][R4.64] ;  /* 0x000000140418c981 */ /* 0x0000a2000c1e1500 */
[----:B------:R-:W-:-:S03]  /*5290*/  VIADD R10, R6, 0xffffff9e ;  /* 0xffffff9e060a7836 */ /* 0x000fc60000000000 */
[----:B------:R-:W-:Y:S02]  /*52a0*/  STL [R1+0x6a4], R30 ;  /* 0x0006a41e01007387 */ /* 0x000fe40000100800 */
[----:B------:R-:W-:Y:S01]  /*52b0*/  ISETP.GE.U32.AND P3, PT, R10, 0x7fffff1f, PT ;  /* 0x7fffff1f0a00780c */ /* 0x000fe20003f66070 */
[C---:B0-----:R-:W-:Y:S02]  /*52c0*/  IMAD R4, R70.reuse, 0xc0, RZ ;  /* 0x000000c046047824 */ /* 0x041fe400078e02ff */
[----:B------:R-:W-:Y:S01]  /*52d0*/  IMAD R5, R70, 0x61, RZ ;  /* 0x0000006146057824 */ /* 0x000fe200078e02ff */
[----:B------:R-:W-:Y:S02]  /*52e0*/  PRMT R153, RZ, 0x7610, R153 ;  /* 0x00007610ff997816 */ /* 0x000fe40000000099 */
[----:B------:R-:W-:Y:S02]  /*52f0*/  IADD3 R29, P1, PT, R4, R2, RZ ;  /* 0x00000002041d7210 */ /* 0x000fe40007f3e0ff */
[----:B------:R-:W-:Y:S01]  /*5300*/  PRMT R28, RZ, 0x7610, R28 ;  /* 0x00007610ff1c7816 */ /* 0x000fe2000000001c */
[----:B---3--:R0:W-:Y:S02]  /*5310*/  STL [R1+0x88], R7 ;  /* 0x0000880701007387 */ /* 0x0081e40000100800 */
[----:B0-----:R-:W-:-:S05]  /*5320*/  IMAD R7, R70, 0xc2, RZ ;  /* 0x000000c246077824 */ /* 0x001fca00078e02ff */
[----:B------:R-:W-:Y:S01]  /*5330*/  IADD3 R30, P4, PT, R7, R2, RZ ;  /* 0x00000002071e7210 */ /* 0x000fe20007f9e0ff */
[----:B--2---:R0:W-:Y:S03]  /*5340*/  STL [R1+0x9c], R24 ;  /* 0x00009c1801007387 */ /* 0x0041e60000100800 */
[----:B------:R-:W-:Y:S01]  /*5350*/  LEA.HI.X.SX32 R5, R5, R3, 0x1, P4 ;  /* 0x0000000305057211 */ /* 0x000fe200020f0eff */
[----:B------:R-:W-:Y:S01]  /*5360*/  IMAD.MOV.U32 R4, RZ, RZ, R30 ;  /* 0x000000ffff047224 */ /* 0x000fe200078e001e */
[----:B------:R2:W-:Y:S01]  /*5370*/  STL [R1+0x6a0], R30 ;  /* 0x0006a01e01007387 */ /* 0x0005e20000100800 */
[----:B0-----:R-:W-:-:S03]  /*5380*/  IMAD R24, R70, 0x60, RZ ;  /* 0x0000006046187824 */ /* 0x001fc600078e02ff */
[----:B------:R-:W-:Y:S02]  /*5390*/  STL [R1+0x698], R29 ;  /* 0x0006981d01007387 */ /* 0x000fe40000100800 */
[----:B--2---:R-:W-:Y:S02]  /*53a0*/  LEA.HI.X.SX32 R30, R24, R3, 0x1, P1 ;  /* 0x00000003181e7211 */ /* 0x004fe400008f0eff */
[----:B------:R0:W-:Y:S04]  /*53b0*/  STL [R1+0x69c], R5 ;  /* 0x00069c0501007387 */ /* 0x0001e80000100800 */
[----:B------:R2:W3:Y:S02]  /*53c0*/  @!P3 LDG.E.U16 R153, desc[UR20][R4.64] ;  /* 0x000000140499b981 */ /* 0x0004e4000c1e1500 */
[----:B--2---:R-:W-:-:S02]  /*53d0*/  @!P5 IMAD.MOV.U32 R4, RZ, RZ, R29 ;  /* 0x000000ffff04d224 */ /* 0x004fc400078e001d */
[----:B0-----:R-:W-:-:S05]  /*53e0*/  @!P5 IMAD.MOV.U32 R5, RZ, RZ, R30 ;  /* 0x000000ffff05d224 */ /* 0x001fca00078e001e */
[----:B------:R0:W2:Y:S01]  /*53f0*/  @!P5 LDG.E.U16 R28, desc[UR20][R4.64] ;  /* 0x00000014041cd981 */ /* 0x0000a2000c1e1500 */
[C---:B------:R-:W-:Y:S02]  /*5400*/  VIADD R10, R6.reuse, 0xffffffa0 ;  /* 0xffffffa0060a7836 */ /* 0x040fe40000000000 */
[----:B------:R-:W-:-:S03]  /*5410*/  VIADD R7, R6, 0xffffffa1 ;  /* 0xffffffa106077836 */ /* 0x000fc60000000000 */
[----:B------:R-:W-:Y:S02]  /*5420*/  ISETP.GE.U32.AND P0, PT, R10, 0x7fffff21, PT ;  /* 0x7fffff210a00780c */ /* 0x000fe40003f06070 */
[----:B------:R-:W-:Y:S01]  /*5430*/  ISETP.GE.U32.AND P4, PT, R7, 0x7fffff22, PT ;  /* 0x7fffff220700780c */ /* 0x000fe20003f86070 */
[C---:B------:R-:W-:Y:S01]  /*5440*/  IMAD R7, R70.reuse, 0xbe, RZ ;  /* 0x000000be46077824 */ /* 0x040fe200078e02ff */
[----:B------:R4:W-:Y:S01]  /*5450*/  STL [R1+0x694], R30 ;  /* 0x0006941e01007387 */ /* 0x0009e20000100800 */
[C---:B0-----:R-:W-:Y:S02]  /*5460*/  IMAD R4, R70.reuse, 0xbc, RZ ;  /* 0x000000bc46047824 */ /* 0x041fe400078e02ff */
[C---:B------:R-:W-:Y:S01]  /*5470*/  IMAD R5, R70.reuse, 0x5f, RZ ;  /* 0x0000005f46057824 */ /* 0x040fe200078e02ff */
[----:B------:R-:W-:Y:S01]  /*5480*/  PRMT R132, RZ, 0x7610, R132 ;  /* 0x00007610ff847816 */ /* 0x000fe20000000084 */
[----:B----4-:R-:W-:Y:S01]  /*5490*/  IMAD R30, R70, 0x5e, RZ ;  /* 0x0000005e461e7824 */ /* 0x010fe200078e02ff */
[----:B------:R-:W-:Y:S01]  /*54a0*/  PRMT R16, RZ, 0x7610, R16 ;  /* 0x00007610ff107816 */ /* 0x000fe20000000010 */
[----:B---3--:R0:W-:Y:S02]  /*54b0*/  STL [R1+0x7c], R153 ;  /* 0x00007c9901007387 */ /* 0x0081e40000100800 */
[----:B0-----:R-:W-:-:S02]  /*54c0*/  IADD3 R153, P5, PT, R7, R2, RZ ;  /* 0x0000000207997210 */ /* 0x001fc40007fbe0ff */
[----:B--2---:R0:W-:Y:S02]  /*54d0*/  STL [R1+0x80], R28 ;  /* 0x0000801c01007387 */ /* 0x0041e40000100800 */
[----:B------:R-:W-:Y:S02]  /*54e0*/  LEA.HI.X.SX32 R5, R5, R3, 0x1, P5 ;  /* 0x0000000305057211 */ /* 0x000fe400028f0eff */
[----:B------:R-:W-:Y:S01]  /*54f0*/  STL [R1+0x690], R153 ;  /* 0x0006909901007387 */ /* 0x000fe20000100800 */
[----:B0-----:R-:W-:Y:S01]  /*5500*/  IADD3 R28, P3, PT, R4, R2, RZ ;  /* 0x00000002041c7210 */ /* 0x001fe20007f7e0ff */
[----:B------:R-:W-:-:S03]  /*5510*/  @!P0 IMAD.MOV.U32 R4, RZ, RZ, R153 ;  /* 0x000000ffff048224 */ /* 0x000fc600078e0099 */
[----:B------:R-:W-:Y:S01]  /*5520*/  LEA.HI.X.SX32 R29, R30, R3, 0x1, P3 ;  /* 0x000000031e1d7211 */ /* 0x000fe200018f0eff */
[----:B------:R-:W-:Y:S04]  /*5530*/  STL [R1+0x688], R28 ;  /* 0x0006881c01007387 */ /* 0x000fe80000100800 */
[----:B------:R0:W-:Y:S04]  /*5540*/  STL [R1+0x68c], R5 ;  /* 0x00068c0501007387 */ /* 0x0001e80000100800 */
[----:B------:R2:W3:Y:S02]  /*5550*/  @!P0 LDG.E.U16 R132, desc[UR20][R4.64] ;  /* 0x0000001404848981 */ /* 0x0004e4000c1e1500 */
[----:B--2---:R-:W-:-:S02]  /*5560*/  @!P4 IMAD.MOV.U32 R4, RZ, RZ, R28 ;  /* 0x000000ffff04c224 */ /* 0x004fc400078e001c */
[----:B0-----:R-:W-:-:S05]  /*5570*/  @!P4 IMAD.MOV.U32 R5, RZ, RZ, R29 ;  /* 0x000000ffff05c224 */ /* 0x001fca00078e001d */
[----:B------:R0:W2:Y:S01]  /*5580*/  @!P4 LDG.E.U16 R16, desc[UR20][R4.64] ;  /* 0x000000140410c981 */ /* 0x0000a2000c1e1500 */
[C---:B------:R-:W-:Y:S02]  /*5590*/  VIADD R7, R6.reuse, 0xffffffa3 ;  /* 0xffffffa306077836 */ /* 0x040fe40000000000 */
[----:B------:R-:W-:-:S03]  /*55a0*/  VIADD R10, R6, 0xffffffa2 ;  /* 0xffffffa2060a7836 */ /* 0x000fc60000000000 */
[----:B------:R-:W-:Y:S01]  /*55b0*/  ISETP.GE.U32.AND P5, PT, R7, 0x7fffff24, PT ;  /* 0x7fffff240700780c */ /* 0x000fe20003fa6070 */
[----:B------:R-:W-:Y:S01]  /*55c0*/  IMAD R7, R70, 0xba, RZ ;  /* 0x000000ba46077824 */ /* 0x000fe200078e02ff */
[----:B------:R-:W-:Y:S01]  /*55d0*/  ISETP.GE.U32.AND P1, PT, R10, 0x7fffff23, PT ;  /* 0x7fffff230a00780c */ /* 0x000fe20003f26070 */
[----:B------:R-:W-:Y:S01]  /*55e0*/  STL [R1+0x684], R29 ;  /* 0x0006841d01007387 */ /* 0x000fe20000100800 */
[C---:B0-----:R-:W-:Y:S02]  /*55f0*/  IMAD R5, R70.reuse, 0x5d, RZ ;  /* 0x0000005d46057824 */ /* 0x041fe400078e02ff */
[----:B------:R-:W-:Y:S01]  /*5600*/  IMAD R4, R70, 0xb8, RZ ;  /* 0x000000b846047824 */ /* 0x000fe200078e02ff */
[----:B------:R-:W-:-:S04]  /*5610*/  PRMT R119, RZ, 0x7610, R119 ;  /* 0x00007610ff777816 */ /* 0x000fc80000000077 */
[-C--:B------:R-:W-:Y:S02]  /*5620*/  IADD3 R28, P0, PT, R4, R2.reuse, RZ ;  /* 0x00000002041c7210 */ /* 0x080fe40007f1e0ff */
[----:B------:R-:W-:Y:S01]  /*5630*/  PRMT R26, RZ, 0x7610, R26 ;  /* 0x00007610ff1a7816 */ /* 0x000fe2000000001a */
[----:B--2---:R-:W-:Y:S04]  /*5640*/  STL [R1+0x78], R16 ;  /* 0x0000781001007387 */ /* 0x004fe80000100800 */
[----:B---3--:R0:W-:Y:S02]  /*5650*/  STL [R1+0x74], R132 ;  /* 0x0000748401007387 */ /* 0x0081e40000100800 */
[----:B0-----:R-:W-:Y:S01]  /*5660*/  IADD3 R132, P4, PT, R7, R2, RZ ;  /* 0x0000000207847210 */ /* 0x001fe20007f9e0ff */
[----:B------:R-:W-:-:S03]  /*5670*/  IMAD R16, R70, 0x5c, RZ ;  /* 0x0000005c46107824 */ /* 0x000fc600078e02ff */
[-C--:B------:R-:W-:Y:S01]  /*5680*/  LEA.HI.X.SX32 R153, R5, R3.reuse, 0x1, P4 ;  /* 0x0000000305997211 */ /* 0x080fe200020f0eff */
[----:B------:R-:W-:Y:S01]  /*5690*/  @!P1 IMAD.MOV.U32 R4, RZ, RZ, R132 ;  /* 0x000000ffff049224 */ /* 0x000fe200078e0084 */
[----:B------:R-:W-:-:S03]  /*56a0*/  LEA.HI.X.SX32 R29, R16, R3, 0x1, P0 ;  /* 0x00000003101d7211 */ /* 0x000fc600000f0eff */
[----:B------:R-:W-:-:S05]  /*56b0*/  @!P1 IMAD.MOV.U32 R5, RZ, RZ, R153 ;  /* 0x000000ffff059224 */ /* 0x000fca00078e0099 */
[----:B------:R0:W2:Y:S02]  /*56c0*/  @!P1 LDG.E.U16 R119, desc[UR20][R4.64] ;  /* 0x0000001404779981 */ /* 0x0000a4000c1e1500 */
[----:B0-----:R-:W-:Y:S02]  /*56d0*/  @!P5 IMAD.MOV.U32 R4, RZ, RZ, R28 ;  /* 0x000000ffff04d224 */ /* 0x001fe400078e001c */
[----:B------:R-:W-:-:S05]  /*56e0*/  @!P5 IMAD.MOV.U32 R5, RZ, RZ, R29 ;  /* 0x000000ffff05d224 */ /* 0x000fca00078e001d */
[----:B------:R0:W3:Y:S01]  /*56f0*/  @!P5 LDG.E.U16 R26, desc[UR20][R4.64] ;  /* 0x00000014041ad981 */ /* 0x0000e2000c1e1500 */
[C---:B------:R-:W-:Y:S02]  /*5700*/  VIADD R7, R6.reuse, 0xffffffa5 ;  /* 0xffffffa506077836 */ /* 0x040fe40000000000 */
[----:B------:R-:W-:Y:S01]  /*5710*/  VIADD R10, R6, 0xffffffa4 ;  /* 0xffffffa4060a7836 */ /* 0x000fe20000000000 */
[----:B------:R-:W-:Y:S02]  /*5720*/  STL [R1+0x680], R132 ;  /* 0x0006808401007387 */ /* 0x000fe40000100800 */
[----:B------:R-:W-:Y:S01]  /*5730*/  ISETP.GE.U32.AND P4, PT, R7, 0x7fffff26, PT ;  /* 0x7fffff260700780c */ /* 0x000fe20003f86070 */
[----:B------:R-:W-:Y:S01]  /*5740*/  IMAD R7, R70, 0xb6, RZ ;  /* 0x000000b646077824 */ /* 0x000fe200078e02ff */
[----:B------:R-:W-:Y:S01]  /*5750*/  ISETP.GE.U32.AND P3, PT, R10, 0x7fffff25, PT ;  /* 0x7fffff250a00780c */ /* 0x000fe20003f66070 */
[----:B------:R-:W-:Y:S01]  /*5760*/  STL [R1+0x678], R28 ;  /* 0x0006781c01007387 */ /* 0x000fe20000100800 */
[----:B0-----:R-:W-:-:S03]  /*5770*/  IMAD R5, R70, 0x5b, RZ ;  /* 0x0000005b46057824 */ /* 0x001fc600078e02ff */
[----:B------:R-:W-:Y:S01]  /*5780*/  STL [R1+0x67c], R153 ;  /* 0x00067c9901007387 */ /* 0x000fe20000100800 */
[----:B------:R-:W-:-:S03]  /*5790*/  IMAD R4, R70, 0xb4, RZ ;  /* 0x000000b446047824 */ /* 0x000fc600078e02ff */
[----:B------:R0:W-:Y:S01]  /*57a0*/  STL [R1+0x674], R29 ;  /* 0x0006741d01007387 */ /* 0x0001e20000100800 */
[----:B------:R-:W-:Y:S01]  /*57b0*/  PRMT R69, RZ, 0x7610, R69 ;  /* 0x00007610ff457816 */ /* 0x000fe20000000045 */
[----:B0-----:R-:W-:Y:S01]  /*57c0*/  IMAD R29, R70, 0x5a, RZ ;  /* 0x0000005a461d7824 */ /* 0x001fe200078e02ff */
[----:B------:R-:W-:Y:S01]  /*57d0*/  PRMT R23, RZ, 0x7610, R23 ;  /* 0x00007610ff177816 */ /* 0x000fe20000000017 */
[----:B--2---:R0:W-:Y:S02]  /*57e0*/  STL [R1+0x6c], R119 ;  /* 0x00006c7701007387 */ /* 0x0041e40000100800 */
[----:B0-----:R-:W-:-:S04]  /*57f0*/  IADD3 R119, P5, PT, R7, R2, RZ ;  /* 0x0000000207777210 */ /* 0x001fc80007fbe0ff */
[----:B------:R-:W-:Y:S01]  /*5800*/  LEA.HI.X.SX32 R132, R5, R3, 0x1, P5 ;  /* 0x0000000305847211 */ /* 0x000fe200028f0eff */
[----:B---3--:R0:W-:Y:S04]  /*5810*/  STL [R1+0x70], R26 ;  /* 0x0000701a01007387 */ /* 0x0081e80000100800 */
[----:B------:R-:W-:Y:S01]  /*5820*/  @!P3 IMAD.MOV.U32 R5, RZ, RZ, R132 ;  /* 0x000000ffff05b224 */ /* 0x000fe200078e0084 */
[----:B0-----:R-:W-:Y:S01]  /*5830*/  IADD3 R26, P1, PT, R4, R2, RZ ;  /* 0x00000002041a7210 */ /* 0x001fe20007f3e0ff */
[----:B------:R-:W-:-:S03]  /*5840*/  @!P3 IMAD.MOV.U32 R4, RZ, RZ, R119 ;  /* 0x000000ffff04b224 */ /* 0x000fc600078e0077 */
[----:B------:R-:W-:Y:S02]  /*5850*/  LEA.HI.X.SX32 R28, R29, R3, 0x1, P1 ;  /* 0x000000031d1c7211 */ /* 0x000fe400008f0eff */
        /* <DEDUP_REMOVED lines=10> */
[----:B------:R4:W-:Y:S01]  /*5900*/  STL [R1+0x668], R26 ;  /* 0x0006681a01007387 */ /* 0x0009e20000100800 */
[----:B0-----:R-:W-:-:S03]  /*5910*/  IMAD R5, R70, 0x59, RZ ;  /* 0x0000005946057824 */ /* 0x001fc600078e02ff */
[----:B------:R-:W-:Y:S01]  /*5920*/  STL [R1+0x66c], R132 ;  /* 0x00066c8401007387 */ /* 0x000fe20000100800 */
[----:B------:R-:W-:-:S03]  /*5930*/  IMAD R4, R70, 0xb0, RZ ;  /* 0x000000b046047824 */ /* 0x000fc600078e02ff */
[----:B------:R-:W-:Y:S01]  /*5940*/  STL [R1+0x664], R28 ;  /* 0x0006641c01007387 */ /* 0x000fe20000100800 */
[----:B----4-:R-:W-:Y:S01]  /*5950*/  IMAD R26, R70, 0x58, RZ ;  /* 0x00000058461a7824 */ /* 0x010fe200078e02ff */
[----:B------:R-:W-:Y:S02]  /*5960*/  PRMT R68, RZ, 0x7610, R68 ;  /* 0x00007610ff447816 */ /* 0x000fe40000000044 */
        /* <DEDUP_REMOVED lines=70> */
[----:B------:R-:W-:Y:S01]  /*5dd0*/  STL [R1+0x638], R19 ;  /* 0x0006381301007387 */ /* 0x000fe20000100800 */
[----:B------:R-:W-:-:S03]  /*5de0*/  ISETP.GE.U32.AND P0, PT, R10, 0x7fffff2d, PT ;  /* 0x7fffff2d0a00780c */ /* 0x000fc60003f06070 */
[----:B------:R-:W-:Y:S01]  /*5df0*/  STL [R1+0x63c], R68 ;  /* 0x00063c4401007387 */ /* 0x000fe20000100800 */
[----:B0-----:R-:W-:-:S03]  /*5e00*/  IMAD R5, R70, 0x53, RZ ;  /* 0x0000005346057824 */ /* 0x001fc600078e02ff */
[----:B------:R0:W-:Y:S01]  /*5e10*/  STL [R1+0x634], R23 ;  /* 0x0006341701007387 */ /* 0x0001e20000100800 */
[C---:B------:R-:W-:Y:S01]  /*5e20*/  IMAD R4, R70.reuse, 0xa4, RZ ;  /* 0x000000a446047824 */ /* 0x040fe200078e02ff */
[-C--:B0-----:R-:W-:Y:S01]  /*5e30*/  IADD3 R23, P5, PT, R7, R2.reuse, RZ ;  /* 0x0000000207177210 */ /* 0x081fe20007fbe0ff */
[----:B------:R-:W-:Y:S01]  /*5e40*/  IMAD R27, R70, 0x52, RZ ;  /* 0x00000052461b7824 */ /* 0x000fe200078e02ff */
[----:B------:R-:W-:Y:S02]  /*5e50*/  PRMT R22, RZ, 0x7610, R22 ;  /* 0x00007610ff167816 */ /* 0x000fe40000000016 */
[----:B------:R-:W-:Y:S01]  /*5e60*/  PRMT R14, RZ, 0x7610, R14 ;  /* 0x00007610ff0e7816 */ /* 0x000fe2000000000e */
[----:B---3--:R0:W-:Y:S04]  /*5e70*/  STL [R1+0x38], R15 ;  /* 0x0000380f01007387 */ /* 0x0081e80000100800 */
[----:B------:R-:W-:Y:S04]  /*5e80*/  STL [R1+0x630], R23 ;  /* 0x0006301701007387 */ /* 0x000fe80000100800 */
[----:B--2---:R2:W-:Y:S01]  /*5e90*/  STL [R1+0x34], R25 ;  /* 0x0000341901007387 */ /* 0x0045e20000100800 */
[----:B0-----:R-:W-:Y:S01]  /*5ea0*/  IADD3 R15, P3, PT, R4, R2, RZ ;  /* 0x00000002040f7210 */ /* 0x001fe20007f7e0ff */
[----:B------:R-:W-:Y:S01]  /*5eb0*/  @!P0 IMAD.MOV.U32 R4, RZ, RZ, R23 ;  /* 0x000000ffff048224 */ /* 0x000fe200078e0017 */
[----:B--2---:R-:W-:-:S02]  /*5ec0*/  LEA.HI.X.SX32 R25, R5, R3, 0x1, P5 ;  /* 0x0000000305197211 */ /* 0x004fc400028f0eff */
[----:B------:R-:W-:-:S03]  /*5ed0*/  LEA.HI.X.SX32 R19, R27, R3, 0x1, P3 ;  /* 0x000000031b137211 */ /* 0x000fc600018f0eff */
[----:B------:R-:W-:-:S05]  /*5ee0*/  @!P0 IMAD.MOV.U32 R5, RZ, RZ, R25 ;  /* 0x000000ffff058224 */ /* 0x000fca00078e0019 */
[----:B------:R0:W2:Y:S02]  /*5ef0*/  @!P0 LDG.E.U16 R22, desc[UR20][R4.64] ;  /* 0x0000001404168981 */ /* 0x0000a4000c1e1500 */
[----:B0-----:R-:W-:Y:S02]  /*5f00*/  @!P4 IMAD.MOV.U32 R4, RZ, RZ, R15 ;  /* 0x000000ffff04c224 */ /* 0x001fe400078e000f */
[----:B------:R-:W-:-:S05]  /*5f10*/  @!P4 IMAD.MOV.U32 R5, RZ, RZ, R19 ;  /* 0x000000ffff05c224 */ /* 0x000fca00078e0013 */
[----:B------:R0:W3:Y:S01]  /*5f20*/  @!P4 LDG.E.U16 R14, desc[UR20][R4.64] ;  /* 0x00000014040ec981 */ /* 0x0000e2000c1e1500 */
[C---:B------:R-:W-:Y:S02]  /*5f30*/  VIADD R7, R6.reuse, 0xffffffaf ;  /* 0xffffffaf06077836 */ /* 0x040fe40000000000 */
[----:B------:R-:W-:-:S03]  /*5f40*/  VIADD R10, R6, 0xffffffae ;  /* 0xffffffae060a7836 */ /* 0x000fc60000000000 */
        /* <DEDUP_REMOVED lines=8> */
[----:B------:R-:W-:Y:S02]  /*5fd0*/  PRMT R18, RZ, 0x7610, R18 ;  /* 0x00007610ff127816 */ /* 0x000fe40000000012 */
[----:B0-----:R-:W-:-:S04]  /*5fe0*/  IADD3 R19, P4, PT, R7, R2, RZ ;  /* 0x0000000207137210 */ /* 0x001fc80007f9e0ff */
[----:B------:R-:W-:-:S05]  /*5ff0*/  LEA.HI.X.SX32 R23, R5, R3, 0x1, P4 ;  /* 0x0000000305177211 */ /* 0x000fca00020f0eff */
[----:B------:R-:W-:Y:S01]  /*6000*/  @!P1 IMAD.MOV.U32 R5, RZ, RZ, R23 ;  /* 0x000000ffff059224 */ /* 0x000fe200078e0017 */
[----:B------:R-:W-:Y:S01]  /*6010*/  PRMT R12, RZ, 0x7610, R12 ;  /* 0x00007610ff0c7816 */ /* 0x000fe2000000000c */
[----:B--2---:R0:W-:Y:S02]  /*6020*/  STL [R1+0x20], R22 ;  /* 0x0000201601007387 */ /* 0x0041e40000100800 */
[----:B0-----:R-:W-:Y:S02]  /*6030*/  IMAD R22, R70, 0x50, RZ ;  /* 0x0000005046167824 */ /* 0x001fe400078e02ff */
[----:B---3--:R0:W-:Y:S02]  /*6040*/  STL [R1+0x24], R14 ;  /* 0x0000240e01007387 */ /* 0x0081e40000100800 */
        /* <DEDUP_REMOVED lines=18> */
[----:B0-----:R-:W-:Y:S01]  /*6170*/  IADD3 R15, P5, PT, R7, R2, RZ ;  /* 0x00000002070f7210 */ /* 0x001fe20007fbe0ff */
[----:B------:R-:W-:Y:S01]  /*6180*/  IMAD R25, R70, 0x4e, RZ ;  /* 0x0000004e46197824 */ /* 0x000fe200078e02ff */
[----:B------:R-:W-:Y:S01]  /*6190*/  PRMT R164, RZ, 0x7610, R164 ;  /* 0x00007610ffa47816 */ /* 0x000fe200000000a4 */
[C---:B------:R-:W-:Y:S01]  /*61a0*/  VIADD R7, R6.reuse, 0xffffffb3 ;  /* 0xffffffb306077836 */ /* 0x040fe20000000000 */
[----:B------:R-:W-:Y:S01]  /*61b0*/  PRMT R165, RZ, 0x7610, R165 ;  /* 0x00007610ffa57816 */ /* 0x000fe200000000a5 */
[----:B------:R-:W-:-:S05]  /*61c0*/  VIADD R10, R6, 0xffffffb2 ;  /* 0xffffffb2060a7836 */ /* 0x000fca0000000000 */
[----:B------:R-:W-:Y:S02]  /*61d0*/  ISETP.GE.U32.AND P0, PT, R10, 0x7fffff33, PT ;  /* 0x7fffff330a00780c */ /* 0x000fe40003f06070 */
[----:B------:R-:W-:Y:S01]  /*61e0*/  PRMT R162, RZ, 0x7610, R162 ;  /* 0x00007610ffa27816 */ /* 0x000fe200000000a2 */
[----:B------:R-:W-:Y:S01]  /*61f0*/  VIADD R10, R6, 0xffffffb4 ;  /* 0xffffffb4060a7836 */ /* 0x000fe20000000000 */
[----:B------:R-:W-:Y:S01]  /*6200*/  PRMT R163, RZ, 0x7610, R163 ;  /* 0x00007610ffa37816 */ /* 0x000fe200000000a3 */
[----:B------:R-:W-:Y:S01]  /*6210*/  IMAD R23, R70, 0x4a, RZ ;  /* 0x0000004a46177824 */ /* 0x000fe200078e02ff */
[----:B------:R-:W-:Y:S02]  /*6220*/  PRMT R160, RZ, 0x7610, R160 ;  /* 0x00007610ffa07816 */ /* 0x000fe400000000a0 */
[----:B------:R-:W-:Y:S02]  /*6230*/  PRMT R161, RZ, 0x7610, R161 ;  /* 0x00007610ffa17816 */ /* 0x000fe400000000a1 */
[----:B------:R-:W-:-:S02]  /*6240*/  PRMT R158, RZ, 0x7610, R158 ;  /* 0x00007610ff9e7816 */ /* 0x000fc4000000009e */
[----:B------:R-:W-:Y:S02]  /*6250*/  PRMT R159, RZ, 0x7610, R159 ;  /* 0x00007610ff9f7816 */ /* 0x000fe4000000009f */
[----:B------:R-:W-:Y:S02]  /*6260*/  PRMT R148, RZ, 0x7610, R148 ;  /* 0x00007610ff947816 */ /* 0x000fe40000000094 */
[----:B------:R-:W-:Y:S02]  /*6270*/  PRMT R157, RZ, 0x7610, R157 ;  /* 0x00007610ff9d7816 */ /* 0x000fe4000000009d */
        /* <DEDUP_REMOVED lines=9> */
[----:B------:R-:W-:Y:S01]  /*6310*/  PRMT R66, RZ, 0x7610, R66 ;  /* 0x00007610ff427816 */ /* 0x000fe20000000042 */
[----:B---3--:R0:W-:Y:S04]  /*6320*/  STL [R1+0x1c], R12 ;  /* 0x00001c0c01007387 */ /* 0x0081e80000100800 */
[----:B------:R-:W-:Y:S04]  /*6330*/  STL [R1+0x610], R15 ;  /* 0x0006100f01007387 */ /* 0x000fe80000100800 */
[----:B--2---:R2:W-:Y:S01]  /*6340*/  STL [R1], R18 ;  /* 0x0000001201007387 */ /* 0x0045e20000100800 */
[----:B0-----:R-:W-:Y:S01]  /*6350*/  IADD3 R12, P1, PT, R4, R2, RZ ;  /* 0x00000002040c7210 */ /* 0x001fe20007f3e0ff */
[----:B------:R-:W-:Y:S01]  /*6360*/  @!P3 IMAD.MOV.U32 R4, RZ, RZ, R15 ;  /* 0x000000ffff04b224 */ /* 0x000fe200078e000f */
[----:B--2---:R-:W-:-:S02]  /*6370*/  LEA.HI.X.SX32 R18, R5, R3, 0x1, P5 ;  /* 0x0000000305127211 */ /* 0x004fc400028f0eff */
[----:B------:R-:W-:-:S03]  /*6380*/  LEA.HI.X.SX32 R14, R25, R3, 0x1, P1 ;  /* 0x00000003190e7211 */ /* 0x000fc600008f0eff */
[----:B------:R-:W-:Y:S01]  /*6390*/  @!P3 IMAD.MOV.U32 R5, RZ, RZ, R18 ;  /* 0x000000ffff05b224 */ /* 0x000fe200078e0012 */
[----:B------:R-:W-:Y:S01]  /*63a0*/  ISETP.GE.U32.AND P5, PT, R7, 0x7fffff34, PT ;  /* 0x7fffff340700780c */ /* 0x000fe20003fa6070 */
[----:B------:R-:W-:-:S03]  /*63b0*/  IMAD R7, R70, 0x9a, RZ ;  /* 0x0000009a46077824 */ /* 0x000fc600078e02ff */
[----:B------:R0:W5:Y:S02]  /*63c0*/  @!P3 LDG.E.U16 R164, desc[UR20][R4.64] ;  /* 0x0000001404a4b981 */ /* 0x000164000c1e1500 */
[----:B0-----:R-:W-:Y:S02]  /*63d0*/  @!P4 IMAD.MOV.U32 R4, RZ, RZ, R12 ;  /* 0x000000ffff04c224 */ /* 0x001fe400078e000c */
[----:B------:R-:W-:-:S05]  /*63e0*/  @!P4 IMAD.MOV.U32 R5, RZ, RZ, R14 ;  /* 0x000000ffff05c224 */ /* 0x000fca00078e000e */
[----:B------:R0:W5:Y:S01]  /*63f0*/  @!P4 LDG.E.U16 R165, desc[UR20][R4.64] ;  /* 0x0000001404a5c981 */ /* 0x000162000c1e1500 */
[----:B------:R-:W-:-:S03]  /*6400*/  IADD3 R15, P4, PT, R7, R2, RZ ;  /* 0x00000002070f7210 */ /* 0x000fc60007f9e0ff */
[----:B------:R2:W-:Y:S01]  /*6410*/  STL [R1+0x608], R12 ;  /* 0x0006080c01007387 */ /* 0x0005e20000100800 */
[C---:B0-----:R-:W-:Y:S02]  /*6420*/  IMAD R5, R70.reuse, 0x4d, RZ ;  /* 0x0000004d46057824 */ /* 0x041fe400078e02ff */
[----:B------:R-:W-:Y:S01]  /*6430*/  IMAD R4, R70, 0x98, RZ ;  /* 0x0000009846047824 */ /* 0x000fe200078e02ff */
[----:B------:R0:W-:Y:S02]  /*6440*/  STL [R1+0x60c], R18 ;  /* 0x00060c1201007387 */ /* 0x0001e40000100800 */
[----:B------:R-:W-:Y:S02]  /*6450*/  LEA.HI.X.SX32 R19, R5, R3, 0x1, P4 ;  /* 0x0000000305137211 */ /* 0x000fe400020f0eff */
[----:B--2---:R-:W-:Y:S01]  /*6460*/  IADD3 R12, P3, PT, R4, R2, RZ ;  /* 0x00000002040c7210 */ /* 0x004fe20007f7e0ff */
[----:B------:R2:W-:Y:S01]  /*6470*/  STL [R1+0x604], R14 ;  /* 0x0006040e01007387 */ /* 0x0005e20000100800 */
[----:B------:R-:W-:-:S02]  /*6480*/  @!P0 IMAD.MOV.U32 R4, RZ, RZ, R15 ;  /* 0x000000ffff048224 */ /* 0x000fc400078e000f */
[----:B0-----:R-:W-:Y:S02]  /*6490*/  IMAD R18, R70, 0x4c, RZ ;  /* 0x0000004c46127824 */ /* 0x001fe400078e02ff */
[----:B------:R-:W-:Y:S02]  /*64a0*/  @!P0 IMAD.MOV.U32 R5, RZ, RZ, R19 ;  /* 0x000000ffff058224 */ /* 0x000fe400078e0013 */
[----:B------:R-:W-:Y:S01]  /*64b0*/  VIADD R7, R6, 0xffffffb5 ;  /* 0xffffffb506077836 */ /* 0x000fe20000000000 */
[----:B--2---:R-:W-:Y:S02]  /*64c0*/  LEA.HI.X.SX32 R14, R18, R3, 0x1, P3 ;  /* 0x00000003120e7211 */ /* 0x004fe400018f0eff */
[----:B------:R0:W5:Y:S02]  /*64d0*/  @!P0 LDG.E.U16 R162, desc[UR20][R4.64] ;  /* 0x0000001404a28981 */ /* 0x000164000c1e1500 */
[----:B------:R-:W-:Y:S01]  /*64e0*/  ISETP.GE.U32.AND P4, PT, R7, 0x7fffff36, PT ;  /* 0x7fffff360700780c */ /* 0x000fe20003f86070 */
[----:B------:R-:W-:Y:S01]  /*64f0*/  IMAD R7, R70, 0x96, RZ ;  /* 0x0000009646077824 */ /* 0x000fe200078e02ff */
[----:B------:R-:W-:Y:S01]  /*6500*/  ISETP.GE.U32.AND P1, PT, R10, 0x7fffff35, PT ;  /* 0x7fffff350a00780c */ /* 0x000fe20003f26070 */
[----:B0-----:R-:W-:-:S02]  /*6510*/  @!P5 IMAD.MOV.U32 R4, RZ, RZ, R12 ;  /* 0x000000ffff04d224 */ /* 0x001fc400078e000c */
[----:B------:R-:W-:Y:S01]  /*6520*/  @!P5 IMAD.MOV.U32 R5, RZ, RZ, R14 ;  /* 0x000000ffff05d224 */ /* 0x000fe200078e000e */
[----:B------:R0:W-:Y:S04]  /*6530*/  STL [R1+0x600], R15 ;  /* 0x0006000f01007387 */ /* 0x0001e80000100800 */
[----:B------:R2:W5:Y:S04]  /*6540*/  @!P5 LDG.E.U16 R163, desc[UR20][R4.64] ;  /* 0x0000001404a3d981 */ /* 0x000568000c1e1500 */
[----:B------:R3:W-:Y:S01]  /*6550*/  STL [R1+0x5f8], R12 ;  /* 0x0005f80c01007387 */ /* 0x0007e20000100800 */
[----:B0-----:R-:W-:Y:S01]  /*6560*/  IADD3 R15, P5, PT, R7, R2, RZ ;  /* 0x00000002070f7210 */ /* 0x001fe20007fbe0ff */
[----:B--2---:R-:W-:-:S02]  /*6570*/  IMAD R5, R70, 0x4b, RZ ;  /* 0x0000004b46057824 */ /* 0x004fc400078e02ff */
[----:B------:R-:W-:Y:S01]  /*6580*/  IMAD R4, R70, 0x94, RZ ;  /* 0x0000009446047824 */ /* 0x000fe200078e02ff */
[----:B------:R0:W-:Y:S04]  /*6590*/  STL [R1+0x5fc], R19 ;  /* 0x0005fc1301007387 */ /* 0x0001e80000100800 */
[----:B---3--:R-:W-:Y:S01]  /*65a0*/  IADD3 R12, P0, PT, R4, R2, RZ ;  /* 0x00000002040c7210 */ /* 0x008fe20007f1e0ff */
[----:B------:R2:W-:Y:S01]  /*65b0*/  STL [R1+0x5f4], R14 ;  /* 0x0005f40e01007387 */ /* 0x0005e20000100800 */
[----:B0-----:R-:W-:Y:S01]  /*65c0*/  LEA.HI.X.SX32 R19, R5, R3, 0x1, P5 ;  /* 0x0000000305137211 */ /* 0x001fe200028f0eff */
[----:B------:R-:W-:Y:S02]  /*65d0*/  @!P1 IMAD.MOV.U32 R4, RZ, RZ, R15 ;  /* 0x000000ffff049224 */ /* 0x000fe400078e000f */
[----:B------:R-:W-:-:S02]  /*65e0*/  VIADD R7, R6, 0xffffffb7 ;  /* 0xffffffb706077836 */ /* 0x000fc40000000000 */
[----:B------:R-:W-:Y:S01]  /*65f0*/  @!P1 IMAD.MOV.U32 R5, RZ, RZ, R19 ;  /* 0x000000ffff059224 */ /* 0x000fe200078e0013 */
[----:B--2---:R-:W-:Y:S01]  /*6600*/  LEA.HI.X.SX32 R14, R23, R3, 0x1, P0 ;  /* 0x00000003170e7211 */ /* 0x004fe200000f0eff */
[----:B------:R-:W-:Y:S01]  /*6610*/  VIADD R10, R6, 0xffffffb6 ;  /* 0xffffffb6060a7836 */ /* 0x000fe20000000000 */
[----:B------:R-:W-:Y:S02]  /*6620*/  ISETP.GE.U32.AND P5, PT, R7, 0x7fffff38, PT ;  /* 0x7fffff380700780c */ /* 0x000fe40003fa6070 */
[----:B------:R0:W5:Y:S01]  /*6630*/  @!P1 LDG.E.U16 R160, desc[UR20][R4.64] ;  /* 0x0000001404a09981 */ /* 0x000162000c1e1500 */
[----:B------:R-:W-:Y:S01]  /*6640*/  IMAD R7, R70, 0x92, RZ ;  /* 0x0000009246077824 */ /* 0x000fe200078e02ff */
[----:B------:R-:W-:Y:S02]  /*6650*/  ISETP.GE.U32.AND P3, PT, R10, 0x7fffff37, PT ;  /* 0x7fffff370a00780c */ /* 0x000fe40003f66070 */
[----:B------:R-:W-:Y:S01]  /*6660*/  STL [R1+0x5f0], R15 ;  /* 0x0005f00f01007387 */ /* 0x000fe20000100800 */
[----:B0-----:R-:W-:-:S02]  /*6670*/  @!P4 IMAD.MOV.U32 R4, RZ, RZ, R12 ;  /* 0x000000ffff04c224 */ /* 0x001fc400078e000c */
[----:B------:R-:W-:Y:S01]  /*6680*/  @!P4 IMAD.MOV.U32 R5, RZ, RZ, R14 ;  /* 0x000000ffff05c224 */ /* 0x000fe200078e000e */
[----:B------:R-:W-:Y:S04]  /*6690*/  STL [R1+0x5e8], R12 ;  /* 0x0005e80c01007387 */ /* 0x000fe80000100800 */
[----:B------:R0:W5:Y:S04]  /*66a0*/  @!P4 LDG.E.U16 R161, desc[UR20][R4.64] ;  /* 0x0000001404a1c981 */ /* 0x000168000c1e1500 */
[----:B------:R2:W-:Y:S01]  /*66b0*/  STL [R1+0x5ec], R19 ;  /* 0x0005ec1301007387 */ /* 0x0005e20000100800 */
[----:B0-----:R-:W-:-:S02]  /*66c0*/  IMAD R5, R70, 0x49, RZ ;  /* 0x0000004946057824 */ /* 0x001fc400078e02ff */
[----:B------:R-:W-:Y:S01]  /*66d0*/  IMAD R4, R70, 0x90, RZ ;  /* 0x0000009046047824 */ /* 0x000fe200078e02ff */
[-C--:B--2---:R-:W-:Y:S01]  /*66e0*/  IADD3 R19, P4, PT, R7, R2.reuse, RZ ;  /* 0x0000000207137210 */ /* 0x084fe20007f9e0ff */
[----:B------:R0:W-:Y:S03]  /*66f0*/  STL [R1+0x5e4], R14 ;  /* 0x0005e40e01007387 */ /* 0x0001e60000100800 */
[----:B------:R-:W-:Y:S02]  /*6700*/  LEA.HI.X.SX32 R68, R5, R3, 0x1, P4 ;  /* 0x0000000305447211 */ /* 0x000fe400020f0eff */
[----:B------:R-:W-:Y:S01]  /*6710*/  IADD3 R12, P1, PT, R4, R2, RZ ;  /* 0x00000002040c7210 */ /* 0x000fe20007f3e0ff */
[----:B------:R-:W-:Y:S02]  /*6720*/  @!P3 IMAD.MOV.U32 R4, RZ, RZ, R19 ;  /* 0x000000ffff04b224 */ /* 0x000fe400078e0013 */
[----:B0-----:R-:W-:-:S02]  /*6730*/  IMAD R14, R70, 0x48, RZ ;  /* 0x00000048460e7824 */ /* 0x001fc400078e02ff */
[----:B------:R-:W-:Y:S02]  /*6740*/  @!P3 IMAD.MOV.U32 R5, RZ, RZ, R68 ;  /* 0x000000ffff05b224 */ /* 0x000fe400078e0044 */
[----:B------:R-:W-:Y:S01]  /*6750*/  VIADD R7, R6, 0xffffffb9 ;  /* 0xffffffb906077836 */ /* 0x000fe20000000000 */
[----:B------:R-:W-:Y:S01]  /*6760*/  LEA.HI.X.SX32 R15, R14, R3, 0x1, P1 ;  /* 0x000000030e0f7211 */ /* 0x000fe200008f0eff */
[----:B------:R-:W-:Y:S01]  /*6770*/  VIADD R10, R6, 0xffffffb8 ;  /* 0xffffffb8060a7836 */ /* 0x000fe20000000000 */
[----:B------:R0:W5:Y:S02]  /*6780*/  @!P3 LDG.E.U16 R158, desc[UR20][R4.64] ;  /* 0x00000014049eb981 */ /* 0x000164000c1e1500 */
[----:B------:R-:W-:Y:S01]  /*6790*/  ISETP.GE.U32.AND P4, PT, R7, 0x7fffff3a, PT ;  /* 0x7fffff3a0700780c */ /* 0x000fe20003f86070 */
[----:B------:R-:W-:Y:S01]  /*67a0*/  IMAD R7, R70, 0x8e, RZ ;  /* 0x0000008e46077824 */ /* 0x000fe200078e02ff */
[----:B------:R-:W-:Y:S01]  /*67b0*/  ISETP.GE.U32.AND P0, PT, R10, 0x7fffff39, PT ;  /* 0x7fffff390a00780c */ /* 0x000fe20003f06070 */
[----:B------:R-:W-:Y:S01]  /*67c0*/  STL [R1+0x5e0], R19 ;  /* 0x0005e01301007387 */ /* 0x000fe20000100800 */
[----:B0-----:R-:W-:-:S02]  /*67d0*/  @!P5 IMAD.MOV.U32 R4, RZ, RZ, R12 ;  /* 0x000000ffff04d224 */ /* 0x001fc400078e000c */
[----:B------:R-:W-:Y:S01]  /*67e0*/  @!P5 IMAD.MOV.U32 R5, RZ, RZ, R15 ;  /* 0x000000ffff05d224 */ /* 0x000fe200078e000f */
[----:B------:R-:W-:Y:S04]  /*67f0*/  STL [R1+0x5d8], R12 ;  /* 0x0005d80c01007387 */ /* 0x000fe80000100800 */
[----:B------:R0:W5:Y:S04]  /*6800*/  @!P5 LDG.E.U16 R159, desc[UR20][R4.64] ;  /* 0x00000014049fd981 */ /* 0x000168000c1e1500 */
[----:B------:R2:W-:Y:S01]  /*6810*/  STL [R1+0x5dc], R68 ;  /* 0x0005dc4401007387 */ /* 0x0005e20000100800 */
[----:B0-----:R-:W-:-:S02]  /*6820*/  IMAD R5, R70, 0x47, RZ ;  /* 0x0000004746057824 */ /* 0x001fc400078e02ff */
[C---:B------:R-:W-:Y:S01]  /*6830*/  IMAD R4, R70.reuse, 0x8c, RZ ;  /* 0x0000008c46047824 */ /* 0x040fe200078e02ff */
[----:B--2---:R-:W-:Y:S01]  /*6840*/  IADD3 R68, P5, PT, R7, R2, RZ ;  /* 0x0000000207447210 */ /* 0x004fe20007fbe0ff */
[----:B------:R-:W-:-:S03]  /*6850*/  IMAD R19, R70, 0x46, RZ ;  /* 0x0000004646137824 */ /* 0x000fc600078e02ff */
[-C--:B------:R-:W-:Y:S02]  /*6860*/  LEA.HI.X.SX32 R69, R5, R3.reuse, 0x1, P5 ;  /* 0x0000000305457211 */ /* 0x080fe400028f0eff */
[----:B------:R-:W-:Y:S01]  /*6870*/  IADD3 R12, P3, PT, R4, R2, RZ ;  /* 0x00000002040c7210 */ /* 0x000fe20007f7e0ff */
[----:B------:R0:W-:Y:S01]  /*6880*/  STL [R1+0x5d4], R15 ;  /* 0x0005d40f01007387 */ /* 0x0001e20000100800 */
[----:B------:R-:W-:Y:S02]  /*6890*/  @!P0 IMAD.MOV.U32 R4, RZ, RZ, R68 ;  /* 0x000000ffff048224 */ /* 0x000fe400078e0044 */
[----:B------:R-:W-:Y:S02]  /*68a0*/  @!P0 IMAD.MOV.U32 R5, RZ, RZ, R69 ;  /* 0x000000ffff058224 */ /* 0x000fe400078e0045 */
[C---:B------:R-:W-:Y:S02]  /*68b0*/  VIADD R7, R6.reuse, 0xffffffbb ;  /* 0xffffffbb06077836 */ /* 0x040fe40000000000 */
[----:B------:R-:W-:Y:S01]  /*68c0*/  VIADD R10, R6, 0xffffffba ;  /* 0xffffffba060a7836 */ /* 0x000fe20000000000 */
[----:B------:R2:W5:Y:S01]  /*68d0*/  @!P0 LDG.E.U16 R148, desc[UR20][R4.64] ;  /* 0x0000001404948981 */ /* 0x000562000c1e1500 */
[----:B0-----:R-:W-:-:S02]  /*68e0*/  LEA.HI.X.SX32 R15, R19, R3, 0x1, P3 ;  /* 0x00000003130f7211 */ /* 0x001fc400018f0eff */
[----:B------:R-:W-:Y:S01]  /*68f0*/  ISETP.GE.U32.AND P5, PT, R7, 0x7fffff3c, PT ;  /* 0x7fffff3c0700780c */ /* 0x000fe20003fa6070 */
[----:B------:R-:W-:Y:S01]  /*6900*/  IMAD R7, R70, 0x8a, RZ ;  /* 0x0000008a46077824 */ /* 0x000fe200078e02ff */
[----:B------:R-:W-:Y:S01]  /*6910*/  ISETP.GE.U32.AND P1, PT, R10, 0x7fffff3b, PT ;  /* 0x7fffff3b0a00780c */ /* 0x000fe20003f26070 */
[----:B--2---:R-:W-:Y:S02]  /*6920*/  @!P4 IMAD.MOV.U32 R4, RZ, RZ, R12 ;  /* 0x000000ffff04c224 */ /* 0x004fe400078e000c */
[----:B------:R-:W-:Y:S01]  /*6930*/  @!P4 IMAD.MOV.U32 R5, RZ, RZ, R15 ;  /* 0x000000ffff05c224 */ /* 0x000fe200078e000f */
[----:B------:R-:W-:Y:S01]  /*6940*/  STL [R1+0x5d0], R68 ;  /* 0x0005d04401007387 */ /* 0x000fe20000100800 */
[----:B------:R-:W-:-:S03]  /*6950*/  VIADD R10, R6, 0xffffffbc ;  /* 0xffffffbc060a7836 */ /* 0x000fc60000000000 */
[----:B------:R-:W-:Y:S04]  /*6960*/  STL [R1+0x5c8], R12 ;  /* 0x0005c80c01007387 */ /* 0x000fe80000100800 */
[----:B------:R0:W5:Y:S04]  /*6970*/  @!P4 LDG.E.U16 R157, desc[UR20][R4.64] ;  /* 0x00000014049dc981 */ /* 0x000168000c1e1500 */
[----:B------:R2:W-:Y:S01]  /*6980*/  STL [R1+0x5cc], R69 ;  /* 0x0005cc4501007387 */ /* 0x0005e20000100800 */
[----:B------:R-:W-:Y:S01]  /*6990*/  ISETP.GE.U32.AND P3, PT, R10, 0x7fffff3d, PT ;  /* 0x7fffff3d0a00780c */ /* 0x000fe20003f66070 */
[----:B0-----:R-:W-:-:S02]  /*69a0*/  IMAD R5, R70, 0x45, RZ ;  /* 0x0000004546057824 */ /* 0x001fc400078e02ff */
[C---:B------:R-:W-:Y:S01]  /*69b0*/  IMAD R4, R70.reuse, 0x88, RZ ;  /* 0x0000008846047824 */ /* 0x040fe200078e02ff */
[-C--:B--2---:R-:W-:Y:S01]  /*69c0*/  IADD3 R69, P4, PT, R7, R2.reuse, RZ ;  /* 0x0000000207457210 */ /* 0x084fe20007f9e0ff */
[----:B------:R0:W-:Y:S01]  /*69d0*/  STL [R1+0x5c4], R15 ;  /* 0x0005c40f01007387 */ /* 0x0001e20000100800 */
[----:B------:R-:W-:Y:S02]  /*69e0*/  IMAD R10, R70, 0x44, RZ ;  /* 0x00000044460a7824 */ /* 0x000fe400078e02ff */
[-C--:B------:R-:W-:Y:S01]  /*69f0*/  LEA.HI.X.SX32 R119, R5, R3.reuse, 0x1, P4 ;  /* 0x0000000305777211 */ /* 0x080fe200020f0eff */
[----:B------:R-:W-:Y:S01]  /*6a00*/  VIADD R7, R6, 0xffffffbd ;  /* 0xffffffbd06077836 */ /* 0x000fe20000000000 */
[----:B0-----:R-:W-:Y:S01]  /*6a10*/  IADD3 R15, P0, PT, R4, R2, RZ ;  /* 0x00000002040f7210 */ /* 0x001fe20007f1e0ff */
[----:B------:R-:W-:Y:S02]  /*6a20*/  @!P1 IMAD.MOV.U32 R4, RZ, RZ, R69 ;  /* 0x000000ffff049224 */ /* 0x000fe400078e0045 */
[----:B------:R-:W-:Y:S01]  /*6a30*/  @!P1 IMAD.MOV.U32 R5, RZ, RZ, R119 ;  /* 0x000000ffff059224 */ /* 0x000fe200078e0077 */
[----:B------:R-:W-:-:S02]  /*6a40*/  LEA.HI.X.SX32 R68, R10, R3, 0x1, P0 ;  /* 0x000000030a447211 */ /* 0x000fc400000f0eff */
[----:B------:R-:W-:Y:S02]  /*6a50*/  ISETP.GE.U32.AND P4, PT, R7, 0x7fffff3e, PT ;  /* 0x7fffff3e0700780c */ /* 0x000fe40003f86070 */
[----:B------:R0:W5:Y:S01]  /*6a60*/  @!P1 LDG.E.U16 R146, desc[UR20][R4.64] ;  /* 0x0000001404929981 */ /* 0x000162000c1e1500 */
[----:B------:R-:W-:-:S03]  /*6a70*/  IMAD R7, R70, 0x86, RZ ;  /* 0x0000008646077824 */ /* 0x000fc600078e02ff */
[----:B------:R-:W-:Y:S01]  /*6a80*/  STL [R1+0x5c0], R69 ;  /* 0x0005c04501007387 */ /* 0x000fe20000100800 */
[----:B0-----:R-:W-:Y:S02]  /*6a90*/  @!P5 IMAD.MOV.U32 R4, RZ, RZ, R15 ;  /* 0x000000ffff04d224 */ /* 0x001fe400078e000f */
[----:B------:R-:W-:Y:S01]  /*6aa0*/  @!P5 IMAD.MOV.U32 R5, RZ, RZ, R68 ;  /* 0x000000ffff05d224 */ /* 0x000fe200078e0044 */
[----:B------:R-:W-:Y:S04]  /*6ab0*/  STL [R1+0x5b8], R15 ;  /* 0x0005b80f01007387 */ /* 0x000fe80000100800 */
[----:B------:R0:W5:Y:S04]  /*6ac0*/  @!P5 LDG.E.U16 R147, desc[UR20][R4.64] ;  /* 0x000000140493d981 */ /* 0x000168000c1e1500 */
[----:B------:R2:W-:Y:S01]  /*6ad0*/  STL [R1+0x5bc], R119 ;  /* 0x0005bc7701007387 */ /* 0x0005e20000100800 */
        /* <DEDUP_REMOVED lines=10> */
[----:B------:R-:W-:Y:S01]  /*6b80*/  LEA.HI.X.SX32 R69, R15, R3, 0x1, P1 ;  /* 0x000000030f457211 */ /* 0x000fe200008f0eff */
[----:B------:R-:W-:Y:S01]  /*6b90*/  VIADD R12, R6, 0xffffffbe ;  /* 0xffffffbe060c7836 */ /* 0x000fe20000000000 */
[----:B------:R-:W-:-:S02]  /*6ba0*/  ISETP.GE.U32.AND P5, PT, R7, 0x7fffff40, PT ;  /* 0x7fffff400700780c */ /* 0x000fc40003fa6070 */
[----:B------:R0:W5:Y:S01]  /*6bb0*/  @!P3 LDG.E.U16 R144, desc[UR20][R4.64] ;  /* 0x000000140490b981 */ /* 0x000162000c1e1500 */
[----:B------:R-:W-:Y:S01]  /*6bc0*/  IMAD R7, R70, 0x82, RZ ;  /* 0x0000008246077824 */ /* 0x000fe200078e02ff */
[----:B------:R-:W-:Y:S02]  /*6bd0*/  ISETP.GE.U32.AND P0, PT, R12, 0x7fffff3f, PT ;  /* 0x7fffff3f0c00780c */ /* 0x000fe40003f06070 */
[----:B------:R-:W-:Y:S01]  /*6be0*/  STL [R1+0x5b0], R119 ;  /* 0x0005b07701007387 */ /* 0x000fe20000100800 */
[----:B0-----:R-:W-:Y:S02]  /*6bf0*/  @!P4 IMAD.MOV.U32 R4, RZ, RZ, R68 ;  /* 0x000000ffff04c224 */ /* 0x001fe400078e0044 */
[----:B------:R-:W-:Y:S01]  /*6c00*/  @!P4 IMAD.MOV.U32 R5, RZ, RZ, R69 ;  /* 0x000000ffff05c224 */ /* 0x000fe200078e0045 */
[----:B------:R-:W-:Y:S01]  /*6c10*/  STL [R1+0x5a8], R68 ;  /* 0x0005a84401007387 */ /* 0x000fe20000100800 */
[----:B------:R-:W-:-:S03]  /*6c20*/  VIADD R12, R6, 0xffffffc0 ;  /* 0xffffffc0060c7836 */ /* 0x000fc60000000000 */
[----:B------:R-:W-:Y:S04]  /*6c30*/  STL [R1+0x5ac], R132 ;  /* 0x0005ac8401007387 */ /* 0x000fe80000100800 */
[----:B------:R0:W5:Y:S04]  /*6c40*/  @!P4 LDG.E.U16 R145, desc[UR20][R4.64] ;  /* 0x000000140491c981 */ /* 0x000168000c1e1500 */
[----:B------:R2:W-:Y:S01]  /*6c50*/  STL [R1+0x5a4], R69 ;  /* 0x0005a44501007387 */ /* 0x0005e20000100800 */
[----:B------:R-:W-:Y:S01]  /*6c60*/  ISETP.GE.U32.AND P1, PT, R12, 0x7fffff41, PT ;  /* 0x7fffff410c00780c */ /* 0x000fe20003f26070 */
[C---:B0-----:R-:W-:Y:S01]  /*6c70*/  IMAD R4, R70.reuse, 0x41, RZ ;  /* 0x0000004146047824 */ /* 0x041fe200078e02ff */
[-C--:B--2---:R-:W-:Y:S01]  /*6c80*/  IADD3 R69, P4, PT, R7, R2.reuse, RZ ;  /* 0x0000000207457210 */ /* 0x084fe20007f9e0ff */
[C---:B------:R-:W-:Y:S01]  /*6c90*/  IMAD.SHL.U32 R5, R70.reuse, 0x40, RZ ;  /* 0x0000004046057824 */ /* 0x040fe200078e00ff */
[----:B------:R-:W-:-:S02]  /*6ca0*/  LEA R12, P3, R70, R2, 0x7 ;  /* 0x00000002460c7211 */ /* 0x000fc400078638ff */
[-C--:B------:R-:W-:Y:S01]  /*6cb0*/  LEA.HI.X.SX32 R119, R4, R3.reuse, 0x1, P4 ;  /* 0x0000000304777211 */ /* 0x080fe200020f0eff */
[----:B------:R-:W-:Y:S01]  /*6cc0*/  VIADD R4, R6, 0xffffffc2 ;  /* 0xffffffc206047836 */ /* 0x000fe20000000000 */
[----:B------:R-:W-:-:S03]  /*6cd0*/  LEA.HI.X.SX32 R68, R5, R3, 0x1, P3 ;  /* 0x0000000305447211 */ /* 0x000fc600018f0eff */
[----:B------:R-:W-:Y:S01]  /*6ce0*/  @!P0 IMAD.MOV.U32 R5, RZ, RZ, R119 ;  /* 0x000000ffff058224 */ /* 0x000fe200078e0077 */
[----:B------:R-:W-:Y:S01]  /*6cf0*/  ISETP.GE.U32.AND P3, PT, R4, 0x7fffff43, PT ;  /* 0x7fffff430400780c */ /* 0x000fe20003f66070 */
[----:B------:R-:W-:-:S05]  /*6d00*/  @!P0 IMAD.MOV.U32 R4, RZ, RZ, R69 ;  /* 0x000000ffff048224 */ /* 0x000fca00078e0045 */
[----:B------:R0:W5:Y:S01]  /*6d10*/  @!P0 LDG.E.U16 R142, desc[UR20][R4.64] ;  /* 0x00000014048e8981 */ /* 0x000162000c1e1500 */
[----:B------:R-:W-:Y:S02]  /*6d20*/  VIADD R7, R6, 0xffffffc1 ;  /* 0xffffffc106077836 */ /* 0x000fe40000000000 */
[----:B0-----:R-:W-:Y:S02]  /*6d30*/  @!P5 IMAD.MOV.U32 R4, RZ, RZ, R12 ;  /* 0x000000ffff04d224 */ /* 0x001fe400078e000c */
[----:B------:R-:W-:Y:S01]  /*6d40*/  @!P5 IMAD.MOV.U32 R5, RZ, RZ, R68 ;  /* 0x000000ffff05d224 */ /* 0x000fe200078e0044 */
[----:B------:R-:W-:Y:S04]  /*6d50*/  STL [R1+0x5a0], R69 ;  /* 0x0005a04501007387 */ /* 0x000fe80000100800 */
[----:B------:R0:W5:Y:S01]  /*6d60*/  @!P5 LDG.E.U16 R143, desc[UR20][R4.64] ;  /* 0x00000014048fd981 */ /* 0x000162000c1e1500 */
[----:B------:R-:W-:-:S02]  /*6d70*/  IADD3 R9, P5, PT, R9, R2, RZ ;  /* 0x0000000209097210 */ /* 0x000fc40007fbe0ff */
[----:B------:R-:W-:Y:S01]  /*6d80*/  ISETP.GE.U32.AND P4, PT, R7, 0x7fffff42, PT ;  /* 0x7fffff420700780c */ /* 0x000fe20003f86070 */
[----:B------:R2:W-:Y:S01]  /*6d90*/  STL [R1+0x598], R12 ;  /* 0x0005980c01007387 */ /* 0x0005e20000100800 */
[----:B0-----:R-:W-:Y:S01]  /*6da0*/  IMAD R4, R70, 0x3f, RZ ;  /* 0x0000003f46047824 */ /* 0x001fe200078e02ff */
[----:B------:R-:W-:Y:S01]  /*6db0*/  IADD3 R7, P0, PT, R8, R2, RZ ;  /* 0x0000000208077210 */ /* 0x000fe20007f1e0ff */
[----:B------:R-:W-:Y:S02]  /*6dc0*/  VIADD R5, R6, 0xffffffc3 ;  /* 0xffffffc306057836 */ /* 0x000fe40000000000 */
[----:B--2---:R-:W-:Y:S01]  /*6dd0*/  IMAD R12, R70, 0x3e, RZ ;  /* 0x0000003e460c7824 */ /* 0x004fe200078e02ff */
[----:B------:R-:W-:Y:S01]  /*6de0*/  LEA.HI.X.SX32 R69, R4, R3, 0x1, P5 ;  /* 0x0000000304457211 */ /* 0x000fe200028f0eff */
[----:B------:R-:W-:Y:S01]  /*6df0*/  VIADD R4, R6, 0xffffffc4 ;  /* 0xffffffc406047836 */ /* 0x000fe20000000000 */
[----:B------:R-:W-:Y:S01]  /*6e00*/  STL [R1+0x59c], R119 ;  /* 0x00059c7701007387 */ /* 0x000fe20000100800 */
[----:B------:R-:W-:-:S03]  /*6e10*/  ISETP.GE.U32.AND P5, PT, R5, 0x7fffff44, PT ;  /* 0x7fffff440500780c */ /* 0x000fc60003fa6070 */
[----:B------:R0:W-:Y:S01]  /*6e20*/  STL [R1+0x594], R68 ;  /* 0x0005944401007387 */ /* 0x0001e20000100800 */
[----:B------:R-:W-:Y:S01]  /*6e30*/  @!P1 IMAD.MOV.U32 R5, RZ, RZ, R69 ;  /* 0x000000ffff059224 */ /* 0x000fe200078e0045 */
[----:B0-----:R-:W-:Y:S02]  /*6e40*/  LEA.HI.X.SX32 R68, R12, R3, 0x1, P0 ;  /* 0x000000030c447211 */ /* 0x001fe400000f0eff */
[----:B------:R-:W-:Y:S01]  /*6e50*/  ISETP.GE.U32.AND P0, PT, R4, 0x7fffff45, PT ;  /* 0x7fffff450400780c */ /* 0x000fe20003f06070 */
[----:B------:R-:W-:-:S05]  /*6e60*/  @!P1 IMAD.MOV.U32 R4, RZ, RZ, R9 ;  /* 0x000000ffff049224 */ /* 0x000fca00078e0009 */
[----:B------:R0:W5:Y:S02]  /*6e70*/  @!P1 LDG.E.U16 R67, desc[UR20][R4.64] ;  /* 0x0000001404439981 */ /* 0x000164000c1e1500 */
[----:B0-----:R-:W-:Y:S02]  /*6e80*/  @!P4 IMAD.MOV.U32 R4, RZ, RZ, R7 ;  /* 0x000000ffff04c224 */ /* 0x001fe400078e0007 */
[----:B------:R-:W-:Y:S01]  /*6e90*/  @!P4 IMAD.MOV.U32 R5, RZ, RZ, R68 ;  /* 0x000000ffff05c224 */ /* 0x000fe200078e0044 */
[----:B------:R-:W-:Y:S04]  /*6ea0*/  STL [R1+0x590], R9 ;  /* 0x0005900901007387 */ /* 0x000fe80000100800 */
[----:B------:R0:W5:Y:S01]  /*6eb0*/  @!P4 LDG.E.U16 R141, desc[UR20][R4.64] ;  /* 0x00000014048dc981 */ /* 0x000162000c1e1500 */
[----:B------:R-:W-:-:S03]  /*6ec0*/  IADD3 R17, P4, PT, R17, R2, RZ ;  /* 0x0000000211117210 */ /* 0x000fc60007f9e0ff */
[----:B------:R2:W-:Y:S01]  /*6ed0*/  STL [R1+0x588], R7 ;  /* 0x0005880701007387 */ /* 0x0005e20000100800 */
[----:B0-----:R-:W-:-:S03]  /*6ee0*/  IMAD R4, R70, 0x3d, RZ ;  /* 0x0000003d46047824 */ /* 0x001fc600078e02ff */
[----:B------:R-:W-:Y:S01]  /*6ef0*/  STL [R1+0x58c], R69 ;  /* 0x00058c4501007387 */ /* 0x000fe20000100800 */
[----:B------:R-:W-:Y:S01]  /*6f00*/  VIADD R5, R6, 0xffffffc5 ;  /* 0xffffffc506057836 */ /* 0x000fe20000000000 */
[----:B------:R-:W-:Y:S01]  /*6f10*/  IADD3 R8, P1, PT, R13, R2, RZ ;  /* 0x000000020d087210 */ /* 0x000fe20007f3e0ff */
[----:B--2---:R-:W-:Y:S01]  /*6f20*/  IMAD R7, R70, 0x3c, RZ ;  /* 0x0000003c46077824 */ /* 0x004fe200078e02ff */
[----:B------:R0:W-:Y:S04]  /*6f30*/  STL [R1+0x584], R68 ;  /* 0x0005844401007387 */ /* 0x0001e80000100800 */
[-C--:B------:R-:W-:Y:S02]  /*6f40*/  LEA.HI.X.SX32 R9, R7, R3.reuse, 0x1, P1 ;  /* 0x0000000307097211 */ /* 0x080fe400008f0eff */
[----:B0-----:R-:W-:Y:S01]  /*6f50*/  LEA.HI.X.SX32 R68, R4, R3, 0x1, P4 ;  /* 0x0000000304447211 */ /* 0x001fe200020f0eff */
[----:B------:R-:W-:Y:S01]  /*6f60*/  VIADD R4, R6, 0xffffffc6 ;  /* 0xffffffc606047836 */ /* 0x000fe20000000000 */
[----:B------:R-:W-:-:S03]  /*6f70*/  ISETP.GE.U32.AND P4, PT, R5, 0x7fffff46, PT ;  /* 0x7fffff460500780c */ /* 0x000fc60003f86070 */
[----:B------:R-:W-:Y:S01]  /*6f80*/  @!P3 IMAD.MOV.U32 R5, RZ, RZ, R68 ;  /* 0x000000ffff05b224 */ /* 0x000fe200078e0044 */
[----:B------:R-:W-:Y:S01]  /*6f90*/  ISETP.GE.U32.AND P1, PT, R4, 0x7fffff47, PT ;  /* 0x7fffff470400780c */ /* 0x000fe20003f26070 */
[----:B------:R-:W-:-:S05]  /*6fa0*/  @!P3 IMAD.MOV.U32 R4, RZ, RZ, R17 ;  /* 0x000000ffff04b224 */ /* 0x000fca00078e0011 */
[----:B------:R0:W5:Y:S04]  /*6fb0*/  @!P3 LDG.E.U16 R65, desc[UR20][R4.64] ;  /* 0x000000140441b981 */ /* 0x000168000c1e1500 */
[----:B------:R2:W-:Y:S01]  /*6fc0*/  STL [R1+0x580], R17 ;  /* 0x0005801101007387 */ /* 0x0005e20000100800 */
[----:B0-----:R-:W-:Y:S02]  /*6fd0*/  @!P5 IMAD.MOV.U32 R4, RZ, RZ, R8 ;  /* 0x000000ffff04d224 */ /* 0x001fe400078e0008 */
[----:B------:R-:W-:Y:S01]  /*6fe0*/  @!P5 IMAD.MOV.U32 R5, RZ, RZ, R9 ;  /* 0x000000ffff05d224 */ /* 0x000fe200078e0009 */
[----:B------:R0:W-:Y:S04]  /*6ff0*/  STL [R1+0x578], R8 ;  /* 0x0005780801007387 */ /* 0x0001e80000100800 */
[----:B------:R3:W5:Y:S01]  /*7000*/  @!P5 LDG.E.U16 R66, desc[UR20][R4.64] ;  /* 0x000000140442d981 */ /* 0x000762000c1e1500 */
[----:B--2---:R-:W-:Y:S01]  /*7010*/  IADD3 R17, P5, PT, R36, R2, RZ ;  /* 0x0000000224117210 */ /* 0x004fe20007fbe0ff */
[----:B------:R-:W-:-:S02]  /*7020*/  IMAD R13, R70, 0x3a, RZ ;  /* 0x0000003a460d7824 */ /* 0x000fc400078e02ff */
[----:B------:R2:W-:Y:S01]  /*7030*/  STL [R1+0x57c], R68 ;  /* 0x00057c4401007387 */ /* 0x0005e20000100800 */
[----:B---3--:R-:W-:Y:S01]  /*7040*/  IMAD R4, R70, 0x3b, RZ ;  /* 0x0000003b46047824 */ /* 0x008fe200078e02ff */
[----:B0-----:R-:W-:Y:S01]  /*7050*/  IADD3 R8, P3, PT, R33, R2, RZ ;  /* 0x0000000221087210 */ /* 0x001fe20007f7e0ff */
[----:B------:R-:W-:-:S03]  /*7060*/  VIADD R5, R6, 0xffffffc7 ;  /* 0xffffffc706057836 */ /* 0x000fc60000000000 */
[-C--:B--2---:R-:W-:Y:S01]  /*7070*/  LEA.HI.X.SX32 R68, R4, R3.reuse, 0x1, P5 ;  /* 0x0000000304447211 */ /* 0x084fe200028f0eff */
[----:B------:R-:W-:Y:S01]  /*7080*/  VIADD R4, R6, 0xffffffc8 ;  /* 0xffffffc806047836 */ /* 0x000fe20000000000 */
[----:B------:R0:W-:Y:S01]  /*7090*/  STL [R1+0x574], R9 ;  /* 0x0005740901007387 */ /* 0x0001e20000100800 */
[----:B------:R-:W-:Y:S02]  /*70a0*/  ISETP.GE.U32.AND P5, PT, R5, 0x7fffff48, PT ;  /* 0x7fffff480500780c */ /* 0x000fe40003fa6070 */
[----:B------:R-:W-:Y:S01]  /*70b0*/  PRMT R63, RZ, 0x7610, R63 ;  /* 0x00007610ff3f7816 */ /* 0x000fe2000000003f */
[----:B------:R-:W-:Y:S01]  /*70c0*/  @!P0 IMAD.MOV.U32 R5, RZ, RZ, R68 ;  /* 0x000000ffff058224 */ /* 0x000fe200078e0044 */
[----:B0-----:R-:W-:Y:S02]  /*70d0*/  LEA.HI.X.SX32 R9, R13, R3, 0x1, P3 ;  /* 0x000000030d097211 */ /* 0x001fe400018f0eff */
[----:B------:R-:W-:Y:S01]  /*70e0*/  ISETP.GE.U32.AND P3, PT, R4, 0x7fffff49, PT ;  /* 0x7fffff490400780c */ /* 0x000fe20003f66070 */
[----:B------:R-:W-:Y:S01]  /*70f0*/  @!P0 IMAD.MOV.U32 R4, RZ, RZ, R17 ;  /* 0x000000ffff048224 */ /* 0x000fe200078e0011 */
[----:B------:R-:W-:-:S04]  /*7100*/  PRMT R64, RZ, 0x7610, R64 ;  /* 0x00007610ff407816 */ /* 0x000fc80000000040 */
[----:B------:R0:W5:Y:S04]  /*7110*/  @!P0 LDG.E.U16 R63, desc[UR20][R4.64] ;  /* 0x00000014043f8981 */ /* 0x000168000c1e1500 */
[----:B------:R-:W-:Y:S01]  /*7120*/  STL [R1+0x570], R17 ;  /* 0x0005701101007387 */ /* 0x000fe20000100800 */
[----:B0-----:R-:W-:Y:S02]  /*7130*/  @!P4 IMAD.MOV.U32 R4, RZ, RZ, R8 ;  /* 0x000000ffff04c224 */ /* 0x001fe400078e0008 */
[----:B------:R-:W-:Y:S01]  /*7140*/  @!P4 IMAD.MOV.U32 R5, RZ, RZ, R9 ;  /* 0x000000ffff05c224 */ /* 0x000fe200078e0009 */
[----:B------:R-:W-:Y:S04]  /*7150*/  STL [R1+0x568], R8 ;  /* 0x0005680801007387 */ /* 0x000fe80000100800 */
[----:B------:R0:W5:Y:S04]  /*7160*/  @!P4 LDG.E.U16 R64, desc[UR20][R4.64] ;  /* 0x000000140440c981 */ /* 0x000168000c1e1500 */
[----:B------:R2:W-:Y:S01]  /*7170*/  STL [R1+0x56c], R68 ;  /* 0x00056c4401007387 */ /* 0x0005e20000100800 */
[----:B0-----:R-:W-:Y:S01]  /*7180*/  IMAD R4, R70, 0x39, RZ ;  /* 0x0000003946047824 */ /* 0x001fe200078e02ff */
[----:B--2---:R-:W-:-:S02]  /*7190*/  IADD3 R68, P4, PT, R39, R2, RZ ;  /* 0x0000000227447210 */ /* 0x004fc40007f9e0ff */
[----:B------:R0:W-:Y:S01]  /*71a0*/  STL [R1+0x564], R9 ;  /* 0x0005640901007387 */ /* 0x0001e20000100800 */
[----:B------:R-:W-:Y:S01]  /*71b0*/  IMAD R8, R70, 0x38, RZ ;  /* 0x0000003846087824 */ /* 0x000fe200078e02ff */
[-C--:B------:R-:W-:Y:S01]  /*71c0*/  LEA.HI.X.SX32 R69, R4, R3.reuse, 0x1, P4 ;  /* 0x0000000304457211 */ /* 0x080fe200020f0eff */
[C---:B------:R-:W-:Y:S02]  /*71d0*/  VIADD R5, R6.reuse, 0xffffffc9 ;  /* 0xffffffc906057836 */ /* 0x040fe40000000000 */
[----:B------:R-:W-:Y:S01]  /*71e0*/  VIADD R4, R6, 0xffffffca ;  /* 0xffffffca06047836 */ /* 0x000fe20000000000 */
[----:B0-----:R-:W-:Y:S02]  /*71f0*/  IADD3 R9, P0, PT, R35, R2, RZ ;  /* 0x0000000223097210 */ /* 0x001fe40007f1e0ff */
[----:B------:R-:W-:Y:S02]  /*7200*/  ISETP.GE.U32.AND P4, PT, R5, 0x7fffff4a, PT ;  /* 0x7fffff4a0500780c */ /* 0x000fe40003f86070 */
[----:B------:R-:W-:Y:S01]  /*7210*/  LEA.HI.X.SX32 R17, R8, R3, 0x1, P0 ;  /* 0x0000000308117211 */ /* 0x000fe200000f0eff */
[----:B------:R-:W-:Y:S01]  /*7220*/  @!P1 IMAD.MOV.U32 R5, RZ, RZ, R69 ;  /* 0x000000ffff059224 */ /* 0x000fe200078e0045 */
[----:B------:R-:W-:-:S02]  /*7230*/  PRMT R61, RZ, 0x7610, R61 ;  /* 0x00007610ff3d7816 */ /* 0x000fc4000000003d */
        /* <DEDUP_REMOVED lines=10> */
[----:B0-----:R-:W-:-:S03]  /*72e0*/  IMAD R4, R70, 0x37, RZ ;  /* 0x0000003746047824 */ /* 0x001fc600078e02ff */
[----:B------:R0:W-:Y:S01]  /*72f0*/  STL [R1+0x554], R17 ;  /* 0x0005541101007387 */ /* 0x0001e20000100800 */
[-C--:B--2---:R-:W-:Y:S01]  /*7300*/  IADD3 R69, P5, PT, R38, R2.reuse, RZ ;  /* 0x0000000226457210 */ /* 0x084fe20007fbe0ff */
[----:B------:R-:W-:Y:S01]  /*7310*/  VIADD R5, R6, 0xffffffcb ;  /* 0xffffffcb06057836 */ /* 0x000fe20000000000 */
[----:B------:R-:W-:Y:S02]  /*7320*/  IADD3 R9, P1, PT, R32, R2, RZ ;  /* 0x0000000220097210 */ /* 0x000fe40007f3e0ff */
[----:B------:R-:W-:Y:S01]  /*7330*/  LEA.HI.X.SX32 R119, R4, R3, 0x1, P5 ;  /* 0x0000000304777211 */ /* 0x000fe200028f0eff */
[----:B------:R-:W-:Y:S02]  /*7340*/  VIADD R4, R6, 0xffffffcc ;  /* 0xffffffcc06047836 */ /* 0x000fe40000000000 */
[----:B0-----:R-:W-:Y:S01]  /*7350*/  IMAD R17, R70, 0x36, RZ ;  /* 0x0000003646117824 */ /* 0x001fe200078e02ff */
[----:B------:R-:W-:Y:S01]  /*7360*/  ISETP.GE.U32.AND P5, PT, R5, 0x7fffff4c, PT ;  /* 0x7fffff4c0500780c */ /* 0x000fe20003fa6070 */
[----:B------:R-:W-:Y:S01]  /*7370*/  @!P3 IMAD.MOV.U32 R5, RZ, RZ, R119 ;  /* 0x000000ffff05b224 */ /* 0x000fe200078e0077 */
[----:B------:R-:W-:-:S02]  /*7380*/  PRMT R59, RZ, 0x7610, R59 ;  /* 0x00007610ff3b7816 */ /* 0x000fc4000000003b */
[----:B------:R-:W-:Y:S02]  /*7390*/  LEA.HI.X.SX32 R68, R17, R3, 0x1, P1 ;  /* 0x0000000311447211 */ /* 0x000fe400008f0eff */
[----:B------:R-:W-:Y:S01]  /*73a0*/  ISETP.GE.U32.AND P1, PT, R4, 0x7fffff4d, PT ;  /* 0x7fffff4d0400780c */ /* 0x000fe20003f26070 */
[----:B------:R-:W-:Y:S01]  /*73b0*/  @!P3 IMAD.MOV.U32 R4, RZ, RZ, R69 ;  /* 0x000000ffff04b224 */ /* 0x000fe200078e0045 */
[----:B------:R-:W-:-:S04]  /*73c0*/  PRMT R60, RZ, 0x7610, R60 ;  /* 0x00007610ff3c7816 */ /* 0x000fc8000000003c */
[----:B------:R0:W5:Y:S04]  /*73d0*/  @!P3 LDG.E.U16 R59, desc[UR20][R4.64] ;  /* 0x00000014043bb981 */ /* 0x000168000c1e1500 */
[----:B------:R2:W-:Y:S01]  /*73e0*/  STL [R1+0x550], R69 ;  /* 0x0005504501007387 */ /* 0x0005e20000100800 */
[----:B0-----:R-:W-:Y:S02]  /*73f0*/  @!P4 IMAD.MOV.U32 R4, RZ, RZ, R9 ;  /* 0x000000ffff04c224 */ /* 0x001fe400078e0009 */
[----:B------:R-:W-:Y:S01]  /*7400*/  @!P4 IMAD.MOV.U32 R5, RZ, RZ, R68 ;  /* 0x000000ffff05c224 */ /* 0x000fe200078e0044 */
[----:B------:R0:W-:Y:S04]  /*7410*/  STL [R1+0x548], R9 ;  /* 0x0005480901007387 */ /* 0x0001e80000100800 */
[----:B------:R3:W5:Y:S01]  /*7420*/  @!P4 LDG.E.U16 R60, desc[UR20][R4.64] ;  /* 0x00000014043cc981 */ /* 0x000762000c1e1500 */
[----:B--2---:R-:W-:-:S03]  /*7430*/  IADD3 R69, P4, PT, R37, R2, RZ ;  /* 0x0000000225457210 */ /* 0x004fc60007f9e0ff */
[----:B------:R2:W-:Y:S01]  /*7440*/  STL [R1+0x54c], R119 ;  /* 0x00054c7701007387 */ /* 0x0005e20000100800 */
[----:B---3--:R-:W-:Y:S01]  /*7450*/  IMAD R4, R70, 0x35, RZ ;  /* 0x0000003546047824 */ /* 0x008fe200078e02ff */
[----:B------:R-:W-:Y:S01]  /*7460*/  IADD3 R20, P3, PT, R20, R2, RZ ;  /* 0x0000000214147210 */ /* 0x000fe20007f7e0ff */
[----:B0-----:R-:W-:Y:S02]  /*7470*/  IMAD R9, R70, 0x34, RZ ;  /* 0x0000003446097824 */ /* 0x001fe400078e02ff */
[----:B------:R-:W-:Y:S01]  /*7480*/  VIADD R5, R6, 0xffffffcd ;  /* 0xffffffcd06057836 */ /* 0x000fe20000000000 */
[-C--:B--2---:R-:W-:Y:S01]  /*7490*/  LEA.HI.X.SX32 R119, R4, R3.reuse, 0x1, P4 ;  /* 0x0000000304777211 */ /* 0x084fe200020f0eff */
[----:B------:R-:W-:Y:S01]  /*74a0*/  VIADD R4, R6, 0xffffffce ;  /* 0xffffffce06047836 */ /* 0x000fe20000000000 */
[----:B------:R0:W-:Y:S01]  /*74b0*/  STL [R1+0x544], R68 ;  /* 0x0005444401007387 */ /* 0x0001e20000100800 */
[----:B------:R-:W-:Y:S02]  /*74c0*/  PRMT R57, RZ, 0x7610, R57 ;  /* 0x00007610ff397816 */ /* 0x000fe40000000039 */
[----:B------:R-:W-:Y:S01]  /*74d0*/  ISETP.GE.U32.AND P4, PT, R5, 0x7fffff4e, PT ;  /* 0x7fffff4e0500780c */ /* 0x000fe20003f86070 */
[----:B------:R-:W-:Y:S01]  /*74e0*/  @!P0 IMAD.MOV.U32 R5, RZ, RZ, R119 ;  /* 0x000000ffff058224 */ /* 0x000fe200078e0077 */
[----:B0-----:R-:W-:-:S02]  /*74f0*/  LEA.HI.X.SX32 R68, R9, R3, 0x1, P3 ;  /* 0x0000000309447211 */ /* 0x001fc400018f0eff */
        /* <DEDUP_REMOVED lines=11> */
[C---:B---3--:R-:W-:Y:S01]  /*75b0*/  IMAD R4, R70.reuse, 0x33, RZ ;  /* 0x0000003346047824 */ /* 0x048fe200078e02ff */
        /* <DEDUP_REMOVED lines=172> */
[----:B------:R-:W-:Y:S04]  /*8080*/  STL [R1+0x4bc], R119 ;  /* 0x0004bc7701007387 */ /* 0x000fe80000100800 */
[----:B------:R0:W5:Y:S04]  /*8090*/  @!P5 LDG.E.U16 R42, desc[UR20][R4.64] ;  /* 0x00000014042ad981 */ /* 0x000168000c1e1500 */
[----:B------:R2:W-:Y:S01]  /*80a0*/  STL [R1+0x4b4], R68 ;  /* 0x0004b44401007387 */ /* 0x0005e20000100800 */
[C---:B0-----:R-:W-:Y:S01]  /*80b0*/  IMAD R4, R70.reuse, 0x23, RZ ;  /* 0x0000002346047824 */ /* 0x041fe200078e02ff */
[-C--:B--2---:R-:W-:Y:S01]  /*80c0*/  IADD3 R68, P5, PT, R19, R2.reuse, RZ ;  /* 0x0000000213447210 */ /* 0x084fe20007fbe0ff */
[----:B------:R-:W-:Y:S01]  /*80d0*/  IMAD R19, R70, 0x22, RZ ;  /* 0x0000002246137824 */ /* 0x000fe200078e02ff */
[----:B------:R-:W-:Y:S01]  /*80e0*/  IADD3 R10, P3, PT, R10, R2, RZ ;  /* 0x000000020a0a7210 */ /* 0x000fe20007f7e0ff */
[----:B------:R-:W-:Y:S01]  /*80f0*/  VIADD R5, R6, 0xffffffdf ;  /* 0xffffffdf06057836 */ /* 0x000fe20000000000 */
[-C--:B------:R-:W-:Y:S01]  /*8100*/  LEA.HI.X.SX32 R69, R4, R3.reuse, 0x1, P5 ;  /* 0x0000000304457211 */ /* 0x080fe200028f0eff */
[----:B------:R-:W-:Y:S01]  /*8110*/  VIADD R4, R6, 0xffffffe0 ;  /* 0xffffffe006047836 */ /* 0x000fe20000000000 */
[----:B------:R-:W-:-:S02]  /*8120*/  LEA.HI.X.SX32 R14, R19, R3, 0x1, P3 ;  /* 0x00000003130e7211 */ /* 0x000fc400018f0eff */
[----:B------:R-:W-:Y:S01]  /*8130*/  ISETP.GE.U32.AND P5, PT, R5, 0x7fffff60, PT ;  /* 0x7fffff600500780c */ /* 0x000fe20003fa6070 */
[----:B------:R-:W-:Y:S01]  /*8140*/  @!P0 IMAD.MOV.U32 R5, RZ, RZ, R69 ;  /* 0x000000ffff058224 */ /* 0x000fe200078e0045 */
[----:B------:R-:W-:Y:S02]  /*8150*/  PRMT R39, RZ, 0x7610, R39 ;  /* 0x00007610ff277816 */ /* 0x000fe40000000027 */
        /* <DEDUP_REMOVED lines=13> */
[----:B------:R-:W-:Y:S01]  /*8230*/  IMAD.SHL.U32 R5, R70, 0x20, RZ ;  /* 0x0000002046057824 */ /* 0x000fe200078e00ff */
[----:B------:R-:W-:Y:S01]  /*8240*/  LEA.HI.X.SX32 R119, R4, R3, 0x1, P4 ;  /* 0x0000000304777211 */ /* 0x000fe200020f0eff */
[----:B------:R-:W-:Y:S01]  /*8250*/  VIADD R4, R6, 0xffffffe2 ;  /* 0xffffffe206047836 */ /* 0x000fe20000000000 */
[----:B------:R-:W-:Y:S02]  /*8260*/  PRMT R37, RZ, 0x7610, R37 ;  /* 0x00007610ff257816 */ /* 0x000fe40000000025 */
[----:B0-----:R-:W-:-:S04]  /*8270*/  LEA R14, P0, R70, R2, 0x6 ;  /* 0x00000002460e7211 */ /* 0x001fc800078030ff */
[----:B------:R-:W-:Y:S01]  /*8280*/  LEA.HI.X.SX32 R68, R5, R3, 0x1, P0 ;  /* 0x0000000305447211 */ /* 0x000fe200000f0eff */
[----:B------:R-:W-:Y:S01]  /*8290*/  @!P1 IMAD.MOV.U32 R5, RZ, RZ, R119 ;  /* 0x000000ffff059224 */ /* 0x000fe200078e0077 */
[----:B------:R-:W-:Y:S01]  /*82a0*/  ISETP.GE.U32.AND P0, PT, R4, 0x7fffff63, PT ;  /* 0x7fffff630400780c */ /* 0x000fe20003f06070 */
[----:B------:R-:W-:Y:S01]  /*82b0*/  @!P1 IMAD.MOV.U32 R4, RZ, RZ, R69 ;  /* 0x000000ffff049224 */ /* 0x000fe200078e0045 */
[----:B------:R-:W-:-:S04]  /*82c0*/  PRMT R38, RZ, 0x7610, R38 ;  /* 0x00007610ff267816 */ /* 0x000fc80000000026 */
[----:B------:R0:W5:Y:S01]  /*82d0*/  @!P1 LDG.E.U16 R37, desc[UR20][R4.64] ;  /* 0x0000001404259981 */ /* 0x000162000c1e1500 */
[----:B------:R-:W-:Y:S02]  /*82e0*/  VIADD R10, R6, 0xffffffe1 ;  /* 0xffffffe1060a7836 */ /* 0x000fe40000000000 */
[----:B0-----:R-:W-:Y:S02]  /*82f0*/  @!P5 IMAD.MOV.U32 R4, RZ, RZ, R14 ;  /* 0x000000ffff04d224 */ /* 0x001fe400078e000e */
[----:B------:R-:W-:Y:S01]  /*8300*/  @!P5 IMAD.MOV.U32 R5, RZ, RZ, R68 ;  /* 0x000000ffff05d224 */ /* 0x000fe200078e0044 */
[----:B------:R-:W-:Y:S04]  /*8310*/  STL [R1+0x4a0], R69 ;  /* 0x0004a04501007387 */ /* 0x000fe80000100800 */
[----:B------:R0:W5:Y:S01]  /*8320*/  @!P5 LDG.E.U16 R38, desc[UR20][R4.64] ;  /* 0x000000140426d981 */ /* 0x000162000c1e1500 */
[----:B------:R-:W-:-:S03]  /*8330*/  IADD3 R12, P5, PT, R12, R2, RZ ;  /* 0x000000020c0c7210 */ /* 0x000fc60007fbe0ff */
[----:B------:R2:W-:Y:S01]  /*8340*/  STL [R1+0x498], R14 ;  /* 0x0004980e01007387 */ /* 0x0005e20000100800 */
[----:B------:R-:W-:Y:S01]  /*8350*/  ISETP.GE.U32.AND P4, PT, R10, 0x7fffff62, PT ;  /* 0x7fffff620a00780c */ /* 0x000fe20003f86070 */
[----:B0-----:R-:W-:Y:S02]  /*8360*/  IMAD R4, R70, 0x1f, RZ ;  /* 0x0000001f46047824 */ /* 0x001fe400078e02ff */
[----:B------:R-:W-:Y:S01]  /*8370*/  STL [R1+0x49c], R119 ;  /* 0x00049c7701007387 */ /* 0x000fe20000100800 */
[----:B------:R-:W-:Y:S01]  /*8380*/  VIADD R5, R6, 0xffffffe3 ;  /* 0xffffffe306057836 */ /* 0x000fe20000000000 */
[----:B------:R-:W-:Y:S01]  /*8390*/  IADD3 R7, P1, PT, R7, R2, RZ ;  /* 0x0000000207077210 */ /* 0x000fe20007f3e0ff */
[----:B--2---:R-:W-:Y:S01]  /*83a0*/  IMAD R14, R70, 0x1e, RZ ;  /* 0x0000001e460e7824 */ /* 0x004fe200078e02ff */
[----:B------:R0:W-:Y:S01]  /*83b0*/  STL [R1+0x494], R68 ;  /* 0x0004944401007387 */ /* 0x0001e20000100800 */
[----:B------:R-:W-:-:S03]  /*83c0*/  PRMT R35, RZ, 0x7610, R35 ;  /* 0x00007610ff237816 */ /* 0x000fc60000000023 */
[-C--:B------:R-:W-:Y:S02]  /*83d0*/  LEA.HI.X.SX32 R10, R14, R3.reuse, 0x1, P1 ;  /* 0x000000030e0a7211 */ /* 0x080fe400008f0eff */
[----:B0-----:R-:W-:Y:S01]  /*83e0*/  LEA.HI.X.SX32 R68, R4, R3, 0x1, P5 ;  /* 0x0000000304447211 */ /* 0x001fe200028f0eff */
[----:B------:R-:W-:Y:S01]  /*83f0*/  VIADD R4, R6, 0xffffffe4 ;  /* 0xffffffe406047836 */ /* 0x000fe20000000000 */
[----:B------:R-:W-:-:S03]  /*8400*/  ISETP.GE.U32.AND P5, PT, R5, 0x7fffff64, PT ;  /* 0x7fffff640500780c */ /* 0x000fc60003fa6070 */
[----:B------:R-:W-:Y:S01]  /*8410*/  @!P3 IMAD.MOV.U32 R5, RZ, RZ, R68 ;  /* 0x000000ffff05b224 */ /* 0x000fe200078e0044 */
[----:B------:R-:W-:Y:S01]  /*8420*/  ISETP.GE.U32.AND P1, PT, R4, 0x7fffff65, PT ;  /* 0x7fffff650400780c */ /* 0x000fe20003f26070 */
[----:B------:R-:W-:Y:S01]  /*8430*/  @!P3 IMAD.MOV.U32 R4, RZ, RZ, R12 ;  /* 0x000000ffff04b224 */ /* 0x000fe200078e000c */
[----:B------:R-:W-:-:S04]  /*8440*/  PRMT R36, RZ, 0x7610, R36 ;  /* 0x00007610ff247816 */ /* 0x000fc80000000024 */
        /* <DEDUP_REMOVED lines=8> */
[----:B------:R0:W-:Y:S01]  /*84d0*/  STL [R1+0x48c], R68 ;  /* 0x00048c4401007387 */ /* 0x0001e20000100800 */
[----:B------:R-:W-:-:S03]  /*84e0*/  VIADD R5, R6, 0xffffffe5 ;  /* 0xffffffe506057836 */ /* 0x000fc60000000000 */
[----:B------:R3:W-:Y:S01]  /*84f0*/  STL [R1+0x484], R10 ;  /* 0x0004840a01007387 */ /* 0x0007e20000100800 */
[----:B--2---:R-:W-:Y:S02]  /*8500*/  IADD3 R7, P3, PT, R8, R2, RZ ;  /* 0x0000000208077210 */ /* 0x004fe40007f7e0ff */
[-C--:B0-----:R-:W-:Y:S01]  /*8510*/  LEA.HI.X.SX32 R68, R4, R3.reuse, 0x1, P4 ;  /* 0x0000000304447211 */ /* 0x081fe200020f0eff */
[----:B------:R-:W-:Y:S02]  /*8520*/  VIADD R4, R6, 0xffffffe6 ;  /* 0xffffffe606047836 */ /* 0x000fe40000000000 */
[----:B---3--:R-:W-:Y:S01]  /*8530*/  IMAD R10, R70, 0x1c, RZ ;  /* 0x0000001c460a7824 */ /* 0x008fe200078e02ff */
[----:B------:R-:W-:Y:S01]  /*8540*/  ISETP.GE.U32.AND P4, PT, R5, 0x7fffff66, PT ;  /* 0x7fffff660500780c */ /* 0x000fe20003f86070 */
[----:B------:R-:W-:Y:S01]  /*8550*/  @!P0 IMAD.MOV.U32 R5, RZ, RZ, R68 ;  /* 0x000000ffff058224 */ /* 0x000fe200078e0044 */
[----:B------:R-:W-:Y:S02]  /*8560*/  PRMT R33, RZ, 0x7610, R33 ;  /* 0x00007610ff217816 */ /* 0x000fe40000000021 */
[----:B------:R-:W-:-:S02]  /*8570*/  LEA.HI.X.SX32 R12, R10, R3, 0x1, P3 ;  /* 0x000000030a0c7211 */ /* 0x000fc400018f0eff */
        /* <DEDUP_REMOVED lines=11> */
[----:B---3--:R-:W-:-:S03]  /*8630*/  IMAD R4, R70, 0x1b, RZ ;  /* 0x0000001b46047824 */ /* 0x008fc600078e02ff */
[----:B------:R3:W-:Y:S01]  /*8640*/  STL [R1+0x474], R12 ;  /* 0x0004740c01007387 */ /* 0x0007e20000100800 */
[----:B------:R-:W-:Y:S01]  /*8650*/  VIADD R5, R6, 0xffffffe7 ;  /* 0xffffffe706057836 */ /* 0x000fe20000000000 */
[----:B0-----:R-:W-:Y:S02]  /*8660*/  IADD3 R7, P0, PT, R9, R2, RZ ;  /* 0x0000000209077210 */ /* 0x001fe40007f1e0ff */
[----:B--2---:R-:W-:Y:S01]  /*8670*/  LEA.HI.X.SX32 R68, R4, R3, 0x1, P5 ;  /* 0x0000000304447211 */ /* 0x004fe200028f0eff */
[----:B------:R-:W-:Y:S02]  /*8680*/  VIADD R4, R6, 0xffffffe8 ;  /* 0xffffffe806047836 */ /* 0x000fe40000000000 */
[----:B---3--:R-:W-:Y:S01]  /*8690*/  IMAD R12, R70, 0x1a, RZ ;  /* 0x0000001a460c7824 */ /* 0x008fe200078e02ff */
        /* <DEDUP_REMOVED lines=17> */
[----:B0-----:R-:W-:Y:S02]  /*87b0*/  IMAD R7, R70, 0x18, RZ ;  /* 0x0000001846077824 */ /* 0x001fe400078e02ff */
[----:B------:R-:W-:Y:S01]  /*87c0*/  VIADD R5, R6, 0xffffffe9 ;  /* 0xffffffe906057836 */ /* 0x000fe20000000000 */
[-C--:B--2---:R-:W-:Y:S01]  /*87d0*/  LEA.HI.X.SX32 R68, R4, R3.reuse, 0x1, P4 ;  /* 0x0000000304447211 */ /* 0x084fe200020f0eff */
[----:B------:R-:W-:Y:S01]  /*87e0*/  VIADD R4, R6, 0xffffffea ;  /* 0xffffffea06047836 */ /* 0x000fe20000000000 */
[----:B---3--:R-:W-:Y:S02]  /*87f0*/  IADD3 R8, P1, PT, R11, R2, RZ ;  /* 0x000000020b087210 */ /* 0x008fe40007f3e0ff */
        /* <DEDUP_REMOVED lines=94> */
[----:B------:R-:W-:-:S03]  /*8de0*/  VIADD R9, R6, 0xfffffff1 ;  /* 0xfffffff106097836 */ /* 0x000fc60000000000 */
[----:B------:R-:W-:Y:S01]  /*8df0*/  STL [R1+0x420], R119 ;  /* 0x0004207701007387 */ /* 0x000fe20000100800 */
[----:B0-----:R-:W-:Y:S02]  /*8e00*/  @!P5 IMAD.MOV.U32 R4, RZ, RZ, R68 ;  /* 0x000000ffff04d224 */ /* 0x001fe400078e0044 */
[----:B------:R-:W-:Y:S01]  /*8e10*/  @!P5 IMAD.MOV.U32 R5, RZ, RZ, R69 ;  /* 0x000000ffff05d224 */ /* 0x000fe200078e0045 */
[----:B------:R-:W-:Y:S04]  /*8e20*/  STL [R1+0x418], R68 ;  /* 0x0004184401007387 */ /* 0x000fe80000100800 */
[----:B------:R-:W-:Y:S04]  /*8e30*/  STL [R1+0x41c], R132 ;  /* 0x00041c8401007387 */ /* 0x000fe80000100800 */
[----:B------:R0:W5:Y:S04]  /*8e40*/  @!P5 LDG.E.U16 R22, desc[UR20][R4.64] ;  /* 0x000000140416d981 */ /* 0x000168000c1e1500 */
[----:B------:R2:W-:Y:S01]  /*8e50*/  STL [R1+0x414], R69 ;  /* 0x0004144501007387 */ /* 0x0005e20000100800 */
[----:B------:R-:W-:Y:S01]  /*8e60*/  ISETP.GE.U32.AND P4, PT, R9, 0x7fffff72, PT ;  /* 0x7fffff720900780c */ /* 0x000fe20003f86070 */
[----:B0-----:R-:W-:Y:S01]  /*8e70*/  IMAD R4, R70, 0xf, RZ ;  /* 0x0000000f46047824 */ /* 0x001fe200078e02ff */
        /* <DEDUP_REMOVED lines=17> */
[----:B------:R0:W-:Y:S04]  /*8f90*/  STL [R1+0x408], R9 ;  /* 0x0004080901007387 */ /* 0x0001e80000100800 */
[----:B------:R-:W-:Y:S04]  /*8fa0*/  STL [R1+0x40c], R132 ;  /* 0x00040c8401007387 */ /* 0x000fe80000100800 */
[----:B------:R2:W5:Y:S04]  /*8fb0*/  @!P4 LDG.E.U16 R20, desc[UR20][R4.64] ;  /* 0x000000140414c981 */ /* 0x000568000c1e1500 */
[----:B------:R3:W-:Y:S01]  /*8fc0*/  STL [R1+0x404], R68 ;  /* 0x0004044401007387 */ /* 0x0007e20000100800 */
[----:B0-----:R-:W-:-:S02]  /*8fd0*/  IMAD R9, R70, 0xc, RZ ;  /* 0x0000000c46097824 */ /* 0x001fc400078e02ff */
[----:B--2---:R-:W-:Y:S01]  /*8fe0*/  IMAD R4, R70, 0xd, RZ ;  /* 0x0000000d46047824 */ /* 0x004fe200078e02ff */
[-C--:B---3--:R-:W-:Y:S01]  /*8ff0*/  IADD3 R68, P4, PT, R12, R2.reuse, RZ ;  /* 0x000000020c447210 */ /* 0x088fe20007f9e0ff */
[----:B------:R-:W-:Y:S01]  /*9000*/  VIADD R5, R6, 0xfffffff5 ;  /* 0xfffffff506057836 */ /* 0x000fe20000000000 */
[----:B------:R-:W-:Y:S02]  /*9010*/  IADD3 R7, P1, PT, R7, R2, RZ ;  /* 0x0000000207077210 */ /* 0x000fe40007f3e0ff */
[-C--:B------:R-:W-:Y:S01]  /*9020*/  LEA.HI.X.SX32 R69, R4, R3.reuse, 0x1, P4 ;  /* 0x0000000304457211 */ /* 0x080fe200020f0eff */
[----:B------:R-:W-:Y:S01]  /*9030*/  VIADD R4, R6, 0xfffffff6 ;  /* 0xfffffff606047836 */ /* 0x000fe20000000000 */
[----:B------:R-:W-:Y:S02]  /*9040*/  LEA.HI.X.SX32 R10, R9, R3, 0x1, P1 ;  /* 0x00000003090a7211 */ /* 0x000fe400008f0eff */
[----:B------:R-:W-:Y:S01]  /*9050*/  ISETP.GE.U32.AND P4, PT, R5, 0x7fffff76, PT ;  /* 0x7fffff760500780c */ /* 0x000fe20003f86070 */
        /* <DEDUP_REMOVED lines=31> */
[----:B------:R-:W-:Y:S04]  /*9250*/  STL [R1+0x3e8], R7 ;  /* 0x0003e80701007387 */ /* 0x000fe80000100800 */
[----:B------:R0:W5:Y:S01]  /*9260*/  @!P4 LDG.E.U16 R16, desc[UR20][R4.64] ;  /* 0x000000140410c981 */ /* 0x000162000c1e1500 */
[----:B--2---:R-:W-:-:S03]  /*9270*/  IADD3 R69, P4, PT, R13, R2, RZ ;  /* 0x000000020d457210 */ /* 0x004fc60007f9e0ff */
[----:B------:R2:W-:Y:S01]  /*9280*/  STL [R1+0x3ec], R132 ;  /* 0x0003ec8401007387 */ /* 0x0005e20000100800 */
[C---:B0-----:R-:W-:Y:S01]  /*9290*/  IMAD R4, R70.reuse, 0x9, RZ ;  /* 0x0000000946047824 */ /* 0x041fe200078e02ff */
[C---:B------:R-:W-:Y:S01]  /*92a0*/  LEA R8, P0, R70.reuse, R2, 0x4 ;  /* 0x0000000246087211 */ /* 0x040fe200078020ff */
[----:B------:R-:W-:-:S03]  /*92b0*/  IMAD.SHL.U32 R5, R70, 0x8, RZ ;  /* 0x0000000846057824 */ /* 0x000fc600078e00ff */
[-C--:B--2---:R-:W-:Y:S01]  /*92c0*/  LEA.HI.X.SX32 R132, R4, R3.reuse, 0x1, P4 ;  /* 0x0000000304847211 */ /* 0x084fe200020f0eff */
[----:B------:R-:W-:Y:S01]  /*92d0*/  VIADD R4, R6, 0xfffffffa ;  /* 0xfffffffa06047836 */ /* 0x000fe20000000000 */
[----:B------:R0:W-:Y:S01]  /*92e0*/  STL [R1+0x3e4], R68 ;  /* 0x0003e44401007387 */ /* 0x0001e20000100800 */
[----:B------:R-:W-:Y:S02]  /*92f0*/  PRMT R13, RZ, 0x7610, R13 ;  /* 0x00007610ff0d7816 */ /* 0x000fe4000000000d */
[----:B------:R-:W-:Y:S02]  /*9300*/  PRMT R14, RZ, 0x7610, R14 ;  /* 0x00007610ff0e7816 */ /* 0x000fe4000000000e */
[----:B0-----:R-:W-:Y:S01]  /*9310*/  LEA.HI.X.SX32 R68, R5, R3, 0x1, P0 ;  /* 0x0000000305447211 */ /* 0x001fe200000f0eff */
[----:B------:R-:W-:Y:S01]  /*9320*/  @!P1 IMAD.MOV.U32 R5, RZ, RZ, R132 ;  /* 0x000000ffff059224 */ /* 0x000fe200078e0084 */
[----:B------:R-:W-:Y:S01]  /*9330*/  ISETP.GE.U32.AND P0, PT, R4, 0x7fffff7b, PT ;  /* 0x7fffff7b0400780c */ /* 0x000fe20003f06070 */
[----:B------:R-:W-:-:S05]  /*9340*/  @!P1 IMAD.MOV.U32 R4, RZ, RZ, R69 ;  /* 0x000000ffff049224 */ /* 0x000fca00078e0045 */
[----:B------:R0:W5:Y:S01]  /*9350*/  @!P1 LDG.E.U16 R13, desc[UR20][R4.64] ;  /* 0x00000014040d9981 */ /* 0x000162000c1e1500 */
[----:B------:R-:W-:-:S03]  /*9360*/  VIADD R7, R6, 0xfffffff9 ;  /* 0xfffffff906077836 */ /* 0x000fc60000000000 */
[----:B------:R2:W-:Y:S01]  /*9370*/  STL [R1+0x3e0], R69 ;  /* 0x0003e04501007387 */ /* 0x0005e20000100800 */
[----:B0-----:R-:W-:Y:S02]  /*9380*/  @!P5 IMAD.MOV.U32 R4, RZ, RZ, R8 ;  /* 0x000000ffff04d224 */ /* 0x001fe400078e0008 */
[----:B------:R-:W-:Y:S01]  /*9390*/  @!P5 IMAD.MOV.U32 R5, RZ, RZ, R68 ;  /* 0x000000ffff05d224 */ /* 0x000fe200078e0044 */
[----:B------:R0:W-:Y:S04]  /*93a0*/  STL [R1+0x3d8], R8 ;  /* 0x0003d80801007387 */ /* 0x0001e80000100800 */
[----:B------:R3:W5:Y:S01]  /*93b0*/  @!P5 LDG.E.U16 R14, desc[UR20][R4.64] ;  /* 0x00000014040ed981 */ /* 0x000762000c1e1500 */
[----:B--2---:R-:W-:Y:S02]  /*93c0*/  IADD3 R69, P5, PT, R119, R2, RZ ;  /* 0x0000000277457210 */ /* 0x004fe40007fbe0ff */
[----:B------:R-:W-:Y:S01]  /*93d0*/  ISETP.GE.U32.AND P4, PT, R7, 0x7fffff7a, PT ;  /* 0x7fffff7a0700780c */ /* 0x000fe20003f86070 */
[----:B------:R2:W-:Y:S01]  /*93e0*/  STL [R1+0x3dc], R132 ;  /* 0x0003dc8401007387 */ /* 0x0005e20000100800 */
[----:B------:R-:W-:-:S02]  /*93f0*/  IMAD R7, R70, 0x6, RZ ;  /* 0x0000000646077824 */ /* 0x000fc400078e02ff */
        /* <DEDUP_REMOVED lines=13> */
[----:B------:R0:W5:Y:S01]  /*94d0*/  @!P3 LDG.E.U16 R11, desc[UR20][R4.64] ;  /* 0x00000014040bb981 */ /* 0x000162000c1e1500 */
[----:B------:R-:W-:Y:S01]  /*94e0*/  IADD3 R119, P3, PT, R10, R2, RZ ;  /* 0x000000020a777210 */ /* 0x000fe20007f7e0ff */
[----:B0-----:R-:W-:Y:S02]  /*94f0*/  @!P4 IMAD.MOV.U32 R4, RZ, RZ, R8 ;  /* 0x000000ffff04c224 */ /* 0x001fe400078e0008 */
[----:B------:R-:W-:Y:S01]  /*9500*/  @!P4 IMAD.MOV.U32 R5, RZ, RZ, R68 ;  /* 0x000000ffff05c224 */ /* 0x000fe200078e0044 */
[----:B------:R-:W-:Y:S04]  /*9510*/  STL [R1+0x3d0], R69 ;  /* 0x0003d04501007387 */ /* 0x000fe80000100800 */
[----:B------:R0:W5:Y:S04]  /*9520*/  @!P4 LDG.E.U16 R12, desc[UR20][R4.64] ;  /* 0x00000014040cc981 */ /* 0x000168000c1e1500 */
[----:B------:R-:W-:Y:S01]  /*9530*/  STL [R1+0x3c8], R8 ;  /* 0x0003c80801007387 */ /* 0x000fe20000100800 */
[----:B0-----:R-:W-:-:S03]  /*9540*/  IMAD R4, R70, 0x5, RZ ;  /* 0x0000000546047824 */ /* 0x001fc600078e02ff */
[----:B------:R0:W-:Y:S01]  /*9550*/  STL [R1+0x3cc], R132 ;  /* 0x0003cc8401007387 */ /* 0x0001e20000100800 */
[----:B------:R-:W-:-:S03]  /*9560*/  IMAD.SHL.U32 R5, R70, 0x4, RZ ;  /* 0x0000000446057824 */ /* 0x000fc600078e00ff */
[----:B------:R2:W-:Y:S01]  /*9570*/  STL [R1+0x3c4], R68 ;  /* 0x0003c44401007387 */ /* 0x0005e20000100800 */
[-C--:B0-----:R-:W-:Y:S01]  /*9580*/  LEA.HI.X.SX32 R132, R4, R3.reuse, 0x1, P3 ;  /* 0x0000000304847211 */ /* 0x081fe200018f0eff */
[----:B------:R-:W-:Y:S01]  /*9590*/  VIADD R4, R6, 0xfffffffe ;  /* 0xfffffffe06047836 */ /* 0x000fe20000000000 */
[----:B--2---:R-:W-:Y:S02]  /*95a0*/  LEA R68, P4, R70, R2, 0x3 ;  /* 0x0000000246447211 */ /* 0x004fe400078818ff */
[----:B------:R-:W-:Y:S02]  /*95b0*/  PRMT R9, RZ, 0x7610, R9 ;  /* 0x00007610ff097816 */ /* 0x000fe40000000009 */
[----:B------:R-:W-:Y:S01]  /*95c0*/  LEA.HI.X.SX32 R69, R5, R3, 0x1, P4 ;  /* 0x0000000305457211 */ /* 0x000fe200020f0eff */
[----:B------:R-:W-:Y:S01]  /*95d0*/  @!P0 IMAD.MOV.U32 R5, RZ, RZ, R132 ;  /* 0x000000ffff058224 */ /* 0x000fe200078e0084 */
[----:B------:R-:W-:Y:S01]  /*95e0*/  ISETP.GE.U32.AND P4, PT, R4, 0x7fffff7f, PT ;  /* 0x7fffff7f0400780c */ /* 0x000fe20003f86070 */
[----:B------:R-:W-:Y:S01]  /*95f0*/  @!P0 IMAD.MOV.U32 R4, RZ, RZ, R119 ;  /* 0x000000ffff048224 */ /* 0x000fe200078e0077 */
[----:B------:R-:W-:Y:S04]  /*9600*/  STL [R1+0x3c0], R119 ;  /* 0x0003c07701007387 */ /* 0x000fe80000100800 */
[----:B------:R-:W-:Y:S04]  /*9610*/  STL [R1+0x3b8], R68 ;  /* 0x0003b84401007387 */ /* 0x000fe80000100800 */
[----:B------:R-:W-:Y:S04]  /*9620*/  STL [R1+0x3bc], R132 ;  /* 0x0003bc8401007387 */ /* 0x000fe80000100800 */
[----:B------:R0:W5:Y:S04]  /*9630*/  @!P0 LDG.E.U16 R9, desc[UR20][R4.64] ;  /* 0x0000001404098981 */ /* 0x000168000c1e1500 */
[----:B------:R2:W-:Y:S01]  /*9640*/  STL [R1+0x3b4], R69 ;  /* 0x0003b44501007387 */ /* 0x0005e20000100800 */
[----:B0-----:R-:W-:-:S02]  /*9650*/  @!P5 IMAD.MOV.U32 R5, RZ, RZ, R69 ;  /* 0x000000ffff05d224 */ /* 0x001fc400078e0045 */
[----:B--2---:R-:W0:Y:S01]  /*9660*/  S2R R69, SR_TID.X ;  /* 0x0000000000457919 */ /* 0x004e220000002100 */
[----:B------:R-:W-:Y:S01]  /*9670*/  PRMT R10, RZ, 0x7610, R10 ;  /* 0x00007610ff0a7816 */ /* 0x000fe2000000000a */
[----:B------:R-:W-:Y:S02]  /*9680*/  @!P5 IMAD.MOV.U32 R4, RZ, RZ, R68 ;  /* 0x000000ffff04d224 */ /* 0x000fe400078e0044 */
[----:B------:R-:W-:-:S03]  /*9690*/  VIADD R8, R6, 0xfffffffd ;  /* 0xfffffffd06087836 */ /* 0x000fc60000000000 */
[----:B------:R2:W5:Y:S01]  /*96a0*/  @!P5 LDG.E.U16 R10, desc[UR20][R4.64] ;  /* 0x00000014040ad981 */ /* 0x000562000c1e1500 */
[-C--:B------:R-:W-:Y:S01]  /*96b0*/  IADD3 R119, P5, PT, R7, R2.reuse, RZ ;  /* 0x0000000207777210 */ /* 0x080fe20007fbe0ff */
[----:B------:R-:W-:Y:S01]  /*96c0*/  IMAD.SHL.U32 R153, R70, 0x2, RZ ;  /* 0x0000000246997824 */ /* 0x000fe200078e00ff */
[----:B------:R-:W-:Y:S02]  /*96d0*/  ISETP.GE.U32.AND P3, PT, R8, 0x7fffff7e, PT ;  /* 0x7fffff7e0800780c */ /* 0x000fe40003f66070 */
[----:B------:R-:W-:Y:S01]  /*96e0*/  LEA R68, P0, R70, R2, 0x2 ;  /* 0x0000000246447211 */ /* 0x000fe200078010ff */
[----:B--2---:R-:W-:Y:S02]  /*96f0*/  VIADD R5, R6, 0x7f ;  /* 0x0000007f06057836 */ /* 0x004fe40000000000 */
[----:B------:R-:W-:-:S03]  /*9700*/  IMAD R4, R70, 0x3, RZ ;  /* 0x0000000346047824 */ /* 0x000fc600078e02ff */
[----:B------:R-:W-:Y:S02]  /*9710*/  ISETP.GT.AND P6, PT, R5, 0x7f, PT ;  /* 0x0000007f0500780c */ /* 0x000fe40003fc4270 */
[-C--:B------:R-:W-:Y:S01]  /*9720*/  LEA.HI.X.SX32 R132, R4, R3.reuse, 0x1, P5 ;  /* 0x0000000304847211 */ /* 0x080fe200028f0eff */
[----:B------:R-:W-:Y:S01]  /*9730*/  @!P1 IMAD.MOV.U32 R4, RZ, RZ, R119 ;  /* 0x000000ffff049224 */ /* 0x000fe200078e0077 */
[----:B------:R-:W-:Y:S02]  /*9740*/  PRMT R7, RZ, 0x7610, R7 ;  /* 0x00007610ff077816 */ /* 0x000fe40000000007 */
[----:B0-----:R-:W-:Y:S02]  /*9750*/  LOP3.LUT R5, R69, 0x7f, RZ, 0xc0, !PT ;  /* 0x0000007f45057812 */ /* 0x001fe400078ec0ff */
[----:B------:R-:W-:Y:S02]  /*9760*/  LEA.HI.X.SX32 R69, R153, R3, 0x1, P0 ;  /* 0x0000000399457211 */ /* 0x000fe400000f0eff */
[----:B------:R-:W-:Y:S01]  /*9770*/  ISETP.LT.AND P0, PT, R5, R6, P6 ;  /* 0x000000060500720c */ /* 0x000fe20003701270 */
[----:B------:R-:W-:Y:S01]  /*9780*/  @!P1 IMAD.MOV.U32 R5, RZ, RZ, R132 ;  /* 0x000000ffff059224 */ /* 0x000fe200078e0084 */
[----:B------:R0:W-:Y:S01]  /*9790*/  STL [R1+0x3b0], R119 ;  /* 0x0003b07701007387 */ /* 0x0001e20000100800 */
[----:B------:R-:W-:Y:S01]  /*97a0*/  VIADD R6, R0, 0x7c ;  /* 0x0000007c00067836 */ /* 0x000fe20000000000 */
[----:B------:R-:W-:-:S02]  /*97b0*/  PRMT R8, RZ, 0x7610, R8 ;  /* 0x00007610ff087816 */ /* 0x000fc40000000008 */
[----:B------:R-:W-:Y:S04]  /*97c0*/  STL [R1+0x3a8], R68 ;  /* 0x0003a84401007387 */ /* 0x000fe80000100800 */
[----:B------:R2:W-:Y:S01]  /*97d0*/  STL [R1+0x3ac], R132 ;  /* 0x0003ac8401007387 */ /* 0x0005e20000100800 */
[----:B0-----:R-:W-:-:S03]  /*97e0*/  VIADD R119, R0, 0x7b ;  /* 0x0000007b00777836 */ /* 0x001fc60000000000 */
[----:B------:R0:W5:Y:S04]  /*97f0*/  @!P1 LDG.E.U16 R7, desc[UR20][R4.64] ;  /* 0x0000001404079981 */ /* 0x000168000c1e1500 */
[----:B------:R3:W-:Y:S01]  /*9800*/  STL [R1+0x3a4], R69 ;  /* 0x0003a44501007387 */ /* 0x0007e20000100800 */
[----:B--2---:R-:W-:-:S03]  /*9810*/  IABS R132, R6 ;  /* 0x0000000600847213 */ /* 0x004fc60000000000 */
[----:B------:R-:W-:Y:S01]  /*9820*/  STL [R1+0x85c], R119 ;  /* 0x00085c7701007387 */ /* 0x000fe20000100800 */
[----:B0-----:R-:W-:Y:S02]  /*9830*/  @!P3 IMAD.MOV.U32 R5, RZ, RZ, R69 ;  /* 0x000000ffff05b224 */ /* 0x001fe400078e0045 */
[----:B------:R-:W-:Y:S02]  /*9840*/  @!P3 IMAD.MOV.U32 R4, RZ, RZ, R68 ;  /* 0x000000ffff04b224 */ /* 0x000fe400078e0044 */
[C---:B---3--:R-:W-:Y:S01]  /*9850*/  VIADD R69, R0.reuse, 0x7d ;  /* 0x0000007d00457836 */ /* 0x048fe20000000000 */
[----:B------:R0:W-:Y:S01]  /*9860*/  STL [R1+0x858], R6 ;  /* 0x0008580601007387 */ /* 0x0001e20000100800 */
[----:B------:R-:W-:-:S03]  /*9870*/  VIADD R68, R0, 0x7e ;  /* 0x0000007e00447836 */ /* 0x000fc60000000000 */
[----:B------:R2:W5:Y:S04]  /*9880*/  @!P3 LDG.E.U16 R8, desc[UR20][R4.64] ;  /* 0x000000140408b981 */ /* 0x000568000c1e1500 */
[----:B------:R-:W-:Y:S01]  /*9890*/  STL [R1+0x854], R69 ;  /* 0x0008544501007387 */ /* 0x000fe20000100800 */
[----:B0-----:R-:W-:-:S03]  /*98a0*/  IADD3 R6, P1, PT, R153, R2, RZ ;  /* 0x0000000299067210 */ /* 0x001fc60007f3e0ff */
[----:B------:R0:W-:Y:S01]  /*98b0*/  STL [R1+0x850], R68 ;  /* 0x0008504401007387 */ /* 0x0001e20000100800 */
[----:B--2---:R-:W-:Y:S02]  /*98c0*/  IABS R4, R68 ;  /* 0x0000004400047213 */ /* 0x004fe40000000000 */
[----:B------:R-:W-:Y:S01]  /*98d0*/  IABS R119, R119 ;  /* 0x0000007700777213 */ /* 0x000fe20000000000 */
[----:B------:R-:W-:Y:S01]  /*98e0*/  STL [R1+0x3a0], R6 ;  /* 0x0003a00601007387 */ /* 0x000fe20000100800 */
[----:B------:R-:W-:Y:S02]  /*98f0*/  IABS R153, R69 ;  /* 0x0000004500997213 */ /* 0x000fe40000000000 */
[----:B0-----:R-:W-:-:S05]  /*9900*/  LEA.HI.X.SX32 R68, R70, R3, 0x1, P1 ;  /* 0x0000000346447211 */ /* 0x001fca00008f0eff */
[----:B------:R0:W-:Y:S01]  /*9910*/  STL [R1+0x39c], R68 ;  /* 0x00039c4401007387 */ /* 0x0001e20000100800 */
[----:B------:R-:W-:Y:S01]  /*9920*/  @!P4 IMAD.MOV.U32 R69, RZ, RZ, R68 ;  /* 0x000000ffff45c224 */ /* 0x000fe200078e0044 */
[----:B------:R-:W-:Y:S01]  /*9930*/  PRMT R5, RZ, 0x7610, R5 ;  /* 0x00007610ff057816 */ /* 0x000fe20000000005 */
[----:B0-----:R-:W-:Y:S02]  /*9940*/  @!P4 IMAD.MOV.U32 R68, RZ, RZ, R6 ;  /* 0x000000ffff44c224 */ /* 0x001fe400078e0006 */
[----:B------:R-:W-:-:S03]  /*9950*/  IMAD.HI.U32 R6, R73, R119, RZ ;  /* 0x0000007749067227 */ /* 0x000fc600078e00ff */
[----:B------:R0:W5:Y:S01]  /*9960*/  @!P4 LDG.E.U16 R5, desc[UR20][R68.64] ;  /* 0x000000144405c981 */ /* 0x000162000c1e1500 */
[----:B------:R-:W-:-:S04]  /*9970*/  IMAD.MOV R6, RZ, RZ, -R6 ;  /* 0x000000ffff067224 */ /* 0x000fc800078e0a06 */
[----:B------:R-:W-:Y:S02]  /*9980*/  IMAD R119, R72, R6, R119 ;  /* 0x0000000648777224 */ /* 0x000fe400078e0277 */
[----:B------:R-:W-:-:S04]  /*9990*/  IMAD.HI.U32 R6, R73, R4, RZ ;  /* 0x0000000449067227 */ /* 0x000fc800078e00ff */
[----:B0-----:R-:W-:-:S04]  /*99a0*/  IMAD.HI.U32 R69, R73, R132, RZ ;  /* 0x0000008449457227 */ /* 0x001fc800078e00ff */
[----:B------:R-:W-:-:S04]  /*99b0*/  IMAD.HI.U32 R68, R73, R153, RZ ;  /* 0x0000009949447227 */ /* 0x000fc800078e00ff */
[----:B------:R-:W-:Y:S02]  /*99c0*/  IMAD.MOV R6, RZ, RZ, -R6 ;  /* 0x000000ffff067224 */ /* 0x000fe400078e0a06 */
[----:B------:R-:W-:Y:S02]  /*99d0*/  IMAD.MOV R69, RZ, RZ, -R69 ;  /* 0x000000ffff457224 */ /* 0x000fe400078e0a45 */
[----:B------:R-:W-:Y:S02]  /*99e0*/  IMAD.MOV R68, RZ, RZ, -R68 ;  /* 0x000000ffff447224 */ /* 0x000fe400078e0a44 */
[C---:B------:R-:W-:Y:S02]  /*99f0*/  IMAD R4, R72.reuse, R6, R4 ;  /* 0x0000000648047224 */ /* 0x040fe400078e0204 */
[C---:B------:R-:W-:Y:S02]  /*9a00*/  IMAD R132, R72.reuse, R69, R132 ;  /* 0x0000004548847224 */ /* 0x040fe400078e0284 */
[----:B------:R0:W5:Y:S01]  /*9a10*/  LDL.LU R69, [R1+0xa20] ;  /* 0x000a200001457983 */ /* 0x0001620000300800 */
[----:B------:R-:W-:-:S03]  /*9a20*/  IMAD R153, R72, R68, R153 ;  /* 0x0000004448997224 */ /* 0x000fc600078e0299 */
[----:B------:R0:W5:Y:S01]  /*9a30*/  LDL.LU R68, [R1+0xa1c] ;  /* 0x000a1c0001447983 */ /* 0x0001620000300800 */
[----:B------:R-:W-:-:S03]  /*9a40*/  ISETP.GT.U32.AND P1, PT, R72, R78, PT ;  /* 0x0000004e4800720c */ /* 0x000fc60003f24070 */
[----:B------:R0:W-:Y:S01]  /*9a50*/  STL [R1+0x54], R4 ;  /* 0x0000540401007387 */ /* 0x0001e20000100800 */
[----:B------:R-:W-:Y:S01]  /*9a60*/  ISETP.GT.U32.AND P3, PT, R72, R77, PT ;  /* 0x0000004d4800720c */ /* 0x000fe20003f64070 */
[----:B-1----:R-:W-:-:S04]  /*9a70*/  @!UP1 UIADD3 UR4, UPT, UPT, -UR7, 0x100000, URZ ;  /* 0x0010000007049890 */ /* 0x002fc8000fffe1ff */
[----:B------:R-:W-:Y:S02]  /*9a80*/  @!UP1 USHF.L.U32 UR5, UR4, 0xb, URZ ;  /* 0x0000000b04059899 */ /* 0x000fe400080006ff */
[----:B------:R-:W-:Y:S01]  /*9a90*/  @!UP1 USHF.L.U32 UR4, UR4, 0x1, URZ ;  /* 0x0000000104049899 */ /* 0x000fe200080006ff */
[----:B------:R-:W-:Y:S01]  /*9aa0*/  VOTEU.ALL UP1, P2 ;  /* 0x0000000000ff7886 */ /* 0x000fe20001020000 */
[----:B------:R-:W-:Y:S01]  /*9ab0*/  ISETP.GT.U32.AND P4, PT, R72, R76, PT ;  /* 0x0000004c4800720c */ /* 0x000fe20003f84070 */
[----:B------:R-:W-:-:S03]  /*9ac0*/  @!P1 IMAD.IADD R78, R78, 0x1, -R72 ;  /* 0x000000014e4e9824 */ /* 0x000fc600078e0a48 */
[----:B------:R-:W-:-:S06]  /*9ad0*/  @!P3 IMAD.IADD R77, R77, 0x1, -R72 ;  /* 0x000000014d4db824 */ /* 0x000fcc00078e0a48 */
[----:B------:R0:W1:Y:S01]  /*9ae0*/  @!UP1 SYNCS.EXCH.64 URZ, [UR9+0x10008], UR4 ;  /* 0x0100080409ff95b2 */ /* 0x0000620008000100 */
[C---:B------:R-:W-:Y:S02]  /*9af0*/  ISETP.GT.U32.AND P5, PT, R72.reuse, R79, PT ;  /* 0x0000004f4800720c */ /* 0x040fe40003fa4070 */
[C---:B------:R-:W-:Y:S02]  /*9b00*/  ISETP.GT.U32.AND P3, PT, R72.reuse, R78, PT ;  /* 0x0000004e4800720c */ /* 0x040fe40003f64070 */
[----:B------:R-:W-:Y:S01]  /*9b10*/  ISETP.GT.U32.AND P1, PT, R72, R77, PT ;  /* 0x0000004d4800720c */ /* 0x000fe20003f24070 */
[----:B0-----:R-:W-:-:S12]  /*9b20*/  @!P6 BRA `(.L_x_6) ;  /* 0x000000080000e947 */ /* 0x001fd80003800000 */
[----:B------:R-:W2:Y:S04]  /*9b30*/  LDL.LU R6, [R1+0xb8] ;  /* 0x0000b80001067983 */ /* 0x000ea80000300800 */
[----:B-----5:R0:W-:Y:S04]  /*9b40*/  STL [R1+0xa34], R71 ;  /* 0x000a344701007387 */ /* 0x0201e80000100800 */
[----:B------:R3:W-:Y:S04]  /*9b50*/  STL [R1+0xa30], R70 ;  /* 0x000a304601007387 */ /* 0x0007e80000100800 */
[----:B------:R4:W-:Y:S04]  /*9b60*/  STL [R1+0xa2c], R69 ;  /* 0x000a2c4501007387 */ /* 0x0009e80000100800 */
[----:B------:R1:W-:Y:S04]  /*9b70*/  STL [R1+0xa28], R68 ;  /* 0x000a284401007387 */ /* 0x0003e80000100800 */
[----:B------:R0:W-:Y:S04]  /*9b80*/  STL [R1+0xa24], R3 ;  /* 0x000a240301007387 */ /* 0x0001e80000100800 */
[----:B------:R1:W-:Y:S04]  /*9b90*/  STL [R1+0xa20], R2 ;  /* 0x000a200201007387 */ /* 0x0003e80000100800 */
[----:B------:R1:W-:Y:S04]  /*9ba0*/  STL [R1+0xa1c], R0 ;  /* 0x000a1c0001007387 */ /* 0x0003e80000100800 */
[----:B0-----:R-:W2:Y:S04]  /*9bb0*/  LDL.LU R71, [R1] ;  /* 0x0000000001477983 */ /* 0x001ea80000300800 */
[----:B---3--:R-:W3:Y:S04]  /*9bc0*/  LDL.LU R70, [R1+0x20] ;  /* 0x0000200001467983 */ /* 0x008ee80000300800 */
[----:B----4-:R-:W4:Y:S04]  /*9bd0*/  LDL.LU R69, [R1+0x34] ;  /* 0x0000340001457983 */ /* 0x010f280000300800 */
[----:B-1----:R-:W3:Y:S04]  /*9be0*/  LDL.LU R68, [R1+0x3c] ;  /* 0x00003c0001447983 */ /* 0x002ee80000300800 */
[----:B------:R-:W3:Y:S04]  /*9bf0*/  LDL.LU R3, [R1+0x5c] ;  /* 0x00005c0001037983 */ /* 0x000ee80000300800 */
[----:B------:R-:W3:Y:S04]  /*9c00*/  LDL.LU R2, [R1+0x64] ;  /* 0x0000640001027983 */ /* 0x000ee80000300800 */
[----:B------:R-:W3:Y:S01]  /*9c10*/  LDL.LU R0, [R1+0x6c] ;  /* 0x00006c0001007983 */ /* 0x000ee20000300800 */
[----:B--2---:R-:W-:-:S02]  /*9c20*/  PRMT R4, R6, 0x5410, R5 ;  /* 0x0000541006047816 */ /* 0x004fc40000000005 */
[----:B------:R-:W-:Y:S02]  /*9c30*/  PRMT R5, R8, 0x5410, R7 ;  /* 0x0000541008057816 */ /* 0x000fe40000000007 */
[----:B------:R-:W-:Y:S02]  /*9c40*/  PRMT R8, R14, 0x5410, R13 ;  /* 0x000054100e087816 */ /* 0x000fe4000000000d */
[----:B------:R-:W-:Y:S02]  /*9c50*/  PRMT R13, R24, 0x5410, R23 ;  /* 0x00005410180d7816 */ /* 0x000fe40000000017 */
[----:B------:R-:W-:Y:S02]  /*9c60*/  PRMT R23, R44, 0x5410, R43 ;  /* 0x000054102c177816 */ /* 0x000fe4000000002b */
[----:B------:R-:W2:Y:S01]  /*9c70*/  LDL.LU R44, [R1+0x1c] ;  /* 0x00001c00012c7983 */ /* 0x000ea20000300800 */
[----:B------:R-:W-:Y:S02]  /*9c80*/  PRMT R24, R46, 0x5410, R45 ;  /* 0x000054102e187816 */ /* 0x000fe4000000002d */
[----:B------:R-:W-:Y:S01]  /*9c90*/  PRMT R14, R26, 0x5410, R25 ;  /* 0x000054101a0e7816 */ /* 0x000fe20000000019 */
[----:B------:R-:W3:Y:S01]  /*9ca0*/  LDL.LU R45, [R1+0x24] ;  /* 0x00002400012d7983 */ /* 0x000ee20000300800 */
[----:B------:R-:W-:-:S03]  /*9cb0*/  PRMT R25, R48, 0x5410, R47 ;  /* 0x0000541030197816 */ /* 0x000fc6000000002f */
[----:B------:R-:W4:Y:S01]  /*9cc0*/  LDL.LU R46, [R1+0x38] ;  /* 0x00003800012e7983 */ /* 0x000f220000300800 */
[----:B------:R-:W-:-:S03]  /*9cd0*/  PRMT R26, R50, 0x5410, R49 ;  /* 0x00005410321a7816 */ /* 0x000fc60000000031 */
[----:B------:R-:W4:Y:S04]  /*9ce0*/  LDL.LU R47, [R1+0x40] ;  /* 0x00004000012f7983 */ /* 0x000f280000300800 */
[----:B------:R-:W4:Y:S04]  /*9cf0*/  LDL.LU R48, [R1+0x60] ;  /* 0x0000600001307983 */ /* 0x000f280000300800 */
[----:B------:R-:W4:Y:S04]  /*9d00*/  LDL.LU R49, [R1+0x68] ;  /* 0x0000680001317983 */ /* 0x000f280000300800 */
[----:B------:R-:W4:Y:S01]  /*9d10*/  LDL.LU R50, [R1+0x70] ;  /* 0x0000700001327983 */ /* 0x000f220000300800 */
[----:B------:R-:W-:-:S02]  /*9d20*/  PRMT R6, R10, 0x5410, R9 ;  /* 0x000054100a067816 */ /* 0x000fc40000000009 */
[----:B------:R-:W-:Y:S02]  /*9d30*/  PRMT R9, R16, 0x5410, R15 ;  /* 0x0000541010097816 */ /* 0x000fe4000000000f */
[----:B------:R-:W-:Y:S02]  /*9d40*/  PRMT R15, R28, 0x5410, R27 ;  /* 0x000054101c0f7816 */ /* 0x000fe4000000001b */
[----:B------:R-:W-:Y:S02]  /*9d50*/  PRMT R27, R52, 0x5410, R51 ;  /* 0x00005410341b7816 */ /* 0x000fe40000000033 */
[----:B------:R-:W4:Y:S01]  /*9d60*/  LDL.LU R51, [R1+0x78] ;  /* 0x0000780001337983 */ /* 0x000f220000300800 */
[----:B------:R-:W-:Y:S02]  /*9d70*/  PRMT R28, R54, 0x5410, R53 ;  /* 0x00005410361c7816 */ /* 0x000fe40000000035 */
[----:B------:R-:W-:Y:S01]  /*9d80*/  PRMT R16, R30, 0x5410, R29 ;  /* 0x000054101e107816 */ /* 0x000fe2000000001d */
[----:B------:R-:W4:Y:S01]  /*9d90*/  LDL.LU R52, [R1+0x80] ;  /* 0x0000800001347983 */ /* 0x000f220000300800 */
[----:B------:R-:W-:-:S03]  /*9da0*/  PRMT R29, R56, 0x5410, R55 ;  /* 0x00005410381d7816 */ /* 0x000fc60000000037 */
        /* <DEDUP_REMOVED lines=44> */
[----:B------:R-:W4:Y:S04]  /*a070*/  LDL.LU R157, [R1+0xdc] ;  /* 0x0000dc00019d7983 */ /* 0x000f280000300800 */
[----:B------:R-:W4:Y:S01]  /*a080*/  LDL.LU R148, [R1+0xe4] ;  /* 0x0000e40001947983 */ /* 0x000f220000300800 */
[----:B------:R-:W-:-:S03]  /*a090*/  PRMT R42, R163, 0x5410, R162 ;  /* 0x00005410a32a7816 */ /* 0x000fc600000000a2 */
[----:B------:R-:W4:Y:S04]  /*a0a0*/  LDL.LU R159, [R1+0xbc] ;  /* 0x0000bc00019f7983 */ /* 0x000f280000300800 */
[----:B------:R-:W4:Y:S01]  /*a0b0*/  LDL.LU R158, [R1+0xc4] ;  /* 0x0000c400019e7983 */ /* 0x000f220000300800 */
[----:B------:R-:W-:-:S03]  /*a0c0*/  PRMT R43, R165, 0x5410, R164 ;  /* 0x00005410a52b7816 */ /* 0x000fc600000000a4 */
[----:B------:R-:W4:Y:S04]  /*a0d0*/  LDL.LU R161, [R1+0xa8] ;  /* 0x0000a80001a17983 */ /* 0x000f280000300800 */
[----:B------:R-:W4:Y:S04]  /*a0e0*/  LDL.LU R160, [R1+0xb0] ;  /* 0x0000b00001a07983 */ /* 0x000f280000300800 */
[----:B------:R-:W4:Y:S04]  /*a0f0*/  LDL.LU R163, [R1+0x88] ;  /* 0x0000880001a37983 */ /* 0x000f280000300800 */
[----:B------:R-:W4:Y:S04]  /*a100*/  LDL.LU R162, [R1+0xa0] ;  /* 0x0000a00001a27983 */ /* 0x000f280000300800 */
[----:B------:R-:W4:Y:S04]  /*a110*/  LDL.LU R165, [R1+0x74] ;  /* 0x0000740001a57983 */ /* 0x000f280000300800 */
[----:B------:R-:W4:Y:S01]  /*a120*/  LDL.LU R164, [R1+0x7c] ;  /* 0x00007c0001a47983 */ /* 0x000f220000300800 */
[----:B--2---:R-:W-:-:S03]  /*a130*/  PRMT R44, R44, 0x5410, R71 ;  /* 0x000054102c2c7816 */ /* 0x004fc60000000047 */
[----:B------:R0:W5:Y:S01]  /*a140*/  LDL.LU R71, [R1+0xa34] ;  /* 0x000a340001477983 */ /* 0x0001620000300800 */
[----:B---3--:R-:W-:-:S03]  /*a150*/  PRMT R45, R45, 0x5410, R70 ;  /* 0x000054102d2d7816 */ /* 0x008fc60000000046 */
[----:B------:R0:W5:Y:S01]  /*a160*/  LDL.LU R70, [R1+0xa30] ;  /* 0x000a300001467983 */ /* 0x0001620000300800 */
[----:B----4-:R-:W-:-:S03]  /*a170*/  PRMT R46, R46, 0x5410, R69 ;  /* 0x000054102e2e7816 */ /* 0x010fc60000000045 */
[----:B------:R0:W5:Y:S01]  /*a180*/  LDL.LU R69, [R1+0xa2c] ;  /* 0x000a2c0001457983 */ /* 0x0001620000300800 */
[----:B------:R-:W-:-:S03]  /*a190*/  PRMT R47, R47, 0x5410, R68 ;  /* 0x000054102f2f7816 */ /* 0x000fc60000000044 */
[----:B------:R0:W5:Y:S01]  /*a1a0*/  LDL.LU R68, [R1+0xa28] ;  /* 0x000a280001447983 */ /* 0x0001620000300800 */
[----:B------:R-:W-:-:S03]  /*a1b0*/  PRMT R48, R48, 0x5410, R3 ;  /* 0x0000541030307816 */ /* 0x000fc60000000003 */
[----:B------:R0:W5:Y:S01]  /*a1c0*/  LDL.LU R3, [R1+0xa24] ;  /* 0x000a240001037983 */ /* 0x0001620000300800 */
[----:B------:R-:W-:-:S03]  /*a1d0*/  PRMT R49, R49, 0x5410, R2 ;  /* 0x0000541031317816 */ /* 0x000fc60000000002 */
[----:B------:R0:W5:Y:S01]  /*a1e0*/  LDL.LU R2, [R1+0xa20] ;  /* 0x000a200001027983 */ /* 0x0001620000300800 */
[----:B------:R-:W-:-:S03]  /*a1f0*/  PRMT R50, R50, 0x5410, R0 ;  /* 0x0000541032327816 */ /* 0x000fc60000000000 */
[----:B------:R0:W5:Y:S01]  /*a200*/  LDL.LU R0, [R1+0xa1c] ;  /* 0x000a1c0001007983 */ /* 0x0001620000300800 */
[----:B------:R-:W-:Y:S02]  /*a210*/  PRMT R67, R67, 0x5410, R141 ;  /* 0x0000541043437816 */ /* 0x000fe4000000008d */
[----:B------:R-:W-:Y:S02]  /*a220*/  PRMT R65, R65, 0x5410, R143 ;  /* 0x0000541041417816 */ /* 0x000fe4000000008f */
[----:B------:R-:W-:Y:S02]  /*a230*/  PRMT R66, R66, 0x5410, R142 ;  /* 0x0000541042427816 */ /* 0x000fe4000000008e */
[----:B------:R-:W-:Y:S02]  /*a240*/  PRMT R63, R63, 0x5410, R145 ;  /* 0x000054103f3f7816 */ /* 0x000fe40000000091 */
[----:B------:R-:W-:Y:S02]  /*a250*/  PRMT R64, R64, 0x5410, R144 ;  /* 0x0000541040407816 */ /* 0x000fe40000000090 */
[----:B------:R-:W-:-:S02]  /*a260*/  PRMT R61, R61, 0x5410, R147 ;  /* 0x000054103d3d7816 */ /* 0x000fc40000000093 */
        /* <DEDUP_REMOVED lines=10> */
[----:B------:R-:W-:-:S04]  /*a310*/  PRMT R52, R52, 0x5410, R164 ;  /* 0x0000541034347816 */ /* 0x000fc800000000a4 */
[----:B------:R0:W-:Y:S03]  /*a320*/  STTM.x64 tmem[UR10+0x80], R4 ;  /* 0x00008004000079ed */ /* 0x0001e6000834000a */
.L_x_6:
[----:B-----5:R-:W2:Y:S04]  /*a330*/  LDL R141, [R1+0x87c] ;  /* 0x00087c00018d7983 */ /* 0x020ea80000100800 */
[----:B0-----:R-:W3:Y:S04]  /*a340*/  LDL R5, [R1+0x8d0] ;  /* 0x0008d00001057983 */ /* 0x001ee80000100800 */
[----:B------:R-:W4:Y:S01]  /*a350*/  LDL R4, [R1+0x8c8] ;  /* 0x0008c80001047983 */ /* 0x000f220000100800 */
[----:B------:R-:W-:Y:S01]  /*a360*/  ISETP.GE.AND P6, PT, R0, RZ, PT ;  /* 0x000000ff0000720c */ /* 0x000fe20003fc6270 */
[--C-:B------:R-:W-:Y:S01]  /*a370*/  @!P4 IMAD.IADD R76, R76, 0x1, -R72.reuse ;  /* 0x000000014c4cc824 */ /* 0x100fe200078e0a48 */
[----:B------:R-:W0:Y:S01]  /*a380*/  LDCU UR4, c[0x0][0x3b0] ;  /* 0x00007600ff0477ac */ /* 0x000e220008000800 */
[--C-:B------:R-:W-:Y:S01]  /*a390*/  @!P3 IMAD.IADD R78, R78, 0x1, -R72.reuse ;  /* 0x000000014e4eb824 */ /* 0x100fe200078e0a48 */
[----:B------:R-:W1:Y:S01]  /*a3a0*/  FENCE.VIEW.ASYNC.T ;  /* 0x00000000000073c6 */ /* 0x000e620000000200 */
[--C-:B------:R-:W-:Y:S01]  /*a3b0*/  @!P1 IMAD.IADD R77, R77, 0x1, -R72.reuse ;  /* 0x000000014d4d9824 */ /* 0x100fe200078e0a48 */
[C---:B------:R-:W-:Y:S01]  /*a3c0*/  ISETP.GT.U32.AND P3, PT, R72.reuse, R76, PT ;  /* 0x0000004c4800720c */ /* 0x040fe20003f64070 */
[----:B------:R-:W-:Y:S01]  /*a3d0*/  STL [R1+0xa5c], R13 ;  /* 0x000a5c0d01007387 */ /* 0x000fe20000100800 */
[----:B------:R-:W-:Y:S01]  /*a3e0*/  ISETP.NE.AND P1, PT, R75, RZ, PT ;  /* 0x000000ff4b00720c */ /* 0x000fe20003f25270 */
[----:B------:R-:W-:Y:S01]  /*a3f0*/  @!P5 IMAD.IADD R79, R79, 0x1, -R72 ;  /* 0x000000014f4fd824 */ /* 0x000fe200078e0a48 */
[----:B------:R-:W-:Y:S01]  /*a400*/  LOP3.LUT R75, RZ, R75, RZ, 0x33, !PT ;  /* 0x0000004bff4b7212 */ /* 0x000fe200078e33ff */
[----:B------:R-:W-:Y:S01]  /*a410*/  STL [R1+0xa58], R12 ;  /* 0x000a580c01007387 */ /* 0x000fe20000100800 */
[----:B------:R-:W-:Y:S01]  /*a420*/  PRMT R148, RZ, 0x7610, R148 ;  /* 0x00007610ff947816 */ /* 0x000fe20000000094 */
[----:B------:R-:W-:Y:S01]  /*a430*/  @!P6 IMAD.MOV R78, RZ, RZ, -R78 ;  /* 0x000000ffff4ee224 */ /* 0x000fe200078e0a4e */
[----:B------:R-:W-:Y:S01]  /*a440*/  ISETP.GT.U32.AND P5, PT, R72, R79, PT ;  /* 0x0000004f4800720c */ /* 0x000fe20003fa4070 */
[----:B------:R0:W-:Y:S01]  /*a450*/  STL [R1+0xa54], R11 ;  /* 0x000a540b01007387 */ /* 0x0001e20000100800 */
[----:B------:R-:W2:Y:S02]  /*a460*/  LDCU UR5, c[0x0][0x3b0] ;  /* 0x00007600ff0577ac */ /* 0x000ea40008000800 */
[----:B------:R-:W-:Y:S01]  /*a470*/  SEL R78, R75, R78, !P1 ;  /* 0x0000004e4b4e7207 */ /* 0x000fe20004800000 */
[----:B------:R-:W-:Y:S01]  /*a480*/  @!P3 IMAD.IADD R76, R76, 0x1, -R72 ;  /* 0x000000014c4cb824 */ /* 0x000fe200078e0a48 */
[----:B------:R-:W2:Y:S01]  /*a490*/  LDCU UR7, c[0x0][0x3b0] ;  /* 0x00007600ff0777ac */ /* 0x000ea20008000800 */
[----:B------:R-:W-:Y:S02]  /*a4a0*/  STL [R1+0xa50], R10 ;  /* 0x000a500a01007387 */ /* 0x000fe40000100800 */
[----:B0-----:R-:W-:Y:S01]  /*a4b0*/  IMAD R78, R78, UR4, RZ ;  /* 0x000000044e4e7c24 */ /* 0x001fe2000f8e02ff */
[----:B------:R-:W-:Y:S01]  /*a4c0*/  PRMT R147, RZ, 0x7610, R147 ;  /* 0x00007610ff937816 */ /* 0x000fe20000000093 */
[----:B------:R0:W-:Y:S01]  /*a4d0*/  STL [R1+0xa4c], R9 ;  /* 0x000a4c0901007387 */ /* 0x0001e20000100800 */
[----:B------:R-:W-:Y:S01]  /*a4e0*/  PRMT R11, RZ, 0x7610, R11 ;  /* 0x00007610ff0b7816 */ /* 0x000fe2000000000b */
[----:B------:R-:W0:Y:S01]  /*a4f0*/  LDCU UR11, c[0x0][0x3b0] ;  /* 0x00007600ff0b77ac */ /* 0x000e220008000800 */
[----:B------:R-:W0:Y:S01]  /*a500*/  LDCU UR12, c[0x0][0x3b0] ;  /* 0x00007600ff0c77ac */ /* 0x000e220008000800 */
[----:B-1----:R-:W-:Y:S01]  /*a510*/  BAR.SYNC.DEFER_BLOCKING 0x0 ;  /* 0x0000000000007b1d */ /* 0x002fe20000010000 */
[----:B--2---:R-:W-:-:S02]  /*a520*/  ISETP.GE.AND P4, PT, R141, RZ, PT ;  /* 0x000000ff8d00720c */ /* 0x004fc40003f86270 */
[----:B---3--:R-:W-:Y:S01]  /*a530*/  ISETP.GE.AND P6, PT, R5, RZ, PT ;  /* 0x000000ff0500720c */ /* 0x008fe20003fc6270 */
[----:B------:R-:W-:Y:S02]  /*a540*/  @!P5 IMAD.IADD R79, R79, 0x1, -R72 ;  /* 0x000000014f4fd824 */ /* 0x000fe400078e0a48 */
[----:B------:R-:W-:Y:S01]  /*a550*/  STL [R1+0xa28], R71 ;  /* 0x000a284701007387 */ /* 0x000fe20000100800 */
[----:B----4-:R-:W-:-:S03]  /*a560*/  ISETP.GE.AND P3, PT, R4, RZ, PT ;  /* 0x000000ff0400720c */ /* 0x010fc60003f66270 */
[----:B------:R-:W-:Y:S04]  /*a570*/  STL [R1+0xa24], R70 ;  /* 0x000a244601007387 */ /* 0x000fe80000100800 */
[----:B------:R-:W-:Y:S01]  /*a580*/  @!P4 IMAD.MOV R77, RZ, RZ, -R77 ;  /* 0x000000ffff4dc224 */ /* 0x000fe200078e0a4d */
[----:B------:R-:W-:Y:S01]  /*a590*/  ISETP.GT.U32.AND P4, PT, R72, R81, PT ;  /* 0x000000514800720c */ /* 0x000fe20003f84070 */
[----:B------:R-:W-:Y:S03]  /*a5a0*/  STL [R1+0xa20], R3 ;  /* 0x000a200301007387 */ /* 0x000fe60000100800 */
[----:B------:R-:W-:Y:S01]  /*a5b0*/  SEL R77, R75, R77, !P1 ;  /* 0x0000004d4b4d7207 */ /* 0x000fe20004800000 */
[----:B------:R-:W-:Y:S01]  /*a5c0*/  @!P6 IMAD.MOV R76, RZ, RZ, -R76 ;  /* 0x000000ffff4ce224 */ /* 0x000fe200078e0a4c */
[C---:B------:R-:W-:Y:S01]  /*a5d0*/  LEA R142, P6, R78.reuse, R69, 0x1 ;  /* 0x000000454e8e7211 */ /* 0x040fe200078c08ff */
[----:B------:R-:W-:Y:S01]  /*a5e0*/  @!P3 IMAD.MOV R79, RZ, RZ, -R79 ;  /* 0x000000ffff4fb224 */ /* 0x000fe200078e0a4f */
[----:B------:R-:W-:Y:S01]  /*a5f0*/  STL [R1+0xa1c], R2 ;  /* 0x000a1c0201007387 */ /* 0x000fe20000100800 */
[----:B------:R-:W-:Y:S01]  /*a600*/  IMAD R77, R77, UR4, RZ ;  /* 0x000000044d4d7c24 */ /* 0x000fe2000f8e02ff */
[----:B------:R-:W-:-:S03]  /*a610*/  LEA.HI.X.SX32 R141, R78, R68, 0x1, P6 ;  /* 0x000000444e8d7211 */ /* 0x000fc600030f0eff */
[----:B------:R-:W-:Y:S01]  /*a620*/  @!P4 IMAD.IADD R81, R81, 0x1, -R72 ;  /* 0x000000015151c824 */ /* 0x000fe200078e0a48 */
[----:B------:R-:W-:Y:S01]  /*a630*/  LEA R158, P4, R77, R69, 0x1 ;  /* 0x000000454d9e7211 */ /* 0x000fe200078808ff */
[----:B------:R-:W-:Y:S01]  /*a640*/  @P0 IMAD.MOV.U32 R4, RZ, RZ, R142 ;  /* 0x000000ffff040224 */ /* 0x000fe200078e008e */
[----:B------:R-:W-:Y:S01]  /*a650*/  SEL R76, R75, R76, !P1 ;  /* 0x0000004c4b4c7207 */ /* 0x000fe20004800000 */
[----:B------:R-:W-:Y:S01]  /*a660*/  @P0 IMAD.MOV.U32 R5, RZ, RZ, R141 ;  /* 0x000000ffff050224 */ /* 0x000fe200078e008d */
[----:B------:R-:W-:Y:S01]  /*a670*/  LEA.HI.X.SX32 R157, R77, R68, 0x1, P4 ;  /* 0x000000444d9d7211 */ /* 0x000fe200020f0eff */
[----:B------:R-:W2:Y:S01]  /*a680*/  LDL R12, [R1+0x918] ;  /* 0x00091800010c7983 */ /* 0x000ea20000100800 */
[C---:B------:R-:W-:Y:S02]  /*a690*/  ISETP.GT.U32.AND P6, PT, R72.reuse, R82, PT ;  /* 0x000000524800720c */ /* 0x040fe40003fc4070 */
[----:B------:R-:W-:Y:S01]  /*a6a0*/  ISETP.GT.U32.AND P3, PT, R72, R81, PT ;  /* 0x000000514800720c */ /* 0x000fe20003f64070 */
[----:B------:R1:W3:Y:S01]  /*a6b0*/  @P0 LDG.E.U16 R148, desc[UR20][R4.64] ;  /* 0x0000001404940981 */ /* 0x0002e2000c1e1500 */
[----:B------:R-:W-:Y:S01]  /*a6c0*/  SEL R79, R75, R79, !P1 ;  /* 0x0000004f4b4f7207 */ /* 0x000fe20004800000 */
[----:B------:R-:W-:Y:S01]  /*a6d0*/  IMAD R76, R76, UR5, RZ ;  /* 0x000000054c4c7c24 */ /* 0x000fe2000f8e02ff */
[----:B------:R-:W-:Y:S01]  /*a6e0*/  PRMT R13, RZ, 0x7610, R13 ;  /* 0x00007610ff0d7816 */ /* 0x000fe2000000000d */
[----:B------:R-:W-:Y:S01]  /*a6f0*/  STL [R1+0xa30], R142 ;  /* 0x000a308e01007387 */ /* 0x000fe20000100800 */
[----:B------:R-:W-:Y:S01]  /*a700*/  ISETP.GT.U32.AND P5, PT, R72, R80, PT ;  /* 0x000000504800720c */ /* 0x000fe20003fa4070 */
[----:B-1----:R-:W-:-:S02]  /*a710*/  @P0 IMAD.MOV.U32 R4, RZ, RZ, R158 ;  /* 0x000000ffff040224 */ /* 0x002fc400078e009e */
[----:B------:R-:W-:Y:S01]  /*a720*/  STL [R1+0xa2c], R141 ;  /* 0x000a2c8d01007387 */ /* 0x000fe20000100800 */
[----:B------:R-:W-:Y:S01]  /*a730*/  @P0 IMAD.MOV.U32 R5, RZ, RZ, R157 ;  /* 0x000000ffff050224 */ /* 0x000fe200078e009d */
[----:B------:R-:W-:Y:S01]  /*a740*/  ISETP.GT.U32.AND P4, PT, R72, R84, PT ;  /* 0x000000544800720c */ /* 0x000fe20003f84070 */
[--C-:B------:R-:W-:Y:S01]  /*a750*/  @!P6 IMAD.IADD R82, R82, 0x1, -R72.reuse ;  /* 0x000000015252e824 */ /* 0x100fe200078e0a48 */
[----:B------:R-:W1:Y:S02]  /*a760*/  LDCU UR5, c[0x0][0x3b0] ;  /* 0x00007600ff0577ac */ /* 0x000e640008000800 */
[----:B------:R4:W2:Y:S01]  /*a770*/  @P0 LDG.E.U16 R11, desc[UR20][R4.64] ;  /* 0x00000014040b0981 */ /* 0x0008a2000c1e1500 */
[----:B------:R-:W-:Y:S01]  /*a780*/  IMAD R79, R79, UR7, RZ ;  /* 0x000000074f4f7c24 */ /* 0x000fe2000f8e02ff */
[----:B------:R-:W-:Y:S01]  /*a790*/  PRMT R165, RZ, 0x7610, R165 ;  /* 0x00007610ffa57816 */ /* 0x000fe200000000a5 */
[--C-:B------:R-:W-:Y:S01]  /*a7a0*/  @!P3 IMAD.IADD R81, R81, 0x1, -R72.reuse ;  /* 0x000000015151b824 */ /* 0x100fe200078e0a48 */
[----:B------:R-:W-:Y:S01]  /*a7b0*/  STL [R1+0xa38], R158 ;  /* 0x000a389e01007387 */ /* 0x000fe20000100800 */
[----:B------:R-:W-:Y:S01]  /*a7c0*/  @!P5 IMAD.IADD R80, R80, 0x1, -R72 ;  /* 0x000000015050d824 */ /* 0x000fe200078e0a48 */
[----:B0-----:R-:W-:Y:S01]  /*a7d0*/  PRMT R9, RZ, 0x7610, R9 ;  /* 0x00007610ff097816 */ /* 0x001fe20000000009 */
[----:B------:R-:W0:Y:S01]  /*a7e0*/  LDCU UR7, c[0x0][0x3b0] ;  /* 0x00007600ff0777ac */ /* 0x000e220008000800 */
[----:B------:R-:W-:Y:S01]  /*a7f0*/  STL [R1+0xa34], R157 ;  /* 0x000a349d01007387 */ /* 0x000fe20000100800 */
[----:B----4-:R-:W-:-:S03]  /*a800*/  LEA R5, P6, R76, R69, 0x1 ;  /* 0x000000454c057211 */ /* 0x010fc600078c08ff */
[----:B------:R-:W4:Y:S01]  /*a810*/  LDL R162, [R1+0x978] ;  /* 0x0009780001a27983 */ /* 0x000f220000100800 */
[----:B------:R-:W-:-:S03]  /*a820*/  LEA.HI.X.SX32 R4, R76, R68, 0x1, P6 ;  /* 0x000000444c047211 */ /* 0x000fc600030f0eff */
[----:B---3--:R3:W-:Y:S04]  /*a830*/  STL [R1+0x848], R148 ;  /* 0x0008489401007387 */ /* 0x0087e80000100800 */
[----:B---3--:R-:W3:Y:S04]  /*a840*/  LDL R148, [R1+0x9a8] ;  /* 0x0009a80001947983 */ /* 0x008ee80000100800 */
[----:B--2---:R2:W-:Y:S04]  /*a850*/  STL [R1+0x844], R11 ;  /* 0x0008440b01007387 */ /* 0x0045e80000100800 */
[----:B------:R0:W-:Y:S01]  /*a860*/  STL [R1+0x20], R5 ;  /* 0x0000200501007387 */ /* 0x0001e20000100800 */
[----:B--2---:R-:W-:-:S02]  /*a870*/  LEA R11, P3, R79, R69, 0x1 ;  /* 0x000000454f0b7211 */ /* 0x004fc400078608ff */
[----:B0-----:R-:W-:-:S03]  /*a880*/  @P0 LOP3.LUT R5, R5, R4, RZ, 0x3c, !PT ;  /* 0x0000000405050212 */ /* 0x001fc600078e3cff */
[----:B------:R-:W-:Y:S04]  /*a890*/  STL [R1+0x60], R11 ;  /* 0x0000600b01007387 */ /* 0x000fe80000100800 */
[----:B------:R0:W-:Y:S02]  /*a8a0*/  STL [R1+0x1c], R4 ;  /* 0x00001c0401007387 */ /* 0x0001e40000100800 */
[----:B0-----:R-:W-:-:S04]  /*a8b0*/  @P0 LOP3.LUT R4, R5, R4, RZ, 0x3c, !PT ;  /* 0x0000000405040212 */ /* 0x001fc800078e3cff */
[----:B------:R-:W-:-:S05]  /*a8c0*/  @P0 LOP3.LUT R5, R5, R4, RZ, 0x3c, !PT ;  /* 0x0000000405050212 */ /* 0x000fca00078e3cff */
[----:B------:R-:W2:Y:S01]  /*a8d0*/  @P0 LDG.E.U16 R13, desc[UR20][R4.64] ;  /* 0x00000014040d0981 */ /* 0x000ea2000c1e1500 */
[----:B------:R-:W-:-:S03]  /*a8e0*/  ISETP.GE.AND P6, PT, R12, RZ, PT ;  /* 0x000000ff0c00720c */ /* 0x000fc60003fc6270 */
[----:B--2---:R0:W-:Y:S04]  /*a8f0*/  STL [R1+0x840], R13 ;  /* 0x0008400d01007387 */ /* 0x0041e80000100800 */
[----:B0-----:R-:W2:Y:S04]  /*a900*/  LDL.LU R13, [R1+0xa5c] ;  /* 0x000a5c00010d7983 */ /* 0x001ea80000300800 */
[----:B------:R-:W2:Y:S01]  /*a910*/  LDL R5, [R1+0x948] ;  /* 0x0009480001057983 */ /* 0x000ea20000100800 */
[----:B------:R-:W-:Y:S01]  /*a920*/  LEA.HI.X.SX32 R12, R79, R68, 0x1, P3 ;  /* 0x000000444f0c7211 */ /* 0x000fe200018f0eff */
[----:B------:R-:W-:Y:S01]  /*a930*/  @P0 IMAD.MOV.U32 R4, RZ, RZ, R11 ;  /* 0x000000ffff040224 */ /* 0x000fe200078e000b */
[----:B------:R-:W-:Y:S01]  /*a940*/  ISETP.GT.U32.AND P5, PT, R72, R80, PT ;  /* 0x000000504800720c */ /* 0x000fe20003fa4070 */
[----:B------:R-:W-:Y:S01]  /*a950*/  @!P4 IMAD.IADD R84, R84, 0x1, -R72 ;  /* 0x000000015454c824 */ /* 0x000fe200078e0a48 */
[----:B--2---:R-:W-:Y:S01]  /*a960*/  ISETP.GE.AND P3, PT, R5, RZ, PT ;  /* 0x000000ff0500720c */ /* 0x004fe20003f66270 */
[----:B------:R-:W-:-:S05]  /*a970*/  @P0 IMAD.MOV.U32 R5, RZ, RZ, R12 ;  /* 0x000000ffff050224 */ /* 0x000fca00078e000c */
[----:B------:R0:W2:Y:S05]  /*a980*/  @P0 LDG.E.U16 R147, desc[UR20][R4.64] ;  /* 0x0000001404930981 */ /* 0x0000aa000c1e1500 */
[----:B------:R-:W-:Y:S01]  /*a990*/  @!P5 IMAD.IADD R80, R80, 0x1, -R72 ;  /* 0x000000015050d824 */ /* 0x000fe200078e0a48 */
[C---:B------:R-:W-:Y:S01]  /*a9a0*/  ISETP.GT.U32.AND P5, PT, R72.reuse, R84, PT ;  /* 0x000000544800720c */ /* 0x040fe20003fa4070 */
[----:B------:R-:W-:Y:S01]  /*a9b0*/  @!P6 IMAD.MOV R81, RZ, RZ, -R81 ;  /* 0x000000ffff51e224 */ /* 0x000fe200078e0a51 */
[C---:B------:R-:W-:Y:S02]  /*a9c0*/  ISETP.GT.U32.AND P4, PT, R72.reuse, R82, PT ;  /* 0x000000524800720c */ /* 0x040fe40003f84070 */
[----:B------:R-:W-:Y:S01]  /*a9d0*/  ISETP.GT.U32.AND P6, PT, R72, R83, PT ;  /* 0x000000534800720c */ /* 0x000fe20003fc4070 */
[----:B------:R-:W-:Y:S01]  /*a9e0*/  @!P3 IMAD.MOV R80, RZ, RZ, -R80 ;  /* 0x000000ffff50b224 */ /* 0x000fe200078e0a50 */
[C---:B------:R-:W-:Y:S01]  /*a9f0*/  SEL R81, R75.reuse, R81, !P1 ;  /* 0x000000514b517207 */ /* 0x040fe20004800000 */
[----:B------:R0:W-:Y:S03]  /*aa00*/  STL [R1+0x5c], R12 ;  /* 0x00005c0c01007387 */ /* 0x0001e60000100800 */
[----:B------:R-:W-:Y:S01]  /*aa10*/  SEL R80, R75, R80, !P1 ;  /* 0x000000504b507207 */ /* 0x000fe20004800000 */
[----:B------:R-:W-:-:S02]  /*aa20*/  IMAD R81, R81, UR11, RZ ;  /* 0x0000000b51517c24 */ /* 0x000fc4000f8e02ff */
[--C-:B------:R-:W-:Y:S02]  /*aa30*/  @!P5 IMAD.IADD R84, R84, 0x1, -R72.reuse ;  /* 0x000000015454d824 */ /* 0x100fe400078e0a48 */
[--C-:B------:R-:W-:Y:S01]  /*aa40*/  @!P4 IMAD.IADD R82, R82, 0x1, -R72.reuse ;  /* 0x000000015252c824 */ /* 0x100fe200078e0a48 */
[----:B0-----:R-:W2:Y:S01]  /*aa50*/  LDL.LU R12, [R1+0xa58] ;  /* 0x000a5800010c7983 */ /* 0x001ea20000300800 */
[----:B-1----:R-:W-:Y:S01]  /*aa60*/  IMAD R80, R80, UR5, RZ ;  /* 0x0000000550507c24 */ /* 0x002fe2000f8e02ff */
[-C--:B------:R-:W-:Y:S01]  /*aa70*/  LEA R4, P5, R81, R69.reuse, 0x1 ;  /* 0x0000004551047211 */ /* 0x080fe200078a08ff */
[----:B------:R-:W-:Y:S01]  /*aa80*/  @!P6 IMAD.IADD R83, R83, 0x1, -R72 ;  /* 0x000000015353e824 */ /* 0x000fe200078e0a48 */
[----:B------:R-:W2:Y:S01]  /*aa90*/  LDL.LU R11, [R1+0xa54] ;  /* 0x000a5400010b7983 */ /* 0x000ea20000300800 */
[----:B---3--:R-:W-:Y:S01]  /*aaa0*/  ISETP.GE.AND P4, PT, R148, RZ, PT ;  /* 0x000000ff9400720c */ /* 0x008fe20003f86270 */
[----:B------:R-:W0:Y:S01]  /*aab0*/  LDCU UR5, c[0x0][0x3b0] ;  /* 0x00007600ff0577ac */ /* 0x000e220008000800 */
[----:B------:R-:W-:-:S02]  /*aac0*/  LEA R148, P6, R80, R69, 0x1 ;  /* 0x0000004550947211 */ /* 0x000fc400078c08ff */
[-C--:B------:R-:W-:Y:S01]  /*aad0*/  LEA.HI.X.SX32 R5, R81, R68.reuse, 0x1, P5 ;  /* 0x0000004451057211 */ /* 0x080fe200028f0eff */
[----:B------:R-:W1:Y:S01]  /*aae0*/  LDCU UR11, c[0x0][0x3b0] ;  /* 0x00007600ff0b77ac */ /* 0x000e620008000800 */
[----:B----4-:R-:W-:Y:S02]  /*aaf0*/  ISETP.GE.AND P3, PT, R162, RZ, PT ;  /* 0x000000ffa200720c */ /* 0x010fe40003f66270 */
[----:B------:R-:W-:Y:S01]  /*ab00*/  LEA.HI.X.SX32 R162, R80, R68, 0x1, P6 ;  /* 0x0000004450a27211 */ /* 0x000fe200030f0eff */
[----:B------:R3:W4:Y:S04]  /*ab10*/  @P0 LDG.E.U16 R165, desc[UR20][R4.64] ;  /* 0x0000001404a50981 */ /* 0x000728000c1e1500 */
[----:B--2---:R2:W-:Y:S04]  /*ab20*/  STL [R1+0x83c], R147 ;  /* 0x00083c9301007387 */ /* 0x0045e80000100800 */
[----:B--2---:R-:W2:Y:S04]  /*ab30*/  LDL R147, [R1+0x9d8] ;  /* 0x0009d80001937983 */ /* 0x004ea80000100800 */
[----:B------:R3:W-:Y:S04]  /*ab40*/  STL [R1+0xa0], R4 ;  /* 0x0000a00401007387 */ /* 0x0007e80000100800 */
[----:B------:R-:W-:Y:S04]  /*ab50*/  STL [R1+0xe0], R148 ;  /* 0x0000e09401007387 */ /* 0x000fe80000100800 */
[----:B------:R0:W-:Y:S01]  /*ab60*/  STL [R1+0x9c], R5 ;  /* 0x00009c0501007387 */ /* 0x0001e20000100800 */
[----:B---3--:R-:W-:-:S02]  /*ab70*/  @P0 IMAD.MOV.U32 R4, RZ, RZ, R148 ;  /* 0x000000ffff040224 */ /* 0x008fc400078e0094 */
[----:B0-----:R-:W-:-:S05]  /*ab80*/  @P0 IMAD.MOV.U32 R5, RZ, RZ, R162 ;  /* 0x000000ffff050224 */ /* 0x001fca00078e00a2 */
[----:B------:R0:W3:Y:S01]  /*ab90*/  @P0 LDG.E.U16 R9, desc[UR20][R4.64] ;  /* 0x0000001404090981 */ /* 0x0000e2000c1e1500 */
[----:B------:R-:W-:Y:S01]  /*aba0*/  @!P3 IMAD.MOV R82, RZ, RZ, -R82 ;  /* 0x000000ffff52b224 */ /* 0x000fe200078e0a52 */
[C---:B------:R-:W-:Y:S01]  /*abb0*/  ISETP.GT.U32.AND P3, PT, R72.reuse, R83, PT ;  /* 0x000000534800720c */ /* 0x040fe20003f64070 */
[----:B------:R-:W-:Y:S01]  /*abc0*/  @!P4 IMAD.MOV R84, RZ, RZ, -R84 ;  /* 0x000000ffff54c224 */ /* 0x000fe200078e0a54 */
[C---:B------:R-:W-:Y:S02]  /*abd0*/  ISETP.GT.U32.AND P6, PT, R72.reuse, R86, PT ;  /* 0x000000564800720c */ /* 0x040fe40003fc4070 */
[C---:B------:R-:W-:Y:S02]  /*abe0*/  SEL R82, R75.reuse, R82, !P1 ;  /* 0x000000524b527207 */ /* 0x040fe40004800000 */
[----:B------:R-:W-:Y:S02]  /*abf0*/  ISETP.GT.U32.AND P5, PT, R72, R87, PT ;  /* 0x000000574800720c */ /* 0x000fe40003fa4070 */
[----:B------:R-:W-:Y:S01]  /*ac00*/  SEL R84, R75, R84, !P1 ;  /* 0x000000544b547207 */ /* 0x000fe20004800000 */
[----:B------:R0:W-:Y:S01]  /*ac10*/  STL [R1+0xdc], R162 ;  /* 0x0000dca201007387 */ /* 0x0001e20000100800 */
[----:B------:R-:W-:Y:S01]  /*ac20*/  IMAD R82, R82, UR7, RZ ;  /* 0x0000000752527c24 */ /* 0x000fe2000f8e02ff */
[----:B------:R-:W-:Y:S01]  /*ac30*/  PRMT R10, RZ, 0x7610, R10 ;  /* 0x00007610ff0a7816 */ /* 0x000fe2000000000a */
[----:B------:R-:W1:Y:S01]  /*ac40*/  LDCU UR7, c[0x0][0x3b0] ;  /* 0x00007600ff0777ac */ /* 0x000e620008000800 */
[----:B------:R-:W-:Y:S01]  /*ac50*/  @!P3 IMAD.IADD R83, R83, 0x1, -R72 ;  /* 0x000000015353b824 */ /* 0x000fe200078e0a48 */
[----:B------:R-:W3:Y:S01]  /*ac60*/  LDL R148, [R1+0x9f4] ;  /* 0x0009f40001947983 */ /* 0x000ee20000100800 */
[----:B------:R-:W-:Y:S01]  /*ac70*/  IMAD R84, R84, UR12, RZ ;  /* 0x0000000c54547c24 */ /* 0x000fe2000f8e02ff */
[----:B------:R-:W-:Y:S01]  /*ac80*/  PRMT R164, RZ, 0x7610, R164 ;  /* 0x00007610ffa47816 */ /* 0x000fe200000000a4 */
[--C-:B------:R-:W-:Y:S01]  /*ac90*/  @!P6 IMAD.IADD R86, R86, 0x1, -R72.reuse ;  /* 0x000000015656e824 */ /* 0x100fe200078e0a48 */
[----:B0-----:R-:W3:Y:S01]  /*aca0*/  LDL R162, [R1+0xa08] ;  /* 0x000a080001a27983 */ /* 0x001ee20000100800 */
[----:B------:R-:W-:Y:S01]  /*acb0*/  LEA R4, P6, R82, R69, 0x1 ;  /* 0x0000004552047211 */ /* 0x000fe200078c08ff */
[----:B------:R-:W-:-:S02]  /*acc0*/  @!P5 IMAD.IADD R87, R87, 0x1, -R72 ;  /* 0x000000015757d824 */ /* 0x000fc400078e0a48 */
[----:B------:R-:W-:Y:S01]  /*acd0*/  ISETP.GT.U32.AND P5, PT, R72, R86, PT ;  /* 0x000000564800720c */ /* 0x000fe20003fa4070 */
[----:B------:R-:W0:Y:S01]  /*ace0*/  LDCU UR12, c[0x0][0x3b0] ;  /* 0x00007600ff0c77ac */ /* 0x000e220008000800 */
[----:B------:R-:W-:-:S05]  /*acf0*/  LEA.HI.X.SX32 R5, R82, R68, 0x1, P6 ;  /* 0x0000004452057211 */ /* 0x000fca00030f0eff */
[----:B------:R0:W3:Y:S01]  /*ad00*/  @P0 LDG.E.U16 R10, desc[UR20][R4.64] ;  /* 0x00000014040a0981 */ /* 0x0000e2000c1e1500 */
[----:B------:R-:W-:-:S05]  /*ad10*/  PRMT R160, RZ, 0x7610, R160 ;  /* 0x00007610ffa07816 */ /* 0x000fca00000000a0 */
[----:B------:R-:W-:Y:S01]  /*ad20*/  @!P5 IMAD.IADD R86, R86, 0x1, -R72 ;  /* 0x000000015656d824 */ /* 0x000fe200078e0a48 */
[----:B--2---:R-:W-:Y:S02]  /*ad30*/  ISETP.GE.AND P4, PT, R147, RZ, PT ;  /* 0x000000ff9300720c */ /* 0x004fe40003f86270 */
[----:B------:R-:W2:Y:S04]  /*ad40*/  LDL R147, [R1+0x9ac] ;  /* 0x0009ac0001937983 */ /* 0x000ea80000100800 */
[----:B----4-:R4:W-:Y:S07]  /*ad50*/  STL [R1+0x838], R165 ;  /* 0x000838a501007387 */ /* 0x0109ee0000100800 */
[----:B------:R-:W-:Y:S01]  /*ad60*/  @!P4 IMAD.MOV R83, RZ, RZ, -R83 ;  /* 0x000000ffff53c224 */ /* 0x000fe200078e0a53 */
[----:B----4-:R-:W-:Y:S01]  /*ad70*/  LEA R165, P4, R84, R69, 0x1 ;  /* 0x0000004554a57211 */ /* 0x010fe200078808ff */
[----:B------:R0:W-:Y:S03]  /*ad80*/  STL [R1+0x140], R4 ;  /* 0x0001400401007387 */ /* 0x0001e60000100800 */
[----:B------:R-:W-:Y:S01]  /*ad90*/  SEL R83, R75, R83, !P1 ;  /* 0x000000534b537207 */ /* 0x000fe20004800000 */
[----:B------:R-:W-:Y:S04]  /*ada0*/  STL [R1+0x180], R165 ;  /* 0x000180a501007387 */ /* 0x000fe80000100800 */
[----:B---3--:R3:W-:Y:S01]  /*adb0*/  STL [R1+0x834], R9 ;  /* 0x0008340901007387 */ /* 0x0087e20000100800 */
[----:B0-----:R-:W-:-:S03]  /*adc0*/  @P0 IMAD.MOV.U32 R4, RZ, RZ, R165 ;  /* 0x000000ffff040224 */ /* 0x001fc600078e00a5 */
[----:B------:R0:W-:Y:S01]  /*add0*/  STL [R1+0x13c], R5 ;  /* 0x00013c0501007387 */ /* 0x0001e20000100800 */
[----:B---3--:R-:W-:Y:S01]  /*ade0*/  LEA.HI.X.SX32 R9, R84, R68, 0x1, P4 ;  /* 0x0000004454097211 */ /* 0x008fe200020f0eff */
[----:B------:R-:W-:Y:S01]  /*adf0*/  IMAD R83, R83, UR5, RZ ;  /* 0x0000000553537c24 */ /* 0x000fe2000f8e02ff */
[----:B------:R-:W-:Y:S01]  /*ae00*/  ISETP.GT.U32.AND P3, PT, R72, R87, PT ;  /* 0x000000574800720c */ /* 0x000fe20003f64070 */
[----:B------:R-:W3:Y:S02]  /*ae10*/  LDCU UR5, c[0x0][0x3b0] ;  /* 0x00007600ff0577ac */ /* 0x000ee40008000800 */
[----:B0-----:R-:W-:-:S05]  /*ae20*/  @P0 IMAD.MOV.U32 R5, RZ, RZ, R9 ;  /* 0x000000ffff050224 */ /* 0x001fca00078e0009 */
[----:B------:R0:W4:Y:S02]  /*ae30*/  @P0 LDG.E.U16 R164, desc[UR20][R4.64] ;  /* 0x0000001404a40981 */ /* 0x000124000c1e1500 */
[----:B0-----:R-:W-:-:S04]  /*ae40*/  LEA R4, P5, R83, R69, 0x1 ;  /* 0x0000004553047211 */ /* 0x001fc800078a08ff */
[----:B------:R-:W-:-:S05]  /*ae50*/  LEA.HI.X.SX32 R5, R83, R68, 0x1, P5 ;  /* 0x0000004453057211 */ /* 0x000fca00028f0eff */
[----:B------:R0:W4:Y:S01]  /*ae60*/  @P0 LDG.E.U16 R160, desc[UR20][R4.64] ;  /* 0x0000001404a00981 */ /* 0x000122000c1e1500 */
[----:B------:R-:W-:Y:S01]  /*ae70*/  ISETP.GT.U32.AND P4, PT, R72, R85, PT ;  /* 0x000000554800720c */ /* 0x000fe20003f84070 */
[----:B------:R-:W-:Y:S01]  /*ae80*/  @!P3 IMAD.IADD R87, R87, 0x1, -R72 ;  /* 0x000000015757b824 */ /* 0x000fe200078e0a48 */
[----:B------:R-:W-:Y:S02]  /*ae90*/  ISETP.GE.AND P6, PT, R162, RZ, PT ;  /* 0x000000ffa200720c */ /* 0x000fe40003fc6270 */
[----:B------:R-:W-:-:S09]  /*aea0*/  ISETP.GT.U32.AND P3, PT, R72, R88, PT ;  /* 0x000000584800720c */ /* 0x000fd20003f64070 */
[----:B------:R-:W-:Y:S01]  /*aeb0*/  @!P4 IMAD.IADD R85, R85, 0x1, -R72 ;  /* 0x000000015555c824 */ /* 0x000fe200078e0a48 */
[----:B------:R-:W-:Y:S01]  /*aec0*/  ISETP.GE.AND P4, PT, R148, RZ, PT ;  /* 0x000000ff9400720c */ /* 0x000fe20003f86270 */
[----:B------:R-:W-:-:S03]  /*aed0*/  @!P6 IMAD.MOV R87, RZ, RZ, -R87 ;  /* 0x000000ffff57e224 */ /* 0x000fc600078e0a57 */
[----:B------:R-:W-:Y:S01]  /*aee0*/  ISETP.GT.U32.AND P5, PT, R72, R85, PT ;  /* 0x000000554800720c */ /* 0x000fe20003fa4070 */
[----:B------:R-:W-:Y:S01]  /*aef0*/  @!P3 IMAD.IADD R88, R88, 0x1, -R72 ;  /* 0x000000015858b824 */ /* 0x000fe200078e0a48 */
[----:B------:R-:W-:-:S07]  /*af00*/  SEL R87, R75, R87, !P1 ;  /* 0x000000574b577207 */ /* 0x000fce0004800000 */
[----:B------:R-:W-:Y:S01]  /*af10*/  @!P4 IMAD.MOV R86, RZ, RZ, -R86 ;  /* 0x000000ffff56c224 */ /* 0x000fe200078e0a56 */
[----:B------:R-:W-:Y:S04]  /*af20*/  STL [R1+0x17c], R9 ;  /* 0x00017c0901007387 */ /* 0x000fe80000100800 */
[----:B------:R-:W-:Y:S01]  /*af30*/  SEL R86, R75, R86, !P1 ;  /* 0x000000564b567207 */ /* 0x000fe20004800000 */
[----:B---3--:R-:W-:Y:S01]  /*af40*/  IMAD R87, R87, UR5, RZ ;  /* 0x0000000557577c24 */ /* 0x008fe2000f8e02ff */
[----:B------:R3:W-:Y:S01]  /*af50*/  STL [R1+0x830], R10 ;  /* 0x0008300a01007387 */ /* 0x0007e20000100800 */
[----:B------:R-:W-:Y:S01]  /*af60*/  @!P5 IMAD.IADD R85, R85, 0x1, -R72 ;  /* 0x000000015555d824 */ /* 0x000fe200078e0a48 */
[----:B------:R-:W-:Y:S01]  /*af70*/  PRMT R163, RZ, 0x7610, R163 ;  /* 0x00007610ffa37816 */ /* 0x000fe200000000a3 */
[----:B-1----:R-:W-:Y:S01]  /*af80*/  IMAD R86, R86, UR7, RZ ;  /* 0x0000000756567c24 */ /* 0x002fe2000f8e02ff */
[----:B------:R-:W-:Y:S01]  /*af90*/  PRMT R143, RZ, 0x7610, R143 ;  /* 0x00007610ff8f7816 */ /* 0x000fe2000000008f */
[----:B------:R-:W1:Y:S01]  /*afa0*/  LDCU UR5, c[0x0][0x3b0] ;  /* 0x00007600ff0577ac */ /* 0x000e620008000800 */
[----:B--2---:R-:W-:Y:S01]  /*afb0*/  ISETP.GE.AND P3, PT, R147, RZ, PT ;  /* 0x000000ff9300720c */ /* 0x004fe20003f66270 */
[----:B---3--:R-:W2:Y:S01]  /*afc0*/  LDL.LU R10, [R1+0xa50] ;  /* 0x000a5000010a7983 */ /* 0x008ea20000300800 */
[----:B------:R-:W-:Y:S01]  /*afd0*/  ISETP.GT.U32.AND P6, PT, R72, R88, PT ;  /* 0x000000584800720c */ /* 0x000fe20003fc4070 */
[----:B------:R-:W3:Y:S02]  /*afe0*/  LDCU UR7, c[0x0][0x3b0] ;  /* 0x00007600ff0777ac */ /* 0x000ee40008000800 */
[----:B------:R-:W2:Y:S04]  /*aff0*/  LDL.LU R9, [R1+0xa4c] ;  /* 0x000a4c0001097983 */ /* 0x000ea80000300800 */
[----:B------:R0:W-:Y:S04]  /*b000*/  STL [R1+0x1c0], R4 ;  /* 0x0001c00401007387 */ /* 0x0001e80000100800 */
[----:B------:R-:W-:Y:S01]  /*b010*/  @!P3 IMAD.MOV R85, RZ, RZ, -R85 ;  /* 0x000000ffff55b224 */ /* 0x000fe200078e0a55 */
[-C--:B------:R-:W-:Y:S01]  /*b020*/  LEA R147, P3, R86, R69.reuse, 0x1 ;  /* 0x0000004556937211 */ /* 0x080fe200078608ff */
[----:B------:R-:W2:Y:S01]  /*b030*/  LDL R148, [R1+0x970] ;  /* 0x0009700001947983 */ /* 0x000ea20000100800 */
[----:B0-----:R-:W-:-:S03]  /*b040*/  LEA R4, P5, R87, R69, 0x1 ;  /* 0x0000004557047211 */ /* 0x001fc600078a08ff */
[----:B------:R0:W-:Y:S01]  /*b050*/  STL [R1+0x1bc], R5 ;  /* 0x0001bc0501007387 */ /* 0x0001e20000100800 */
[-C--:B------:R-:W-:Y:S02]  /*b060*/  LEA.HI.X.SX32 R162, R86, R68.reuse, 0x1, P3 ;  /* 0x0000004456a27211 */ /* 0x080fe400018f0eff */
[----:B0-----:R-:W-:-:S05]  /*b070*/  LEA.HI.X.SX32 R5, R87, R68, 0x1, P5 ;  /* 0x0000004457057211 */ /* 0x001fca00028f0eff */
[----:B------:R0:W3:Y:S04]  /*b080*/  @P0 LDG.E.U16 R163, desc[UR20][R4.64] ;  /* 0x0000001404a30981 */ /* 0x0000e8000c1e1500 */
[----:B----4-:R4:W-:Y:S04]  /*b090*/  STL [R1+0x828], R160 ;  /* 0x000828a001007387 */ /* 0x0109e80000100800 */
[----:B----4-:R-:W4:Y:S04]  /*b0a0*/  LDL R160, [R1+0x92c] ;  /* 0x00092c0001a07983 */ /* 0x010f280000100800 */
[----:B------:R-:W-:Y:S04]  /*b0b0*/  STL [R1+0x82c], R164 ;  /* 0x00082ca401007387 */ /* 0x000fe80000100800 */
[----:B------:R0:W-:Y:S04]  /*b0c0*/  STL [R1+0x200], R4 ;  /* 0x0002000401007387 */ /* 0x0001e80000100800 */
[----:B------:R-:W-:Y:S04]  /*b0d0*/  STL [R1+0x240], R147 ;  /* 0x0002409301007387 */ /* 0x000fe80000100800 */
[----:B------:R1:W-:Y:S01]  /*b0e0*/  STL [R1+0x1fc], R5 ;  /* 0x0001fc0501007387 */ /* 0x0003e20000100800 */
[----:B0-----:R-:W-:-:S02]  /*b0f0*/  @P0 IMAD.MOV.U32 R4, RZ, RZ, R147 ;  /* 0x000000ffff040224 */ /* 0x001fc400078e0093 */
[----:B-1----:R-:W-:-:S05]  /*b100*/  @P0 IMAD.MOV.U32 R5, RZ, RZ, R162 ;  /* 0x000000ffff050224 */ /* 0x002fca00078e00a2 */
[----:B------:R-:W3:Y:S01]  /*b110*/  @P0 LDG.E.U16 R143, desc[UR20][R4.64] ;  /* 0x00000014048f0981 */ /* 0x000ee2000c1e1500 */
[----:B------:R-:W-:Y:S02]  /*b120*/  ISETP.GT.U32.AND P4, PT, R72, R90, PT ;  /* 0x0000005a4800720c */ /* 0x000fe40003f84070 */
[----:B------:R-:W-:Y:S01]  /*b130*/  SEL R85, R75, R85, !P1 ;  /* 0x000000554b557207 */ /* 0x000fe20004800000 */
[----:B------:R-:W-:-:S04]  /*b140*/  @!P6 IMAD.IADD R88, R88, 0x1, -R72 ;  /* 0x000000015858e824 */ /* 0x000fc800078e0a48 */
[----:B------:R-:W-:-:S06]  /*b150*/  IMAD R85, R85, UR11, RZ ;  /* 0x0000000b55557c24 */ /* 0x000fcc000f8e02ff */
[----:B------:R-:W-:Y:S01]  /*b160*/  @!P4 IMAD.IADD R90, R90, 0x1, -R72 ;  /* 0x000000015a5ac824 */ /* 0x000fe200078e0a48 */
[----:B------:R-:W-:Y:S01]  /*b170*/  PRMT R161, RZ, 0x7610, R161 ;  /* 0x00007610ffa17816 */ /* 0x000fe200000000a1 */
[----:B------:R-:W0:Y:S01]  /*b180*/  LDCU UR11, c[0x0][0x3b0] ;  /* 0x00007600ff0b77ac */ /* 0x000e220008000800 */
[----:B------:R-:W-:Y:S02]  /*b190*/  PRMT R145, RZ, 0x7610, R145 ;  /* 0x00007610ff917816 */ /* 0x000fe40000000091 */
[----:B--2---:R-:W-:Y:S02]  /*b1a0*/  ISETP.GE.AND P5, PT, R148, RZ, PT ;  /* 0x000000ff9400720c */ /* 0x004fe40003fa6270 */
[----:B------:R-:W2:Y:S04]  /*b1b0*/  LDL R148, [R1+0x8bc] ;  /* 0x0008bc0001947983 */ /* 0x000ea80000100800 */
[----:B------:R-:W-:Y:S04]  /*b1c0*/  STL [R1+0x23c], R162 ;  /* 0x00023ca201007387 */ /* 0x000fe80000100800 */
[----:B------:R-:W2:Y:S03]  /*b1d0*/  LDL R147, [R1+0x898] ;  /* 0x0008980001937983 */ /* 0x000ea60000100800 */
[----:B------:R-:W-:Y:S01]  /*b1e0*/  @!P5 IMAD.MOV R88, RZ, RZ, -R88 ;  /* 0x000000ffff58d224 */ /* 0x000fe200078e0a58 */
[----:B------:R-:W-:-:S04]  /*b1f0*/  ISETP.GT.U32.AND P5, PT, R72, R90, PT ;  /* 0x0000005a4800720c */ /* 0x000fc80003fa4070 */
[----:B------:R-:W-:-:S05]  /*b200*/  SEL R88, R75, R88, !P1 ;  /* 0x000000584b587207 */ /* 0x000fca0004800000 */
[----:B------:R-:W-:Y:S01]  /*b210*/  IMAD R88, R88, UR5, RZ ;  /* 0x0000000558587c24 */ /* 0x000fe2000f8e02ff */
[----:B------:R-:W-:Y:S01]  /*b220*/  ISETP.GT.U32.AND P6, PT, R72, R89, PT ;  /* 0x000000594800720c */ /* 0x000fe20003fc4070 */
[----:B------:R-:W1:Y:S02]  /*b230*/  LDCU UR5, c[0x0][0x3b0] ;  /* 0x00007600ff0577ac */ /* 0x000e640008000800 */
[----:B------:R-:W-:Y:S01]  /*b240*/  @!P5 IMAD.IADD R90, R90, 0x1, -R72 ;  /* 0x000000015a5ad824 */ /* 0x000fe200078e0a48 */
[----:B---3--:R3:W-:Y:S02]  /*b250*/  STL [R1+0x820], R143 ;  /* 0x0008208f01007387 */ /* 0x0087e40000100800 */
[----:B---3--:R-:W-:-:S04]  /*b260*/  LEA R143, P4, R85, R69, 0x1 ;  /* 0x00000045558f7211 */ /* 0x008fc800078808ff */
[----:B------:R-:W-:Y:S01]  /*b270*/  LEA.HI.X.SX32 R162, R85, R68, 0x1, P4 ;  /* 0x0000004455a27211 */ /* 0x000fe200020f0eff */
[----:B------:R-:W-:-:S04]  /*b280*/  @P0 IMAD.MOV.U32 R4, RZ, RZ, R143 ;  /* 0x000000ffff040224 */ /* 0x000fc800078e008f */
[----:B------:R-:W-:-:S05]  /*b290*/  @P0 IMAD.MOV.U32 R5, RZ, RZ, R162 ;  /* 0x000000ffff050224 */ /* 0x000fca00078e00a2 */
[----:B------:R3:W2:Y:S04]  /*b2a0*/  @P0 LDG.E.U16 R161, desc[UR20][R4.64] ;  /* 0x0000001404a10981 */ /* 0x0006a8000c1e1500 */
[----:B------:R0:W-:Y:S01]  /*b2b0*/  STL [R1+0x280], R143 ;  /* 0x0002808f01007387 */ /* 0x0001e20000100800 */
[----:B---3--:R-:W-:-:S03]  /*b2c0*/  LEA R4, P5, R88, R69, 0x1 ;  /* 0x0000004558047211 */ /* 0x008fc600078a08ff */
[----:B------:R-:W-:Y:S01]  /*b2d0*/  STL [R1+0x27c], R162 ;  /* 0x00027ca201007387 */ /* 0x000fe20000100800 */
[----:B------:R-:W-:-:S03]  /*b2e0*/  LEA.HI.X.SX32 R5, R88, R68, 0x1, P5 ;  /* 0x0000004458057211 */ /* 0x000fc600028f0eff */
[----:B0-----:R-:W3:Y:S04]  /*b2f0*/  LDL R143, [R1+0x868] ;  /* 0x00086800018f7983 */ /* 0x001ee80000100800 */
[----:B------:R0:W3:Y:S01]  /*b300*/  @P0 LDG.E.U16 R145, desc[UR20][R4.64] ;  /* 0x0000001404910981 */ /* 0x0000e2000c1e1500 */
[C---:B------:R-:W-:Y:S01]  /*b310*/  ISETP.GT.U32.AND P3, PT, R72.reuse, R91, PT ;  /* 0x0000005b4800720c */ /* 0x040fe20003f64070 */
[----:B------:R-:W-:Y:S01]  /*b320*/  @!P6 IMAD.IADD R89, R89, 0x1, -R72 ;  /* 0x000000015959e824 */ /* 0x000fe200078e0a48 */
[----:B------:R-:W-:-:S04]  /*b330*/  ISETP.GT.U32.AND P6, PT, R72, R74, PT ;  /* 0x0000004a4800720c */ /* 0x000fc80003fc4070 */
[----:B------:R-:W-:-:S07]  /*b340*/  ISETP.GT.U32.AND P4, PT, R72, R89, PT ;  /* 0x000000594800720c */ /* 0x000fce0003f84070 */
[--C-:B------:R-:W-:Y:S01]  /*b350*/  @!P3 IMAD.IADD R91, R91, 0x1, -R72.reuse ;  /* 0x000000015b5bb824 */ /* 0x100fe200078e0a48 */
[----:B----4-:R-:W-:Y:S01]  /*b360*/  ISETP.GE.AND P3, PT, R160, RZ, PT ;  /* 0x000000ffa000720c */ /* 0x010fe20003f66270 */
[----:B------:R-:W-:-:S04]  /*b370*/  @!P6 IMAD.IADD R74, R74, 0x1, -R72 ;  /* 0x000000014a4ae824 */ /* 0x000fc800078e0a48 */
[----:B------:R-:W-:Y:S01]  /*b380*/  @!P4 IMAD.IADD R89, R89, 0x1, -R72 ;  /* 0x000000015959c824 */ /* 0x000fe200078e0a48 */
[C---:B------:R-:W-:Y:S02]  /*b390*/  ISETP.GT.U32.AND P4, PT, R72.reuse, R74, PT ;  /* 0x0000004a4800720c */ /* 0x040fe40003f84070 */
[----:B------:R-:W-:-:S05]  /*b3a0*/  ISETP.GT.U32.AND P5, PT, R72, R92, PT ;  /* 0x0000005c4800720c */ /* 0x000fca0003fa4070 */
[----:B------:R-:W-:Y:S01]  /*b3b0*/  @!P3 IMAD.MOV R90, RZ, RZ, -R90 ;  /* 0x000000ffff5ab224 */ /* 0x000fe200078e0a5a */
[----:B------:R-:W-:-:S04]  /*b3c0*/  ISETP.GT.U32.AND P3, PT, R72, R91, PT ;  /* 0x0000005b4800720c */ /* 0x000fc80003f64070 */
[----:B------:R-:W-:Y:S01]  /*b3d0*/  SEL R90, R75, R90, !P1 ;  /* 0x0000005a4b5a7207 */ /* 0x000fe20004800000 */
[--C-:B------:R-:W-:Y:S01]  /*b3e0*/  @!P4 IMAD.IADD R74, R74, 0x1, -R72.reuse ;  /* 0x000000014a4ac824 */ /* 0x100fe200078e0a48 */
[----:B------:R-:W-:Y:S03]  /*b3f0*/  STL [R1+0x824], R163 ;  /* 0x000824a301007387 */ /* 0x000fe60000100800 */
[----:B------:R-:W-:Y:S01]  /*b400*/  IMAD R90, R90, UR7, RZ ;  /* 0x000000075a5a7c24 */ /* 0x000fe2000f8e02ff */
[----:B------:R0:W-:Y:S01]  /*b410*/  STL [R1+0x2c0], R4 ;  /* 0x0002c00401007387 */ /* 0x0001e20000100800 */
[--C-:B------:R-:W-:Y:S01]  /*b420*/  @!P5 IMAD.IADD R92, R92, 0x1, -R72.reuse ;  /* 0x000000015c5cd824 */ /* 0x100fe200078e0a48 */
[----:B------:R-:W-:Y:S01]  /*b430*/  PRMT R159, RZ, 0x7610, R159 ;  /* 0x00007610ff9f7816 */ /* 0x000fe2000000009f */
[----:B------:R-:W-:Y:S01]  /*b440*/  @!P3 IMAD.IADD R91, R91, 0x1, -R72 ;  /* 0x000000015b5bb824 */ /* 0x000fe200078e0a48 */
[----:B------:R4:W-:Y:S01]  /*b450*/  STL [R1+0x2bc], R5 ;  /* 0x0002bc0501007387 */ /* 0x0009e20000100800 */
[----:B------:R-:W-:Y:S01]  /*b460*/  PRMT R146, RZ, 0x7610, R146 ;  /* 0x00007610ff927816 */ /* 0x000fe20000000092 */
[----:B------:R-:W1:Y:S01]  /*b470*/  LDCU UR7, c[0x0][0x3b0] ;  /* 0x00007600ff0777ac */ /* 0x000e620008000800 */
[----:B0-----:R-:W-:-:S04]  /*b480*/  LEA R4, P3, R90, R69, 0x1 ;  /* 0x000000455a047211 */ /* 0x001fc800078608ff */
[----:B----4-:R-:W-:-:S05]  /*b490*/  LEA.HI.X.SX32 R5, R90, R68, 0x1, P3 ;  /* 0x000000445a057211 */ /* 0x010fca00018f0eff */
[----:B------:R0:W4:Y:S01]  /*b4a0*/  @P0 LDG.E.U16 R159, desc[UR20][R4.64] ;  /* 0x00000014049f0981 */ /* 0x000122000c1e1500 */
[----:B------:R-:W-:Y:S02]  /*b4b0*/  PRMT R144, RZ, 0x7610, R144 ;  /* 0x00007610ff907816 */ /* 0x000fe40000000090 */
[----:B--2---:R-:W-:-:S13]  /*b4c0*/  ISETP.GE.AND P6, PT, R148, RZ, PT ;  /* 0x000000ff9400720c */ /* 0x004fda0003fc6270 */
[----:B------:R-:W-:Y:S01]  /*b4d0*/  @!P6 IMAD.MOV R89, RZ, RZ, -R89 ;  /* 0x000000ffff59e224 */ /* 0x000fe200078e0a59 */
[----:B------:R-:W-:-:S04]  /*b4e0*/  ISETP.GE.AND P6, PT, R147, RZ, PT ;  /* 0x000000ff9300720c */ /* 0x000fc80003fc6270 */
[----:B------:R-:W-:-:S05]  /*b4f0*/  SEL R89, R75, R89, !P1 ;  /* 0x000000594b597207 */ /* 0x000fca0004800000 */
[----:B-1----:R-:W-:Y:S01]  /*b500*/  IMAD R89, R89, UR5, RZ ;  /* 0x0000000559597c24 */ /* 0x002fe2000f8e02ff */
[----:B---3--:R-:W-:-:S03]  /*b510*/  ISETP.GE.AND P5, PT, R143, RZ, PT ;  /* 0x000000ff8f00720c */ /* 0x008fc60003fa6270 */
[----:B------:R-:W-:Y:S01]  /*b520*/  @!P6 IMAD.MOV R74, RZ, RZ, -R74 ;  /* 0x000000ffff4ae224 */ /* 0x000fe200078e0a4a */
[C---:B------:R-:W-:Y:S01]  /*b530*/  LEA R147, P6, R89.reuse, R69, 0x1 ;  /* 0x0000004559937211 */ /* 0x040fe200078c08ff */
[----:B------:R-:W1:Y:S01]  /*b540*/  LDCU UR5, c[0x0][0x3b0] ;  /* 0x00007600ff0577ac */ /* 0x000e620008000800 */
[----:B------:R2:W-:Y:S02]  /*b550*/  STL [R1+0x818], R145 ;  /* 0x0008189101007387 */ /* 0x0005e40000100800 */
[----:B------:R-:W-:Y:S02]  /*b560*/  LEA.HI.X.SX32 R148, R89, R68, 0x1, P6 ;  /* 0x0000004459947211 */ /* 0x000fe400030f0eff */
[----:B------:R-:W-:Y:S01]  /*b570*/  SEL R74, R75, R74, !P1 ;  /* 0x0000004a4b4a7207 */ /* 0x000fe20004800000 */
[----:B--2---:R-:W2:Y:S04]  /*b580*/  LDL R145, [R1+0x880] ;  /* 0x0008800001917983 */ /* 0x004ea80000100800 */
[----:B------:R-:W-:Y:S04]  /*b590*/  STL [R1+0x81c], R161 ;  /* 0x00081ca101007387 */ /* 0x000fe80000100800 */
[----:B------:R-:W3:Y:S04]  /*b5a0*/  LDL R143, [R1+0x8e4] ;  /* 0x0008e400018f7983 */ /* 0x000ee80000100800 */
[----:B------:R0:W-:Y:S01]  /*b5b0*/  STL [R1+0x2f8], R4 ;  /* 0x0002f80401007387 */ /* 0x0001e20000100800 */
[----:B------:R-:W-:Y:S01]  /*b5c0*/  IMAD R74, R74, UR11, RZ ;  /* 0x0000000b4a4a7c24 */ /* 0x000fe2000f8e02ff */
[C---:B------:R-:W-:Y:S01]  /*b5d0*/  ISETP.GT.U32.AND P4, PT, R72.reuse, R92, PT ;  /* 0x0000005c4800720c */ /* 0x040fe20003f84070 */
[----:B------:R-:W-:Y:S01]  /*b5e0*/  @!P5 IMAD.MOV R91, RZ, RZ, -R91 ;  /* 0x000000ffff5bd224 */ /* 0x000fe200078e0a5b */
[----:B------:R-:W-:Y:S01]  /*b5f0*/  STL [R1+0x330], R147 ;  /* 0x0003309301007387 */ /* 0x000fe20000100800 */
[----:B------:R-:W-:Y:S01]  /*b600*/  ISETP.GT.U32.AND P3, PT, R72, R93, PT ;  /* 0x0000005d4800720c */ /* 0x000fe20003f64070 */
[----:B------:R-:W1:Y:S02]  /*b610*/  LDCU UR11, c[0x0][0x3b0] ;  /* 0x00007600ff0b77ac */ /* 0x000e640008000800 */
[----:B------:R1:W-:Y:S01]  /*b620*/  STL [R1+0x2f4], R5 ;  /* 0x0002f40501007387 */ /* 0x0003e20000100800 */
[----:B0-----:R-:W-:-:S02]  /*b630*/  @P0 IMAD.MOV.U32 R4, RZ, RZ, R147 ;  /* 0x000000ffff040224 */ /* 0x001fc400078e0093 */
[----:B-1----:R-:W-:-:S05]  /*b640*/  @P0 IMAD.MOV.U32 R5, RZ, RZ, R148 ;  /* 0x000000ffff050224 */ /* 0x002fca00078e0094 */
[----:B------:R0:W4:Y:S02]  /*b650*/  @P0 LDG.E.U16 R146, desc[UR20][R4.64] ;  /* 0x0000001404920981 */ /* 0x000124000c1e1500 */
[----:B0-----:R-:W-:-:S04]  /*b660*/  LEA R4, P5, R74, R69, 0x1 ;  /* 0x000000454a047211 */ /* 0x001fc800078a08ff */
[----:B------:R-:W-:-:S05]  /*b670*/  LEA.HI.X.SX32 R5, R74, R68, 0x1, P5 ;  /* 0x000000444a057211 */ /* 0x000fca00028f0eff */
[----:B------:R-:W4:Y:S01]  /*b680*/  @P0 LDG.E.U16 R144, desc[UR20][R4.64] ;  /* 0x0000001404900981 */ /* 0x000f22000c1e1500 */
[--C-:B------:R-:W-:Y:S02]  /*b690*/  @!P4 IMAD.IADD R92, R92, 0x1, -R72.reuse ;  /* 0x000000015c5cc824 */ /* 0x100fe400078e0a48 */
[----:B------:R-:W-:Y:S01]  /*b6a0*/  @!P3 IMAD.IADD R93, R93, 0x1, -R72 ;  /* 0x000000015d5db824 */ /* 0x000fe200078e0a48 */
[C---:B------:R-:W-:Y:S02]  /*b6b0*/  ISETP.GT.U32.AND P4, PT, R72.reuse, R94, PT ;  /* 0x0000005e4800720c */ /* 0x040fe40003f84070 */
[----:B------:R-:W-:Y:S02]  /*b6c0*/  SEL R91, R75, R91, !P1 ;  /* 0x0000005b4b5b7207 */ /* 0x000fe40004800000 */
[----:B------:R-:W-:Y:S01]  /*b6d0*/  ISETP.GT.U32.AND P3, PT, R72, R93, PT ;  /* 0x0000005d4800720c */ /* 0x000fe20003f64070 */
[----:B------:R-:W-:Y:S02]  /*b6e0*/  STL [R1+0x32c], R148 ;  /* 0x00032c9401007387 */ /* 0x000fe40000100800 */
[----:B------:R-:W-:-:S06]  /*b6f0*/  IMAD R91, R91, UR4, RZ ;  /* 0x000000045b5b7c24 */ /* 0x000fcc000f8e02ff */
[----:B------:R-:W-:Y:S01]  /*b700*/  @!P4 IMAD.IADD R94, R94, 0x1, -R72 ;  /* 0x000000015e5ec824 */ /* 0x000fe200078e0a48 */
[----:B------:R-:W-:-:S03]  /*b710*/  PRMT R7, RZ, 0x7610, R7 ;  /* 0x00007610ff077816 */ /* 0x000fc60000000007 */
[----:B------:R-:W-:Y:S01]  /*b720*/  @!P3 IMAD.IADD R93, R93, 0x1, -R72 ;  /* 0x000000015d5db824 */ /* 0x000fe200078e0a48 */
[----:B------:R-:W-:Y:S02]  /*b730*/  PRMT R43, RZ, 0x7610, R43 ;  /* 0x00007610ff2b7816 */ /* 0x000fe4000000002b */
[----:B--2---:R-:W-:Y:S02]  /*b740*/  ISETP.GE.AND P6, PT, R145, RZ, PT ;  /* 0x000000ff9100720c */ /* 0x004fe40003fc6270 */
[----:B------:R-:W2:Y:S04]  /*b750*/  LDL R145, [R1+0x8ec] ;  /* 0x0008ec0001917983 */ /* 0x000ea80000100800 */
[----:B------:R-:W-:Y:S07]  /*b760*/  STL [R1+0x368], R4 ;  /* 0x0003680401007387 */ /* 0x000fee0000100800 */
[----:B------:R-:W-:Y:S01]  /*b770*/  @!P6 IMAD.MOV R92, RZ, RZ, -R92 ;  /* 0x000000ffff5ce224 */ /* 0x000fe200078e0a5c */
[----:B------:R-:W-:Y:S04]  /*b780*/  STL [R1+0x364], R5 ;  /* 0x0003640501007387 */ /* 0x000fe80000100800 */
[----:B------:R-:W-:-:S02]  /*b790*/  SEL R92, R75, R92, !P1 ;  /* 0x0000005c4b5c7207 */ /* 0x000fc40004800000 */
[----:B---3--:R-:W-:-:S03]  /*b7a0*/  ISETP.GE.AND P4, PT, R143, RZ, PT ;  /* 0x000000ff8f00720c */ /* 0x008fc60003f86270 */
[----:B------:R-:W-:-:S05]  /*b7b0*/  IMAD R92, R92, UR4, RZ ;  /* 0x000000045c5c7c24 */ /* 0x000fca000f8e02ff */
[-C--:B------:R-:W-:Y:S01]  /*b7c0*/  LEA R160, P3, R92, R69.reuse, 0x1 ;  /* 0x000000455ca07211 */ /* 0x080fe200078608ff */
[----:B----4-:R0:W-:Y:S02]  /*b7d0*/  STL [R1+0x7b0], R144 ;  /* 0x0007b09001007387 */ /* 0x0101e40000100800 */
[C---:B0-----:R-:W-:Y:S02]  /*b7e0*/  LEA R144, P6, R91.reuse, R69, 0x1 ;  /* 0x000000455b907211 */ /* 0x041fe400078c08ff */
[----:B------:R0:W-:Y:S02]  /*b7f0*/  STL [R1+0x810], R146 ;  /* 0x0008109201007387 */ /* 0x0001e40000100800 */
[----:B------:R-:W-:Y:S01]  /*b800*/  LEA.HI.X.SX32 R143, R91, R68, 0x1, P6 ;  /* 0x000000445b8f7211 */ /* 0x000fe200030f0eff */
[----:B------:R-:W-:-:S04]  /*b810*/  @P0 IMAD.MOV.U32 R4, RZ, RZ, R144 ;  /* 0x000000ffff040224 */ /* 0x000fc800078e0090 */
[----:B------:R-:W-:Y:S01]  /*b820*/  @P0 IMAD.MOV.U32 R5, RZ, RZ, R143 ;  /* 0x000000ffff050224 */ /* 0x000fe200078e008f */
[----:B0-----:R-:W3:Y:S04]  /*b830*/  LDL R146, [R1+0x924] ;  /* 0x0009240001927983 */ /* 0x001ee80000100800 */
[----:B------:R0:W-:Y:S04]  /*b840*/  STL [R1+0x814], R159 ;  /* 0x0008149f01007387 */ /* 0x0001e80000100800 */
[----:B------:R1:W4:Y:S01]  /*b850*/  @P0 LDG.E.U16 R7, desc[UR20][R4.64] ;  /* 0x0000001404070981 */ /* 0x000322000c1e1500 */
[----:B0-----:R-:W-:Y:S01]  /*b860*/  LEA.HI.X.SX32 R159, R92, R68, 0x1, P3 ;  /* 0x000000445c9f7211 */ /* 0x001fe200018f0eff */
[----:B-1----:R-:W-:-:S04]  /*b870*/  @P0 IMAD.MOV.U32 R4, RZ, RZ, R160 ;  /* 0x000000ffff040224 */ /* 0x002fc800078e00a0 */
[----:B------:R-:W-:-:S05]  /*b880*/  @P0 IMAD.MOV.U32 R5, RZ, RZ, R159 ;  /* 0x000000ffff050224 */ /* 0x000fca00078e009f */
[----:B------:R0:W3:Y:S01]  /*b890*/  @P0 LDG.E.U16 R43, desc[UR20][R4.64] ;  /* 0x00000014042b0981 */ /* 0x0000e2000c1e1500 */
[----:B------:R-:W-:Y:S01]  /*b8a0*/  ISETP.GT.U32.AND P5, PT, R72, R95, PT ;  /* 0x0000005f4800720c */ /* 0x000fe20003fa4070 */
[----:B------:R-:W-:-:S12]  /*b8b0*/  @!P4 IMAD.MOV R93, RZ, RZ, -R93 ;  /* 0x000000ffff5dc224 */ /* 0x000fd800078e0a5d */
[----:B------:R-:W-:Y:S01]  /*b8c0*/  @!P5 IMAD.IADD R95, R95, 0x1, -R72 ;  /* 0x000000015f5fd824 */ /* 0x000fe200078e0a48 */
[----:B------:R-:W-:-:S04]  /*b8d0*/  ISETP.GT.U32.AND P5, PT, R72, R94, PT ;  /* 0x0000005e4800720c */ /* 0x000fc80003fa4070 */
[----:B------:R-:W-:Y:S02]  /*b8e0*/  ISETP.GT.U32.AND P6, PT, R72, R95, PT ;  /* 0x0000005f4800720c */ /* 0x000fe40003fc4070 */
[----:B------:R-:W-:-:S05]  /*b8f0*/  SEL R93, R75, R93, !P1 ;  /* 0x0000005d4b5d7207 */ /* 0x000fca0004800000 */
[----:B------:R-:W-:Y:S01]  /*b900*/  IMAD R93, R93, UR5, RZ ;  /* 0x000000055d5d7c24 */ /* 0x000fe2000f8e02ff */
[----:B------:R-:W-:Y:S01]  /*b910*/  STL [R1+0xa40], R144 ;  /* 0x000a409001007387 */ /* 0x000fe20000100800 */
[--C-:B------:R-:W-:Y:S01]  /*b920*/  @!P5 IMAD.IADD R94, R94, 0x1, -R72.reuse ;  /* 0x000000015e5ed824 */ /* 0x100fe200078e0a48 */
[----:B------:R-:W-:Y:S01]  /*b930*/  PRMT R45, RZ, 0x7610, R45 ;  /* 0x00007610ff2d7816 */ /* 0x000fe2000000002d */
[----:B------:R-:W1:Y:S02]  /*b940*/  LDCU UR5, c[0x0][0x3b0] ;  /* 0x00007600ff0577ac */ /* 0x000e640008000800 */
[----:B------:R-:W-:Y:S01]  /*b950*/  @!P6 IMAD.IADD R95, R95, 0x1, -R72 ;  /* 0x000000015f5fe824 */ /* 0x000fe200078e0a48 */
[----:B------:R-:W-:Y:S01]  /*b960*/  STL [R1+0xa3c], R143 ;  /* 0x000a3c8f01007387 */ /* 0x000fe20000100800 */
[----:B------:R-:W-:Y:S02]  /*b970*/  PRMT R8, RZ, 0x7610, R8 ;  /* 0x00007610ff087816 */ /* 0x000fe40000000008 */
[----:B--2---:R-:W-:-:S02]  /*b980*/  ISETP.GE.AND P3, PT, R145, RZ, PT ;  /* 0x000000ff9100720c */ /* 0x004fc40003f66270 */
[----:B------:R-:W-:-:S04]  /*b990*/  LEA R145, P6, R93, R69, 0x1 ;  /* 0x000000455d917211 */ /* 0x000fc800078c08ff */
[----:B0-----:R-:W-:Y:S02]  /*b9a0*/  LEA.HI.X.SX32 R4, R93, R68, 0x1, P6 ;  /* 0x000000445d047211 */ /* 0x001fe400030f0eff */
[----:B------:R-:W-:-:S05]  /*b9b0*/  ISETP.GT.U32.AND P6, PT, R72, R97, PT ;  /* 0x000000614800720c */ /* 0x000fca0003fc4070 */
[----:B------:R-:W-:Y:S02]  /*b9c0*/  @!P3 IMAD.MOV R94, RZ, RZ, -R94 ;  /* 0x000000ffff5eb224 */ /* 0x000fe400078e0a5e */
[----:B------:R-:W-:-:S03]  /*b9d0*/  @P0 IMAD.MOV.U32 R5, RZ, RZ, R4 ;  /* 0x000000ffff050224 */ /* 0x000fc600078e0004 */
[----:B------:R-:W-:-:S05]  /*b9e0*/  SEL R94, R75, R94, !P1 ;  /* 0x0000005e4b5e7207 */ /* 0x000fca0004800000 */
[----:B------:R-:W-:Y:S01]  /*b9f0*/  IMAD R94, R94, UR7, RZ ;  /* 0x000000075e5e7c24 */ /* 0x000fe2000f8e02ff */
[----:B------:R-:W-:Y:S01]  /*ba00*/  ISETP.GT.U32.AND P4, PT, R72, R96, PT ;  /* 0x000000604800720c */ /* 0x000fe20003f84070 */
[----:B------:R-:W-:Y:S01]  /*ba10*/  @!P6 IMAD.IADD R97, R97, 0x1, -R72 ;  /* 0x000000016161e824 */ /* 0x000fe200078e0a48 */
[----:B------:R-:W-:Y:S01]  /*ba20*/  PRMT R6, RZ, 0x7610, R6 ;  /* 0x00007610ff067816 */ /* 0x000fe20000000006 */
[----:B------:R-:W0:Y:S01]  /*ba30*/  LDCU UR7, c[0x0][0x3b0] ;  /* 0x00007600ff0777ac */ /* 0x000e220008000800 */
[----:B----4-:R2:W-:Y:S04]  /*ba40*/  STL [R1+0x80c], R7 ;  /* 0x00080c0701007387 */ /* 0x0105e80000100800 */
[----:B--2---:R-:W2:Y:S04]  /*ba50*/  LDL R7, [R1+0x954] ;  /* 0x0009540001077983 */ /* 0x004ea80000100800 */
[----:B------:R-:W-:Y:S04]  /*ba60*/  STL [R1+0xa48], R160 ;  /* 0x000a48a001007387 */ /* 0x000fe80000100800 */
[----:B------:R-:W-:Y:S04]  /*ba70*/  STL [R1+0xa44], R159 ;  /* 0x000a449f01007387 */ /* 0x000fe80000100800 */
[----:B---3--:R3:W-:Y:S04]  /*ba80*/  STL [R1+0x808], R43 ;  /* 0x0008082b01007387 */ /* 0x0087e80000100800 */
[----:B---3--:R-:W3:Y:S04]  /*ba90*/  LDL R43, [R1+0x97c] ;  /* 0x00097c00012b7983 */ /* 0x008ee80000100800 */
[----:B------:R-:W-:Y:S04]  /*baa0*/  STL [R1+0x28], R145 ;  /* 0x0000289101007387 */ /* 0x000fe80000100800 */
[----:B------:R4:W-:Y:S02]  /*bab0*/  STL [R1+0x24], R4 ;  /* 0x0000240401007387 */ /* 0x0009e40000100800 */
[----:B----4-:R-:W-:-:S05]  /*bac0*/  @P0 IMAD.MOV.U32 R4, RZ, RZ, R145 ;  /* 0x000000ffff040224 */ /* 0x010fca00078e0091 */
[----:B------:R4:W3:Y:S02]  /*bad0*/  @P0 LDG.E.U16 R45, desc[UR20][R4.64] ;  /* 0x00000014042d0981 */ /* 0x0008e4000c1e1500 */
[----:B----4-:R-:W-:-:S04]  /*bae0*/  LEA R4, P6, R94, R69, 0x1 ;  /* 0x000000455e047211 */ /* 0x010fc800078c08ff */
[----:B------:R-:W-:-:S05]  /*baf0*/  LEA.HI.X.SX32 R5, R94, R68, 0x1, P6 ;  /* 0x000000445e057211 */ /* 0x000fca00030f0eff */
[----:B------:R4:W3:Y:S01]  /*bb00*/  @P0 LDG.E.U16 R8, desc[UR20][R4.64] ;  /* 0x0000001404080981 */ /* 0x0008e2000c1e1500 */
[----:B------:R-:W-:Y:S01]  /*bb10*/  @!P4 IMAD.IADD R96, R96, 0x1, -R72 ;  /* 0x000000016060c824 */ /* 0x000fe200078e0a48 */
[----:B------:R-:W-:-:S04]  /*bb20*/  ISETP.GE.AND P4, PT, R146, RZ, PT ;  /* 0x000000ff9200720c */ /* 0x000fc80003f86270 */
[----:B------:R-:W-:-:S09]  /*bb30*/  ISETP.GT.U32.AND P3, PT, R72, R96, PT ;  /* 0x000000604800720c */ /* 0x000fd20003f64070 */
[----:B------:R-:W-:-:S05]  /*bb40*/  @!P4 IMAD.MOV R95, RZ, RZ, -R95 ;  /* 0x000000ffff5fc224 */ /* 0x000fca00078e0a5f */
[----:B------:R-:W-:Y:S01]  /*bb50*/  SEL R95, R75, R95, !P1 ;  /* 0x0000005f4b5f7207 */ /* 0x000fe20004800000 */
[----:B------:R-:W-:-:S04]  /*bb60*/  @!P3 IMAD.IADD R96, R96, 0x1, -R72 ;  /* 0x000000016060b824 */ /* 0x000fc800078e0a48 */
[----:B-1----:R-:W-:Y:S01]  /*bb70*/  IMAD R95, R95, UR5, RZ ;  /* 0x000000055f5f7c24 */ /* 0x002fe2000f8e02ff */
[----:B------:R-:W-:Y:S01]  /*bb80*/  PRMT R44, RZ, 0x7610, R44 ;  /* 0x00007610ff2c7816 */ /* 0x000fe2000000002c */
[----:B------:R-:W1:Y:S01]  /*bb90*/  LDCU UR5, c[0x0][0x3b0] ;  /* 0x00007600ff0577ac */ /* 0x000e620008000800 */
[----:B--2---:R-:W-:Y:S02]  /*bba0*/  ISETP.GE.AND P4, PT, R7, RZ, PT ;  /* 0x000000ff0700720c */ /* 0x004fe40003f86270 */
[----:B------:R-:W2:Y:S04]  /*bbb0*/  LDL R7, [R1+0x9b4] ;  /* 0x0009b40001077983 */ /* 0x000ea80000100800 */
[----:B------:R4:W-:Y:S04]  /*bbc0*/  STL [R1+0x68], R4 ;  /* 0x0000680401007387 */ /* 0x0009e80000100800 */
[----:B------:R-:W-:Y:S01]  /*bbd0*/  STL [R1+0x64], R5 ;  /* 0x0000640501007387 */ /* 0x000fe20000100800 */
[----:B---3--:R-:W-:-:S02]  /*bbe0*/  ISETP.GE.AND P3, PT, R43, RZ, PT ;  /* 0x000000ff2b00720c */ /* 0x008fc40003f66270 */
[----:B------:R-:W-:-:S05]  /*bbf0*/  LEA R43, P6, R95, R69, 0x1 ;  /* 0x000000455f2b7211 */ /* 0x000fca00078c08ff */
[----:B----4-:R-:W-:Y:S01]  /*bc00*/  @P0 IMAD.MOV.U32 R4, RZ, RZ, R43 ;  /* 0x000000ffff040224 */ /* 0x010fe200078e002b */
[----:B------:R3:W-:Y:S04]  /*bc10*/  STL [R1+0x800], R8 ;  /* 0x0008000801007387 */ /* 0x0007e80000100800 */
[----:B---3--:R-:W3:Y:S04]  /*bc20*/  LDL R8, [R1+0x9e4] ;  /* 0x0009e40001087983 */ /* 0x008ee80000100800 */
[----:B------:R-:W-:Y:S04]  /*bc30*/  STL [R1+0xa8], R43 ;  /* 0x0000a82b01007387 */ /* 0x000fe80000100800 */
[----:B------:R4:W-:Y:S02]  /*bc40*/  STL [R1+0x804], R45 ;  /* 0x0008042d01007387 */ /* 0x0009e40000100800 */
[----:B----4-:R-:W-:-:S05]  /*bc50*/  LEA.HI.X.SX32 R45, R95, R68, 0x1, P6 ;  /* 0x000000445f2d7211 */ /* 0x010fca00030f0eff */
[----:B------:R-:W-:-:S05]  /*bc60*/  @P0 IMAD.MOV.U32 R5, RZ, RZ, R45 ;  /* 0x000000ffff050224 */ /* 0x000fca00078e002d */
[----:B------:R4:W2:Y:S01]  /*bc70*/  @P0 LDG.E.U16 R6, desc[UR20][R4.64] ;  /* 0x0000001404060981 */ /* 0x0008a2000c1e1500 */
[----:B------:R-:W-:Y:S01]  /*bc80*/  @!P4 IMAD.MOV R96, RZ, RZ, -R96 ;  /* 0x000000ffff60c224 */ /* 0x000fe200078e0a60 */
[----:B------:R-:W-:-:S04]  /*bc90*/  ISETP.GT.U32.AND P6, PT, R72, R100, PT ;  /* 0x000000644800720c */ /* 0x000fc80003fc4070 */
[----:B------:R-:W-:-:S05]  /*bca0*/  SEL R96, R75, R96, !P1 ;  /* 0x000000604b607207 */ /* 0x000fca0004800000 */
[----:B------:R-:W-:Y:S01]  /*bcb0*/  IMAD R96, R96, UR11, RZ ;  /* 0x0000000b60607c24 */ /* 0x000fe2000f8e02ff */
[----:B------:R-:W-:Y:S01]  /*bcc0*/  STL [R1+0xa4], R45 ;  /* 0x0000a42d01007387 */ /* 0x000fe20000100800 */
[----:B------:R-:W-:Y:S01]  /*bcd0*/  ISETP.GT.U32.AND P5, PT, R72, R98, PT ;  /* 0x000000624800720c */ /* 0x000fe20003fa4070 */
[----:B------:R-:W0:Y:S01]  /*bce0*/  LDCU UR11, c[0x0][0x3b0] ;  /* 0x00007600ff0b77ac */ /* 0x000e220008000800 */
[----:B------:R-:W-:Y:S01]  /*bcf0*/  @!P6 IMAD.IADD R100, R100, 0x1, -R72 ;  /* 0x000000016464e824 */ /* 0x000fe200078e0a48 */
[----:B----4-:R-:W-:-:S04]  /*bd00*/  LEA R4, P6, R96, R69, 0x1 ;  /* 0x0000004560047211 */ /* 0x010fc800078c08ff */
[----:B------:R-:W-:-:S05]  /*bd10*/  LEA.HI.X.SX32 R5, R96, R68, 0x1, P6 ;  /* 0x0000004460057211 */ /* 0x000fca00030f0eff */
[----:B------:R4:W3:Y:S01]  /*bd20*/  @P0 LDG.E.U16 R44, desc[UR20][R4.64] ;  /* 0x00000014042c0981 */ /* 0x0008e2000c1e1500 */
[----:B------:R-:W-:-:S05]  /*bd30*/  @!P5 IMAD.IADD R98, R98, 0x1, -R72 ;  /* 0x000000016262d824 */ /* 0x000fca00078e0a48 */
[C---:B------:R-:W-:Y:S02]  /*bd40*/  ISETP.GT.U32.AND P5, PT, R72.reuse, R98, PT ;  /* 0x000000624800720c */ /* 0x040fe40003fa4070 */
[----:B------:R-:W-:-:S11]  /*bd50*/  ISETP.GT.U32.AND P4, PT, R72, R97, PT ;  /* 0x000000614800720c */ /* 0x000fd60003f84070 */
[----:B------:R-:W-:Y:S01]  /*bd60*/  @!P5 IMAD.IADD R98, R98, 0x1, -R72 ;  /* 0x000000016262d824 */ /* 0x000fe200078e0a48 */
[----:B------:R-:W-:Y:S01]  /*bd70*/  ISETP.GT.U32.AND P5, PT, R72, R99, PT ;  /* 0x000000634800720c */ /* 0x000fe20003fa4070 */
[----:B--2---:R2:W-:Y:S04]  /*bd80*/  STL [R1+0x7fc], R6 ;  /* 0x0007fc0601007387 */ /* 0x0045e80000100800 */
[----:B--2---:R-:W2:Y:S01]  /*bd90*/  LDL R6, [R1+0xa0c] ;  /* 0x000a0c0001067983 */ /* 0x004ea20000100800 */
[----:B------:R-:W-:Y:S01]  /*bda0*/  @!P3 IMAD.MOV R98, RZ, RZ, -R98 ;  /* 0x000000ffff62b224 */ /* 0x000fe200078e0a62 */
[----:B------:R-:W-:-:S06]  /*bdb0*/  ISETP.GE.AND P3, PT, R7, RZ, PT ;  /* 0x000000ff0700720c */ /* 0x000fcc0003f66270 */
[----:B------:R-:W-:Y:S01]  /*bdc0*/  @!P5 IMAD.IADD R99, R99, 0x1, -R72 ;  /* 0x000000016363d824 */ /* 0x000fe200078e0a48 */
[----:B------:R-:W-:-:S04]  /*bdd0*/  SEL R98, R75, R98, !P1 ;  /* 0x000000624b627207 */ /* 0x000fc80004800000 */
[----:B------:R-:W-:Y:S01]  /*bde0*/  ISETP.GT.U32.AND P5, PT, R72, R99, PT ;  /* 0x000000634800720c */ /* 0x000fe20003fa4070 */
[----:B------:R-:W-:Y:S02]  /*bdf0*/  @!P4 IMAD.IADD R97, R97, 0x1, -R72 ;  /* 0x000000016161c824 */ /* 0x000fe400078e0a48 */
[----:B-1----:R-:W-:Y:S01]  /*be00*/  IMAD R98, R98, UR5, RZ ;  /* 0x0000000562627c24 */ /* 0x002fe2000f8e02ff */
[----:B------:R4:W-:Y:S01]  /*be10*/  STL [R1+0xe8], R4 ;  /* 0x0000e80401007387 */ /* 0x0009e20000100800 */
[----:B------:R-:W-:Y:S01]  /*be20*/  ISETP.GT.U32.AND P4, PT, R72, R100, PT ;  /* 0x000000644800720c */ /* 0x000fe20003f84070 */
[----:B------:R-:W1:Y:S01]  /*be30*/  LDCU UR5, c[0x0][0x3b0] ;  /* 0x00007600ff0577ac */ /* 0x000e620008000800 */
[----:B------:R-:W-:Y:S01]  /*be40*/  @!P3 IMAD.MOV R97, RZ, RZ, -R97 ;  /* 0x000000ffff61b224 */ /* 0x000fe200078e0a61 */
[----:B------:R-:W-:-:S05]  /*be50*/  LEA R7, P3, R98, R69, 0x1 ;  /* 0x0000004562077211 */ /* 0x000fca00078608ff */
[----:B------:R-:W-:Y:S01]  /*be60*/  @!P5 IMAD.IADD R99, R99, 0x1, -R72 ;  /* 0x000000016363d824 */ /* 0x000fe200078e0a48 */
[----:B---3--:R-:W-:Y:S01]  /*be70*/  ISETP.GE.AND P5, PT, R8, RZ, PT ;  /* 0x000000ff0800720c */ /* 0x008fe20003fa6270 */
[----:B------:R-:W-:Y:S04]  /*be80*/  STL [R1+0x148], R7 ;  /* 0x0001480701007387 */ /* 0x000fe80000100800 */
[----:B------:R-:W3:Y:S01]  /*be90*/  LDL R8, [R1+0x9ec] ;  /* 0x0009ec0001087983 */ /* 0x000ee20000100800 */
[----:B------:R-:W-:Y:S02]  /*bea0*/  LEA.HI.X.SX32 R43, R98, R68, 0x1, P3 ;  /* 0x00000044622b7211 */ /* 0x000fe400018f0eff */
[----:B------:R-:W-:Y:S01]  /*beb0*/  SEL R97, R75, R97, !P1 ;  /* 0x000000614b617207 */ /* 0x000fe20004800000 */
[----:B------:R1:W-:Y:S01]  /*bec0*/  STL [R1+0xe4], R5 ;  /* 0x0000e40501007387 */ /* 0x0003e20000100800 */
[----:B------:R-:W-:Y:S01]  /*bed0*/  PRMT R160, RZ, 0x7610, R160 ;  /* 0x00007610ffa07816 */ /* 0x000fe200000000a0 */
[----:B----4-:R-:W-:-:S02]  /*bee0*/  @P0 IMAD.MOV.U32 R4, RZ, RZ, R7 ;  /* 0x000000ffff040224 */ /* 0x010fc400078e0007 */
[----:B0-----:R-:W-:Y:S02]  /*bef0*/  IMAD R97, R97, UR7, RZ ;  /* 0x0000000761617c24 */ /* 0x001fe4000f8e02ff */
[----:B-1----:R-:W-:Y:S02]  /*bf00*/  @P0 IMAD.MOV.U32 R5, RZ, RZ, R43 ;  /* 0x000000ffff050224 */ /* 0x002fe400078e002b */
[----:B------:R-:W-:Y:S01]  /*bf10*/  @!P4 IMAD.IADD R100, R100, 0x1, -R72 ;  /* 0x000000016464c824 */ /* 0x000fe200078e0a48 */
[----:B------:R-:W-:Y:S01]  /*bf20*/  STL [R1+0x144], R43 ;  /* 0x0001442b01007387 */ /* 0x000fe20000100800 */
[----:B------:R-:W-:Y:S01]  /*bf30*/  @!P5 IMAD.MOV R99, RZ, RZ, -R99 ;  /* 0x000000ffff63d224 */ /* 0x000fe200078e0a63 */
[----:B------:R-:W-:Y:S01]  /*bf40*/  PRMT R159, RZ, 0x7610, R159 ;  /* 0x00007610ff9f7816 */ /* 0x000fe2000000009f */
[----:B------:R-:W0:Y:S01]  /*bf50*/  LDCU UR7, c[0x0][0x3b0] ;  /* 0x00007600ff0777ac */ /* 0x000e220008000800 */
[----:B------:R1:W4:Y:S04]  /*bf60*/  @P0 LDG.E.U16 R160, desc[UR20][R4.64] ;  /* 0x0000001404a00981 */ /* 0x000328000c1e1500 */
[----:B------:R0:W-:Y:S01]  /*bf70*/  STL [R1+0x7f8], R44 ;  /* 0x0007f82c01007387 */ /* 0x0001e20000100800 */
[----:B-1----:R-:W-:-:S04]  /*bf80*/  LEA R4, P4, R97, R69, 0x1 ;  /* 0x0000004561047211 */ /* 0x002fc800078808ff */
[----:B------:R-:W-:Y:S01]  /*bf90*/  LEA.HI.X.SX32 R5, R97, R68, 0x1, P4 ;  /* 0x0000004461057211 */ /* 0x000fe200020f0eff */
[----:B0-----:R-:W4:Y:S04]  /*bfa0*/  LDL R44, [R1+0x9a4] ;  /* 0x0009a400012c7983 */ /* 0x001f280000100800 */
[----:B------:R0:W-:Y:S04]  /*bfb0*/  STL [R1+0x188], R4 ;  /* 0x0001880401007387 */ /* 0x0001e80000100800 */
[----:B------:R1:W-:Y:S01]  /*bfc0*/  STL [R1+0x184], R5 ;  /* 0x0001840501007387 */ /* 0x0003e20000100800 */
[----:B------:R-:W-:-:S03]  /*bfd0*/  SEL R99, R75, R99, !P1 ;  /* 0x000000634b637207 */ /* 0x000fc60004800000 */
[----:B------:R0:W4:Y:S02]  /*bfe0*/  @P0 LDG.E.U16 R159, desc[UR20][R4.64] ;  /* 0x00000014049f0981 */ /* 0x000124000c1e1500 */
[----:B------:R-:W-:Y:S01]  /*bff0*/  IMAD R99, R99, UR12, RZ ;  /* 0x0000000c63637c24 */ /* 0x000fe2000f8e02ff */
[----:B--2---:R-:W-:Y:S01]  /*c000*/  ISETP.GE.AND P6, PT, R6, RZ, PT ;  /* 0x000000ff0600720c */ /* 0x004fe20003fc6270 */
[----:B------:R-:W2:Y:S01]  /*c010*/  LDCU UR12, c[0x0][0x3b0] ;  /* 0x00007600ff0c77ac */ /* 0x000ea20008000800 */
[----:B------:R-:W2:Y:S11]  /*c020*/  LDL R6, [R1+0x964] ;  /* 0x0009640001067983 */ /* 0x000eb60000100800 */
[----:B------:R-:W-:Y:S01]  /*c030*/  @!P6 IMAD.MOV R100, RZ, RZ, -R100 ;  /* 0x000000ffff64e224 */ /* 0x000fe200078e0a64 */
[----:B------:R-:W-:-:S04]  /*c040*/  LEA R7, P6, R99, R69, 0x1 ;  /* 0x0000004563077211 */ /* 0x000fc800078c08ff */
[----:B0-----:R-:W-:Y:S01]  /*c050*/  LEA.HI.X.SX32 R4, R99, R68, 0x1, P6 ;  /* 0x0000004463047211 */ /* 0x001fe200030f0eff */
[----:B------:R-:W-:Y:S04]  /*c060*/  STL [R1+0x1c8], R7 ;  /* 0x0001c80701007387 */ /* 0x000fe80000100800 */
[----:B------:R0:W-:Y:S01]  /*c070*/  STL [R1+0x1c4], R4 ;  /* 0x0001c40401007387 */ /* 0x0001e20000100800 */
[----:B-1----:R-:W-:Y:S02]  /*c080*/  @P0 IMAD.MOV.U32 R5, RZ, RZ, R4 ;  /* 0x000000ffff050224 */ /* 0x002fe400078e0004 */
[----:B0-----:R-:W-:Y:S02]  /*c090*/  @P0 IMAD.MOV.U32 R4, RZ, RZ, R7 ;  /* 0x000000ffff040224 */ /* 0x001fe400078e0007 */
[----:B------:R-:W2:Y:S01]  /*c0a0*/  LDL R7, [R1+0x91c] ;  /* 0x00091c0001077983 */ /* 0x000ea20000100800 */
[----:B------:R-:W-:-:S02]  /*c0b0*/  ISETP.GT.U32.AND P3, PT, R72, R101, PT ;  /* 0x000000654800720c */ /* 0x000fc40003f64070 */
[C---:B------:R-:W-:Y:S02]  /*c0c0*/  ISETP.GT.U32.AND P5, PT, R72.reuse, R102, PT ;  /* 0x000000664800720c */ /* 0x040fe40003fa4070 */
[----:B------:R-:W-:-:S09]  /*c0d0*/  ISETP.GT.U32.AND P4, PT, R72, R103, PT ;  /* 0x000000674800720c */ /* 0x000fd20003f84070 */
[--C-:B------:R-:W-:Y:S02]  /*c0e0*/  @!P3 IMAD.IADD R101, R101, 0x1, -R72.reuse ;  /* 0x000000016565b824 */ /* 0x100fe400078e0a48 */
[----:B------:R-:W-:-:S03]  /*c0f0*/  @!P5 IMAD.IADD R102, R102, 0x1, -R72 ;  /* 0x000000016666d824 */ /* 0x000fc600078e0a48 */
[----:B------:R-:W-:Y:S02]  /*c100*/  ISETP.GT.U32.AND P3, PT, R72, R101, PT ;  /* 0x000000654800720c */ /* 0x000fe40003f64070 */
[----:B---3--:R-:W-:Y:S02]  /*c110*/  ISETP.GE.AND P5, PT, R8, RZ, PT ;  /* 0x000000ff0800720c */ /* 0x008fe40003fa6270 */
[----:B------:R-:W-:Y:S01]  /*c120*/  SEL R100, R75, R100, !P1 ;  /* 0x000000644b647207 */ /* 0x000fe20004800000 */
[----:B------:R-:W-:-:S04]  /*c130*/  @!P4 IMAD.IADD R103, R103, 0x1, -R72 ;  /* 0x000000016767c824 */ /* 0x000fc800078e0a48 */
[----:B------:R-:W-:-:S04]  /*c140*/  IMAD R100, R100, UR5, RZ ;  /* 0x0000000564647c24 */ /* 0x000fc8000f8e02ff */
[----:B------:R-:W-:Y:S01]  /*c150*/  @!P3 IMAD.IADD R101, R101, 0x1, -R72 ;  /* 0x000000016565b824 */ /* 0x000fe200078e0a48 */
[----:B------:R-:W-:Y:S01]  /*c160*/  ISETP.GT.U32.AND P3, PT, R72, R102, PT ;  /* 0x000000664800720c */ /* 0x000fe20003f64070 */
[----:B------:R-:W0:Y:S01]  /*c170*/  LDCU UR5, c[0x0][0x3b0] ;  /* 0x00007600ff0577ac */ /* 0x000e220008000800 */
[----:B------:R-:W-:Y:S01]  /*c180*/  LEA R8, P6, R100, R69, 0x1 ;  /* 0x0000004564087211 */ /* 0x000fe200078c08ff */
[----:B------:R-:W-:Y:S01]  /*c190*/  @!P5 IMAD.MOV R101, RZ, RZ, -R101 ;  /* 0x000000ffff65d224 */ /* 0x000fe200078e0a65 */
[----:B------:R-:W-:Y:S02]  /*c1a0*/  ISETP.GT.U32.AND P4, PT, R72, R103, PT ;  /* 0x000000674800720c */ /* 0x000fe40003f84070 */
[----:B------:R-:W-:Y:S02]  /*c1b0*/  PRMT R144, RZ, 0x7610, R144 ;  /* 0x00007610ff907816 */ /* 0x000fe40000000090 */
[----:B------:R-:W-:Y:S02]  /*c1c0*/  LEA.HI.X.SX32 R43, R100, R68, 0x1, P6 ;  /* 0x00000044642b7211 */ /* 0x000fe400030f0eff */
[----:B------:R-:W-:-:S02]  /*c1d0*/  ISETP.GT.U32.AND P5, PT, R72, R104, PT ;  /* 0x000000684800720c */ /* 0x000fc40003fa4070 */
[----:B------:R-:W-:Y:S01]  /*c1e0*/  SEL R101, R75, R101, !P1 ;  /* 0x000000654b657207 */ /* 0x000fe20004800000 */
[----:B------:R1:W3:Y:S01]  /*c1f0*/  @P0 LDG.E.U16 R144, desc[UR20][R4.64] ;  /* 0x0000001404900981 */ /* 0x0002e2000c1e1500 */
[----:B------:R-:W-:Y:S02]  /*c200*/  PRMT R143, RZ, 0x7610, R143 ;  /* 0x00007610ff8f7816 */ /* 0x000fe4000000008f */
[----:B----4-:R-:W-:Y:S01]  /*c210*/  ISETP.GE.AND P6, PT, R44, RZ, PT ;  /* 0x000000ff2c00720c */ /* 0x010fe20003fc6270 */
[----:B------:R-:W-:Y:S02]  /*c220*/  IMAD R101, R101, UR7, RZ ;  /* 0x0000000765657c24 */ /* 0x000fe4000f8e02ff */
[--C-:B------:R-:W-:Y:S01]  /*c230*/  @!P3 IMAD.IADD R102, R102, 0x1, -R72.reuse ;  /* 0x000000016666b824 */ /* 0x100fe200078e0a48 */
[----:B------:R-:W-:Y:S01]  /*c240*/  STL [R1+0x208], R8 ;  /* 0x0002080801007387 */ /* 0x000fe20000100800 */
[----:B------:R-:W-:Y:S01]  /*c250*/  @!P4 IMAD.IADD R103, R103, 0x1, -R72 ;  /* 0x000000016767c824 */ /* 0x000fe200078e0a48 */
[----:B------:R-:W4:Y:S01]  /*c260*/  LDCU UR7, c[0x0][0x3b0] ;  /* 0x00007600ff0777ac */ /* 0x000f220008000800 */
[----:B-1----:R-:W-:-:S02]  /*c270*/  @P0 IMAD.MOV.U32 R4, RZ, RZ, R8 ;  /* 0x000000ffff040224 */ /* 0x002fc400078e0008 */
[----:B------:R-:W-:Y:S01]  /*c280*/  @P0 IMAD.MOV.U32 R5, RZ, RZ, R43 ;  /* 0x000000ffff050224 */ /* 0x000fe200078e002b */
[----:B------:R1:W-:Y:S04]  /*c290*/  STL [R1+0x204], R43 ;  /* 0x0002042b01007387 */ /* 0x0003e80000100800 */
[----:B------:R0:W3:Y:S01]  /*c2a0*/  @P0 LDG.E.U16 R143, desc[UR20][R4.64] ;  /* 0x00000014048f0981 */ /* 0x0000e2000c1e1500 */
[----:B------:R-:W-:Y:S02]  /*c2b0*/  @!P5 IMAD.IADD R104, R104, 0x1, -R72 ;  /* 0x000000016868d824 */ /* 0x000fe400078e0a48 */
[----:B------:R-:W-:Y:S01]  /*c2c0*/  @!P6 IMAD.MOV R102, RZ, RZ, -R102 ;  /* 0x000000ffff66e224 */ /* 0x000fe200078e0a66 */
[----:B-1----:R-:W3:Y:S01]  /*c2d0*/  LDL R43, [R1+0x8b8] ;  /* 0x0008b800012b7983 */ /* 0x002ee20000100800 */
[----:B0-----:R-:W-:-:S04]  /*c2e0*/  LEA R4, P4, R101, R69, 0x1 ;  /* 0x0000004565047211 */ /* 0x001fc800078808ff */
[----:B------:R-:W-:Y:S01]  /*c2f0*/  LEA.HI.X.SX32 R5, R101, R68, 0x1, P4 ;  /* 0x0000004465057211 */ /* 0x000fe200020f0eff */
[----:B------:R0:W-:Y:S01]  /*c300*/  STL [R1+0x248], R4 ;  /* 0x0002480401007387 */ /* 0x0001e20000100800 */
[----:B------:R-:W-:-:S03]  /*c310*/  ISETP.GT.U32.AND P6, PT, R72, R104, PT ;  /* 0x000000684800720c */ /* 0x000fc60003fc4070 */
[----:B------:R1:W-:Y:S01]  /*c320*/  STL [R1+0x244], R5 ;  /* 0x0002440501007387 */ /* 0x0003e20000100800 */
[----:B------:R-:W-:Y:S02]  /*c330*/  SEL R102, R75, R102, !P1 ;  /* 0x000000664b667207 */ /* 0x000fe40004800000 */
[----:B------:R-:W-:-:S03]  /*c340*/  PRMT R158, RZ, 0x7610, R158 ;  /* 0x00007610ff9e7816 */ /* 0x000fc6000000009e */
[----:B------:R-:W-:Y:S01]  /*c350*/  IMAD R102, R102, UR5, RZ ;  /* 0x0000000566667c24 */ /* 0x000fe2000f8e02ff */
[----:B------:R-:W-:Y:S01]  /*c360*/  PRMT R157, RZ, 0x7610, R157 ;  /* 0x00007610ff9d7816 */ /* 0x000fe2000000009d */
[----:B------:R-:W2:Y:S01]  /*c370*/  LDCU UR5, c[0x0][0x3b0] ;  /* 0x00007600ff0577ac */ /* 0x000ea20008000800 */
[----:B------:R0:W3:Y:S01]  /*c380*/  @P0 LDG.E.U16 R158, desc[UR20][R4.64] ;  /* 0x00000014049e0981 */ /* 0x0000e2000c1e1500 */
[----:B------:R-:W-:Y:S01]  /*c390*/  @!P6 IMAD.IADD R104, R104, 0x1, -R72 ;  /* 0x000000016868e824 */ /* 0x000fe200078e0a48 */
[----:B0-----:R-:W-:-:S04]  /*c3a0*/  LEA R4, P6, R102, R69, 0x1 ;  /* 0x0000004566047211 */ /* 0x001fc800078c08ff */
[----:B-1----:R-:W-:-:S05]  /*c3b0*/  LEA.HI.X.SX32 R5, R102, R68, 0x1, P6 ;  /* 0x0000004466057211 */ /* 0x002fca00030f0eff */
[----:B------:R0:W3:Y:S01]  /*c3c0*/  @P0 LDG.E.U16 R157, desc[UR20][R4.64] ;  /* 0x00000014049d0981 */ /* 0x0000e2000c1e1500 */
[----:B--2---:R-:W-:-:S03]  /*c3d0*/  ISETP.GE.AND P3, PT, R6, RZ, PT ;  /* 0x000000ff0600720c */ /* 0x004fc60003f66270 */
[----:B------:R-:W2:Y:S10]  /*c3e0*/  LDL R6, [R1+0x894] ;  /* 0x0008940001067983 */ /* 0x000eb40000100800 */
[----:B------:R-:W-:-:S05]  /*c3f0*/  @!P3 IMAD.MOV R103, RZ, RZ, -R103 ;  /* 0x000000ffff67b224 */ /* 0x000fca00078e0a67 */
[----:B------:R-:W-:-:S05]  /*c400*/  SEL R103, R75, R103, !P1 ;  /* 0x000000674b677207 */ /* 0x000fca0004800000 */
[----:B----4-:R-:W-:Y:S01]  /*c410*/  IMAD R103, R103, UR7, RZ ;  /* 0x0000000767677c24 */ /* 0x010fe2000f8e02ff */
[----:B------:R-:W-:Y:S01]  /*c420*/  STL [R1+0x288], R4 ;  /* 0x0002880401007387 */ /* 0x000fe20000100800 */
[C---:B------:R-:W-:Y:S01]  /*c430*/  ISETP.GT.U32.AND P5, PT, R72.reuse, R105, PT ;  /* 0x000000694800720c */ /* 0x040fe20003fa4070 */
[----:B------:R-:W1:Y:S01]  /*c440*/  LDCU UR7, c[0x0][0x3b0] ;  /* 0x00007600ff0777ac */ /* 0x000e620008000800 */
[----:B------:R-:W-:Y:S02]  /*c450*/  ISETP.GE.AND P3, PT, R7, RZ, PT ;  /* 0x000000ff0700720c */ /* 0x000fe40003f66270 */
[C---:B------:R-:W-:Y:S01]  /*c460*/  LEA R7, P6, R103.reuse, R69, 0x1 ;  /* 0x0000004567077211 */ /* 0x040fe200078c08ff */
[----:B------:R0:W-:Y:S03]  /*c470*/  STL [R1+0x284], R5 ;  /* 0x0002840501007387 */ /* 0x0001e60000100800 */
[----:B------:R-:W-:Y:S01]  /*c480*/  LEA.HI.X.SX32 R8, R103, R68, 0x1, P6 ;  /* 0x0000004467087211 */ /* 0x000fe200030f0eff */
[----:B------:R-:W-:Y:S04]  /*c490*/  STL [R1+0x2c8], R7 ;  /* 0x0002c80701007387 */ /* 0x000fe80000100800 */
[----:B------:R4:W-:Y:S01]  /*c4a0*/  STL [R1+0x2c4], R8 ;  /* 0x0002c40801007387 */ /* 0x0009e20000100800 */
[----:B0-----:R-:W-:Y:S01]  /*c4b0*/  @P0 IMAD.MOV.U32 R5, RZ, RZ, R8 ;  /* 0x000000ffff050224 */ /* 0x001fe200078e0008 */
[C---:B------:R-:W-:Y:S01]  /*c4c0*/  ISETP.GT.U32.AND P4, PT, R72.reuse, R106, PT ;  /* 0x0000006a4800720c */ /* 0x040fe20003f84070 */
[----:B------:R-:W-:Y:S01]  /*c4d0*/  @!P5 IMAD.IADD R105, R105, 0x1, -R72 ;  /* 0x000000016969d824 */ /* 0x000fe200078e0a48 */
[----:B------:R-:W2:Y:S04]  /*c4e0*/  LDL R44, [R1+0x884] ;  /* 0x00088400012c7983 */ /* 0x000ea80000100800 */
[----:B----4-:R-:W4:Y:S01]  /*c4f0*/  LDL R8, [R1+0x864] ;  /* 0x0008640001087983 */ /* 0x010f220000100800 */
[----:B------:R-:W-:Y:S01]  /*c500*/  @!P3 IMAD.MOV R104, RZ, RZ, -R104 ;  /* 0x000000ffff68b224 */ /* 0x000fe200078e0a68 */
[----:B------:R-:W-:-:S05]  /*c510*/  ISETP.GT.U32.AND P6, PT, R72, R105, PT ;  /* 0x000000694800720c */ /* 0x000fca0003fc4070 */
[----:B------:R-:W-:Y:S01]  /*c520*/  @!P4 IMAD.IADD R106, R106, 0x1, -R72 ;  /* 0x000000016a6ac824 */ /* 0x000fe200078e0a48 */
[C---:B------:R-:W-:Y:S02]  /*c530*/  ISETP.GT.U32.AND P4, PT, R72.reuse, R109, PT ;  /* 0x0000006d4800720c */ /* 0x040fe40003f84070 */
[----:B------:R-:W-:Y:S02]  /*c540*/  SEL R104, R75, R104, !P1 ;  /* 0x000000684b687207 */ /* 0x000fe40004800000 */
[----:B------:R-:W-:Y:S01]  /*c550*/  ISETP.GT.U32.AND P5, PT, R72, R106, PT ;  /* 0x0000006a4800720c */ /* 0x000fe20003fa4070 */
[----:B------:R-:W-:Y:S01]  /*c560*/  @P0 IMAD.MOV.U32 R4, RZ, RZ, R7 ;  /* 0x000000ffff040224 */ /* 0x000fe200078e0007 */
[----:B------:R-:W-:Y:S01]  /*c570*/  PRMT R142, RZ, 0x7610, R142 ;  /* 0x00007610ff8e7816 */ /* 0x000fe2000000008e */
[----:B------:R-:W-:Y:S01]  /*c580*/  IMAD R104, R104, UR11, RZ ;  /* 0x0000000b68687c24 */ /* 0x000fe2000f8e02ff */
[----:B------:R-:W4:Y:S01]  /*c590*/  LDL R7, [R1+0x8e0] ;  /* 0x0008e00001077983 */ /* 0x000f220000100800 */
[--C-:B------:R-:W-:Y:S01]  /*c5a0*/  @!P6 IMAD.IADD R105, R105, 0x1, -R72.reuse ;  /* 0x000000016969e824 */ /* 0x100fe200078e0a48 */
[----:B------:R-:W-:Y:S01]  /*c5b0*/  PRMT R141, RZ, 0x7610, R141 ;  /* 0x00007610ff8d7816 */ /* 0x000fe2000000008d */
[----:B------:R-:W0:Y:S01]  /*c5c0*/  LDCU UR11, c[0x0][0x3b0] ;  /* 0x00007600ff0b77ac */ /* 0x000e220008000800 */
[----:B------:R1:W4:Y:S01]  /*c5d0*/  @P0 LDG.E.U16 R142, desc[UR20][R4.64] ;  /* 0x00000014048e0981 */ /* 0x000322000c1e1500 */
[----:B------:R-:W-:-:S04]  /*c5e0*/  @!P4 IMAD.IADD R109, R109, 0x1, -R72 ;  /* 0x000000016d6dc824 */ /* 0x000fc800078e0a48 */
[----:B------:R-:W-:Y:S01]  /*c5f0*/  @!P5 IMAD.IADD R106, R106, 0x1, -R72 ;  /* 0x000000016a6ad824 */ /* 0x000fe200078e0a48 */
[----:B------:R-:W-:Y:S02]  /*c600*/  ISETP.GT.U32.AND P5, PT, R72, R108, PT ;  /* 0x0000006c4800720c */ /* 0x000fe40003fa4070 */
[----:B-1----:R-:W-:-:S04]  /*c610*/  LEA R4, P6, R104, R69, 0x1 ;  /* 0x0000004568047211 */ /* 0x002fc800078c08ff */
[----:B------:R-:W-:Y:S01]  /*c620*/  LEA.HI.X.SX32 R5, R104, R68, 0x1, P6 ;  /* 0x0000004468057211 */ /* 0x000fe200030f0eff */
[----:B------:R1:W-:Y:S01]  /*c630*/  STL [R1+0x300], R4 ;  /* 0x0003000401007387 */ /* 0x0003e20000100800 */
[----:B---3--:R-:W-:-:S03]  /*c640*/  ISETP.GE.AND P3, PT, R43, RZ, PT ;  /* 0x000000ff2b00720c */ /* 0x008fc60003f66270 */
[----:B------:R3:W-:Y:S02]  /*c650*/  STL [R1+0x2fc], R5 ;  /* 0x0002fc0501007387 */ /* 0x0007e40000100800 */
[----:B------:R-:W-:Y:S01]  /*c660*/  @!P5 IMAD.IADD R108, R108, 0x1, -R72 ;  /* 0x000000016c6cd824 */ /* 0x000fe200078e0a48 */
[----:B------:R-:W-:Y:S01]  /*c670*/  ISETP.GT.U32.AND P5, PT, R72, R109, PT ;  /* 0x0000006d4800720c */ /* 0x000fe20003fa4070 */
[----:B------:R1:W4:Y:S06]  /*c680*/  @P0 LDG.E.U16 R141, desc[UR20][R4.64] ;  /* 0x00000014048d0981 */ /* 0x00032c000c1e1500 */
[----:B------:R-:W-:-:S05]  /*c690*/  @!P3 IMAD.MOV R106, RZ, RZ, -R106 ;  /* 0x000000ffff6ab224 */ /* 0x000fca00078e0a6a */
[----:B------:R-:W-:-:S05]  /*c6a0*/  SEL R106, R75, R106, !P1 ;  /* 0x0000006a4b6a7207 */ /* 0x000fca0004800000 */
[----:B------:R-:W-:Y:S02]  /*c6b0*/  IMAD R106, R106, UR5, RZ ;  /* 0x000000056a6a7c24 */ /* 0x000fe4000f8e02ff */
[----:B------:R-:W-:Y:S01]  /*c6c0*/  @!P5 IMAD.IADD R109, R109, 0x1, -R72 ;  /* 0x000000016d6dd824 */ /* 0x000fe200078e0a48 */
[----:B------:R-:W-:Y:S01]  /*c6d0*/  PRMT R71, RZ, 0x7610, R71 ;  /* 0x00007610ff477816 */ /* 0x000fe20000000047 */
[----:B------:R-:W0:Y:S01]  /*c6e0*/  LDCU UR5, c[0x0][0x3b0] ;  /* 0x00007600ff0577ac */ /* 0x000e220008000800 */
[----:B------:R-:W-:-:S04]  /*c6f0*/  LEA R43, P6, R106, R69, 0x1 ;  /* 0x000000456a2b7211 */ /* 0x000fc800078c08ff */
[----:B------:R-:W-:Y:S01]  /*c700*/  LEA.HI.X.SX32 R45, R106, R68, 0x1, P6 ;  /* 0x000000446a2d7211 */ /* 0x000fe200030f0eff */
[----:B-1----:R-:W-:-:S04]  /*c710*/  @P0 IMAD.MOV.U32 R4, RZ, RZ, R43 ;  /* 0x000000ffff040224 */ /* 0x002fc800078e002b */
[----:B---3--:R-:W-:-:S05]  /*c720*/  @P0 IMAD.MOV.U32 R5, RZ, RZ, R45 ;  /* 0x000000ffff050224 */ /* 0x008fca00078e002d */
[----:B------:R1:W3:Y:S01]  /*c730*/  @P0 LDG.E.U16 R71, desc[UR20][R4.64] ;  /* 0x0000001404470981 */ /* 0x0002e2000c1e1500 */
[----:B--2---:R-:W-:-:S03]  /*c740*/  ISETP.GE.AND P4, PT, R6, RZ, PT ;  /* 0x000000ff0600720c */ /* 0x004fc60003f86270 */
[----:B------:R-:W2:Y:S10]  /*c750*/  LDL R6, [R1+0x8f4] ;  /* 0x0008f40001067983 */ /* 0x000eb40000100800 */
[----:B------:R-:W-:-:S05]  /*c760*/  @!P4 IMAD.MOV R105, RZ, RZ, -R105 ;  /* 0x000000ffff69c224 */ /* 0x000fca00078e0a69 */
[----:B------:R-:W-:-:S05]  /*c770*/  SEL R105, R75, R105, !P1 ;  /* 0x000000694b697207 */ /* 0x000fca0004800000 */
[----:B------:R-:W-:Y:S01]  /*c780*/  IMAD R105, R105, UR7, RZ ;  /* 0x0000000769697c24 */ /* 0x000fe2000f8e02ff */
[----:B------:R0:W-:Y:S01]  /*c790*/  STL [R1+0x338], R43 ;  /* 0x0003382b01007387 */ /* 0x0001e20000100800 */
[----:B----4-:R-:W-:Y:S01]  /*c7a0*/  ISETP.GE.AND P6, PT, R8, RZ, PT ;  /* 0x000000ff0800720c */ /* 0x010fe20003fc6270 */
[----:B------:R-:W4:Y:S02]  /*c7b0*/  LDCU UR7, c[0x0][0x3b0] ;  /* 0x00007600ff0777ac */ /* 0x000f240008000800 */
[C---:B------:R-:W-:Y:S01]  /*c7c0*/  LEA R8, P5, R105.reuse, R69, 0x1 ;  /* 0x0000004569087211 */ /* 0x040fe200078a08ff */
[----:B------:R-:W-:Y:S03]  /*c7d0*/  STL [R1+0x334], R45 ;  /* 0x0003342d01007387 */ /* 0x000fe60000100800 */
[----:B0-----:R-:W-:Y:S01]  /*c7e0*/  LEA.HI.X.SX32 R43, R105, R68, 0x1, P5 ;  /* 0x00000044692b7211 */ /* 0x001fe200028f0eff */
[----:B------:R-:W-:Y:S04]  /*c7f0*/  STL [R1+0x370], R8 ;  /* 0x0003700801007387 */ /* 0x000fe80000100800 */
[----:B------:R0:W-:Y:S01]  /*c800*/  STL [R1+0x36c], R43 ;  /* 0x00036c2b01007387 */ /* 0x0001e20000100800 */
[----:B-1----:R-:W-:-:S03]  /*c810*/  @P0 IMAD.MOV.U32 R5, RZ, RZ, R43 ;  /* 0x000000ffff050224 */ /* 0x002fc600078e002b */
[----:B0-----:R-:W3:Y:S01]  /*c820*/  LDL R43, [R1+0x920] ;  /* 0x00092000012b7983 */ /* 0x001ee20000100800 */
[C---:B------:R-:W-:Y:S02]  /*c830*/  ISETP.GT.U32.AND P3, PT, R72.reuse, R107, PT ;  /* 0x0000006b4800720c */ /* 0x040fe40003f64070 */
[----:B------:R-:W-:Y:S02]  /*c840*/  ISETP.GT.U32.AND P4, PT, R72, R108, PT ;  /* 0x0000006c4800720c */ /* 0x000fe40003f84070 */
[----:B------:R-:W-:Y:S01]  /*c850*/  ISETP.GE.AND P5, PT, R44, RZ, PT ;  /* 0x000000ff2c00720c */ /* 0x000fe20003fa6270 */
[----:B------:R-:W-:Y:S01]  /*c860*/  @!P6 IMAD.MOV R109, RZ, RZ, -R109 ;  /* 0x000000ffff6de224 */ /* 0x000fe200078e0a6d */
[----:B------:R-:W3:Y:S07]  /*c870*/  LDL R44, [R1+0x950] ;  /* 0x00095000012c7983 */ /* 0x000eee0000100800 */
[--C-:B------:R-:W-:Y:S01]  /*c880*/  @!P3 IMAD.IADD R107, R107, 0x1, -R72.reuse ;  /* 0x000000016b6bb824 */ /* 0x100fe200078e0a48 */
[----:B------:R-:W-:Y:S01]  /*c890*/  ISETP.GT.U32.AND P3, PT, R72, R110, PT ;  /* 0x0000006e4800720c */ /* 0x000fe20003f64070 */
[----:B------:R-:W-:-:S03]  /*c8a0*/  @!P4 IMAD.IADD R108, R108, 0x1, -R72 ;  /* 0x000000016c6cc824 */ /* 0x000fc600078e0a48 */
[C---:B------:R-:W-:Y:S01]  /*c8b0*/  ISETP.GT.U32.AND P4, PT, R72.reuse, R107, PT ;  /* 0x0000006b4800720c */ /* 0x040fe20003f84070 */
[----:B------:R-:W-:Y:S01]  /*c8c0*/  @!P5 IMAD.MOV R108, RZ, RZ, -R108 ;  /* 0x000000ffff6cd224 */ /* 0x000fe200078e0a6c */
[----:B------:R-:W-:-:S07]  /*c8d0*/  ISETP.GT.U32.AND P5, PT, R72, R112, PT ;  /* 0x000000704800720c */ /* 0x000fce0003fa4070 */
[--C-:B------:R-:W-:Y:S01]  /*c8e0*/  @!P3 IMAD.IADD R110, R110, 0x1, -R72.reuse ;  /* 0x000000016e6eb824 */ /* 0x100fe200078e0a48 */
[----:B------:R-:W-:Y:S02]  /*c8f0*/  ISETP.GE.AND P3, PT, R7, RZ, PT ;  /* 0x000000ff0700720c */ /* 0x000fe40003f66270 */
[----:B------:R-:W-:Y:S01]  /*c900*/  SEL R109, R75, R109, !P1 ;  /* 0x0000006d4b6d7207 */ /* 0x000fe20004800000 */
[----:B------:R-:W-:Y:S01]  /*c910*/  @!P4 IMAD.IADD R107, R107, 0x1, -R72 ;  /* 0x000000016b6bc824 */ /* 0x000fe200078e0a48 */
[----:B------:R-:W-:Y:S02]  /*c920*/  ISETP.GT.U32.AND P6, PT, R72, R110, PT ;  /* 0x0000006e4800720c */ /* 0x000fe40003fc4070 */
[----:B------:R-:W-:Y:S01]  /*c930*/  SEL R108, R75, R108, !P1 ;  /* 0x0000006c4b6c7207 */ /* 0x000fe20004800000 */
[----:B------:R-:W-:Y:S01]  /*c940*/  IMAD R109, R109, UR4, RZ ;  /* 0x000000046d6d7c24 */ /* 0x000fe2000f8e02ff */
[----:B------:R-:W-:Y:S01]  /*c950*/  PRMT R70, RZ, 0x7610, R70 ;  /* 0x00007610ff467816 */ /* 0x000fe20000000046 */
[----:B------:R-:W-:Y:S01]  /*c960*/  @!P5 IMAD.IADD R112, R112, 0x1, -R72 ;  /* 0x000000017070d824 */ /* 0x000fe200078e0a48 */
[----:B------:R-:W-:Y:S01]  /*c970*/  PRMT R3, RZ, 0x7610, R3 ;  /* 0x00007610ff037816 */ /* 0x000fe20000000003 */
[----:B------:R-:W-:Y:S01]  /*c980*/  @P0 IMAD.MOV.U32 R4, RZ, RZ, R8 ;  /* 0x000000ffff040224 */ /* 0x000fe200078e0008 */
[----:B------:R-:W3:Y:S01]  /*c990*/  LDL R7, [R1+0x9b0] ;  /* 0x0009b00001077983 */ /* 0x000ee20000100800 */
[----:B------:R-:W-:Y:S01]  /*c9a0*/  @!P3 IMAD.MOV R107, RZ, RZ, -R107 ;  /* 0x000000ffff6bb224 */ /* 0x000fe200078e0a6b */
[----:B------:R-:W-:-:S03]  /*c9b0*/  ISETP.GT.U32.AND P3, PT, R72, R111, PT ;  /* 0x0000006f4800720c */ /* 0x000fc60003f64070 */
[--C-:B------:R-:W-:Y:S01]  /*c9c0*/  @!P6 IMAD.IADD R110, R110, 0x1, -R72.reuse ;  /* 0x000000016e6ee824 */ /* 0x100fe200078e0a48 */
[----:B------:R-:W-:Y:S01]  /*c9d0*/  LEA R146, P6, R109, R69, 0x1 ;  /* 0x000000456d927211 */ /* 0x000fe200078c08ff */
[----:B------:R-:W-:Y:S01]  /*c9e0*/  IMAD R108, R108, UR4, RZ ;  /* 0x000000046c6c7c24 */ /* 0x000fe2000f8e02ff */
[----:B------:R-:W-:Y:S01]  /*c9f0*/  SEL R107, R75, R107, !P1 ;  /* 0x0000006b4b6b7207 */ /* 0x000fe20004800000 */
[----:B------:R0:W3:Y:S01]  /*ca00*/  @P0 LDG.E.U16 R70, desc[UR20][R4.64] ;  /* 0x0000001404460981 */ /* 0x0000e2000c1e1500 */
[----:B------:R-:W-:Y:S02]  /*ca10*/  LEA.HI.X.SX32 R145, R109, R68, 0x1, P6 ;  /* 0x000000446d917211 */ /* 0x000fe400030f0eff */
[----:B------:R-:W-:Y:S01]  /*ca20*/  ISETP.GT.U32.AND P6, PT, R72, R112, PT ;  /* 0x000000704800720c */ /* 0x000fe20003fc4070 */
[----:B------:R-:W-:Y:S01]  /*ca30*/  IMAD R107, R107, UR5, RZ ;  /* 0x000000056b6b7c24 */ /* 0x000fe2000f8e02ff */
[C---:B------:R-:W-:Y:S01]  /*ca40*/  LEA R162, P5, R108.reuse, R69, 0x1 ;  /* 0x000000456ca27211 */ /* 0x040fe200078a08ff */
[----:B------:R-:W-:Y:S01]  /*ca50*/  @!P3 IMAD.IADD R111, R111, 0x1, -R72 ;  /* 0x000000016f6fb824 */ /* 0x000fe200078e0a48 */
[----:B------:R-:W-:Y:S01]  /*ca60*/  PRMT R2, RZ, 0x7610, R2 ;  /* 0x00007610ff027816 */ /* 0x000fe20000000002 */
[----:B------:R-:W3:Y:S01]  /*ca70*/  LDL R8, [R1+0x984] ;  /* 0x0009840001087983 */ /* 0x000ee20000100800 */
[----:B------:R-:W-:Y:S01]  /*ca80*/  LEA.HI.X.SX32 R161, R108, R68, 0x1, P5 ;  /* 0x000000446ca17211 */ /* 0x000fe200028f0eff */
[----:B0-----:R-:W-:-:S02]  /*ca90*/  @P0 IMAD.MOV.U32 R4, RZ, RZ, R146 ;  /* 0x000000ffff040224 */ /* 0x001fc400078e0092 */
[----:B------:R-:W-:Y:S01]  /*caa0*/  @P0 IMAD.MOV.U32 R5, RZ, RZ, R145 ;  /* 0x000000ffff050224 */ /* 0x000fe200078e0091 */
[C---:B------:R-:W-:Y:S01]  /*cab0*/  LEA R45, P3, R107.reuse, R69, 0x1 ;  /* 0x000000456b2d7211 */ /* 0x040fe200078608ff */
[----:B------:R-:W0:Y:S03]  /*cac0*/  LDCU UR5, c[0x0][0x3b0] ;  /* 0x00007600ff0577ac */ /* 0x000e260008000800 */
[----:B------:R1:W3:Y:S01]  /*cad0*/  @P0 LDG.E.U16 R3, desc[UR20][R4.64] ;  /* 0x0000001404030981 */ /* 0x0002e2000c1e1500 */
[----:B------:R-:W-:Y:S01]  /*cae0*/  LEA.HI.X.SX32 R147, R107, R68, 0x1, P3 ;  /* 0x000000446b937211 */ /* 0x000fe200018f0eff */
[----:B------:R-:W-:Y:S01]  /*caf0*/  @!P6 IMAD.IADD R112, R112, 0x1, -R72 ;  /* 0x000000017070e824 */ /* 0x000fe200078e0a48 */
[----:B------:R-:W-:Y:S01]  /*cb00*/  PRMT R108, RZ, 0x7610, R108 ;  /* 0x00007610ff6c7816 */ /* 0x000fe2000000006c */
[----:B-1----:R-:W-:Y:S02]  /*cb10*/  @P0 IMAD.MOV.U32 R4, RZ, RZ, R162 ;  /* 0x000000ffff040224 */ /* 0x002fe400078e00a2 */
[----:B------:R-:W-:Y:S01]  /*cb20*/  @P0 IMAD.MOV.U32 R5, RZ, RZ, R161 ;  /* 0x000000ffff050224 */ /* 0x000fe200078e00a1 */
[----:B------:R-:W-:Y:S04]  /*cb30*/  STL [R1+0x30], R45 ;  /* 0x0000302d01007387 */ /* 0x000fe80000100800 */
[----:B------:R1:W3:Y:S02]  /*cb40*/  @P0 LDG.E.U16 R2, desc[UR20][R4.64] ;  /* 0x0000001404020981 */ /* 0x0002e4000c1e1500 */
[----:B-1----:R-:W-:-:S02]  /*cb50*/  @P0 IMAD.MOV.U32 R4, RZ, RZ, R45 ;  /* 0x000000ffff040224 */ /* 0x002fc400078e002d */
[----:B------:R-:W-:-:S05]  /*cb60*/  @P0 IMAD.MOV.U32 R5, RZ, RZ, R147 ;  /* 0x000000ffff050224 */ /* 0x000fca00078e0093 */
[----:B------:R1:W3:Y:S01]  /*cb70*/  @P0 LDG.E.U16 R108, desc[UR20][R4.64] ;  /* 0x00000014046c0981 */ /* 0x0002e2000c1e1500 */
[----:B--2---:R-:W-:-:S13]  /*cb80*/  ISETP.GE.AND P4, PT, R6, RZ, PT ;  /* 0x000000ff0600720c */ /* 0x004fda0003f86270 */
[----:B------:R-:W-:-:S05]  /*cb90*/  @!P4 IMAD.MOV R110, RZ, RZ, -R110 ;  /* 0x000000ffff6ec224 */ /* 0x000fca00078e0a6e */
[----:B------:R-:W-:-:S05]  /*cba0*/  SEL R110, R75, R110, !P1 ;  /* 0x0000006e4b6e7207 */ /* 0x000fca0004800000 */
[----:B----4-:R-:W-:Y:S01]  /*cbb0*/  IMAD R110, R110, UR7, RZ ;  /* 0x000000076e6e7c24 */ /* 0x010fe2000f8e02ff */
[----:B---3--:R-:W-:Y:S01]  /*cbc0*/  ISETP.GE.AND P3, PT, R43, RZ, PT ;  /* 0x000000ff2b00720c */ /* 0x008fe20003f66270 */
[----:B------:R-:W2:Y:S03]  /*cbd0*/  LDCU UR7, c[0x0][0x3b0] ;  /* 0x00007600ff0777ac */ /* 0x000ea60008000800 */
[----:B------:R-:W-:-:S04]  /*cbe0*/  LEA R6, P6, R110, R69, 0x1 ;  /* 0x000000456e067211 */ /* 0x000fc800078c08ff */
[----:B------:R-:W-:Y:S01]  /*cbf0*/  LEA.HI.X.SX32 R43, R110, R68, 0x1, P6 ;  /* 0x000000446e2b7211 */ /* 0x000fe200030f0eff */
[----:B------:R3:W-:Y:S01]  /*cc00*/  STL [R1+0x70], R6 ;  /* 0x0000700601007387 */ /* 0x0007e20000100800 */
[----:B-1----:R-:W-:-:S03]  /*cc10*/  @P0 IMAD.MOV.U32 R4, RZ, RZ, R6 ;  /* 0x000000ffff040224 */ /* 0x002fc600078e0006 */
[----:B------:R-:W-:Y:S04]  /*cc20*/  STL [R1+0x2c], R147 ;  /* 0x00002c9301007387 */ /* 0x000fe80000100800 */
[----:B------:R-:W-:Y:S04]  /*cc30*/  STL [R1+0x6c], R43 ;  /* 0x00006c2b01007387 */ /* 0x000fe80000100800 */
[----:B---3--:R-:W3:Y:S01]  /*cc40*/  LDL R6, [R1+0x9e0] ;  /* 0x0009e00001067983 */ /* 0x008ee20000100800 */
[C---:B------:R-:W-:Y:S02]  /*cc50*/  ISETP.GT.U32.AND P4, PT, R72.reuse, R113, PT ;  /* 0x000000714800720c */ /* 0x040fe40003f84070 */
[----:B------:R-:W-:-:S02]  /*cc60*/  ISETP.GT.U32.AND P5, PT, R72, R115, PT ;  /* 0x000000734800720c */ /* 0x000fc40003fa4070 */
[----:B------:R-:W-:-:S09]  /*cc70*/  ISETP.GE.AND P6, PT, R44, RZ, PT ;  /* 0x000000ff2c00720c */ /* 0x000fd20003fc6270 */
[--C-:B------:R-:W-:Y:S01]  /*cc80*/  @!P4 IMAD.IADD R113, R113, 0x1, -R72.reuse ;  /* 0x000000017171c824 */ /* 0x100fe200078e0a48 */
[----:B------:R-:W-:Y:S01]  /*cc90*/  ISETP.GT.U32.AND P4, PT, R72, R111, PT ;  /* 0x0000006f4800720c */ /* 0x000fe20003f84070 */
[----:B------:R-:W-:-:S03]  /*cca0*/  @!P5 IMAD.IADD R115, R115, 0x1, -R72 ;  /* 0x000000017373d824 */ /* 0x000fc600078e0a48 */
[C---:B------:R-:W-:Y:S01]  /*ccb0*/  ISETP.GT.U32.AND P5, PT, R72.reuse, R113, PT ;  /* 0x000000714800720c */ /* 0x040fe20003fa4070 */
[----:B------:R-:W-:Y:S01]  /*ccc0*/  @!P3 IMAD.MOV R112, RZ, RZ, -R112 ;  /* 0x000000ffff70b224 */ /* 0x000fe200078e0a70 */
[----:B------:R-:W-:-:S07]  /*ccd0*/  ISETP.GT.U32.AND P3, PT, R72, R114, PT ;  /* 0x000000724800720c */ /* 0x000fce0003f64070 */
[----:B------:R-:W-:Y:S01]  /*cce0*/  @!P4 IMAD.IADD R111, R111, 0x1, -R72 ;  /* 0x000000016f6fc824 */ /* 0x000fe200078e0a48 */
[----:B------:R-:W-:-:S03]  /*ccf0*/  ISETP.GT.U32.AND P4, PT, R72, R115, PT ;  /* 0x000000734800720c */ /* 0x000fc60003f84070 */
[----:B------:R-:W-:Y:S01]  /*cd00*/  @!P6 IMAD.MOV R111, RZ, RZ, -R111 ;  /* 0x000000ffff6fe224 */ /* 0x000fe200078e0a6f */
[C---:B------:R-:W-:Y:S01]  /*cd10*/  SEL R112, R75.reuse, R112, !P1 ;  /* 0x000000704b707207 */ /* 0x040fe20004800000 */
[----:B------:R-:W-:Y:S01]  /*cd20*/  @P0 IMAD.MOV.U32 R5, RZ, RZ, R43 ;  /* 0x000000ffff050224 */ /* 0x000fe200078e002b */
[----:B------:R-:W-:Y:S02]  /*cd30*/  PRMT R107, RZ, 0x7610, R107 ;  /* 0x00007610ff6b7816 */ /* 0x000fe4000000006b */
[----:B------:R-:W-:Y:S01]  /*cd40*/  SEL R111, R75, R111, !P1 ;  /* 0x0000006f4b6f7207 */ /* 0x000fe20004800000 */
[----:B------:R-:W-:Y:S02]  /*cd50*/  IMAD R112, R112, UR11, RZ ;  /* 0x0000000b70707c24 */ /* 0x000fe4000f8e02ff */
[--C-:B------:R-:W-:Y:S01]  /*cd60*/  @!P5 IMAD.IADD R113, R113, 0x1, -R72.reuse ;  /* 0x000000017171d824 */ /* 0x100fe200078e0a48 */
[----:B------:R-:W-:Y:S01]  /*cd70*/  ISETP.GE.AND P5, PT, R7, RZ, PT ;  /* 0x000000ff0700720c */ /* 0x000fe20003fa6270 */
[----:B0-----:R-:W-:Y:S01]  /*cd80*/  IMAD R111, R111, UR5, RZ ;  /* 0x000000056f6f7c24 */ /* 0x001fe2000f8e02ff */
[----:B------:R0:W4:Y:S01]  /*cd90*/  @P0 LDG.E.U16 R107, desc[UR20][R4.64] ;  /* 0x00000014046b0981 */ /* 0x000122000c1e1500 */
[----:B------:R-:W-:-:S02]  /*cda0*/  @!P4 IMAD.IADD R115, R115, 0x1, -R72 ;  /* 0x000000017373c824 */ /* 0x000fc400078e0a48 */
[----:B------:R-:W-:Y:S01]  /*cdb0*/  @!P3 IMAD.IADD R114, R114, 0x1, -R72 ;  /* 0x000000017272b824 */ /* 0x000fe200078e0a48 */
[CC--:B------:R-:W-:Y:S01]  /*cdc0*/  LEA R7, P3, R111.reuse, R69.reuse, 0x1 ;  /* 0x000000456f077211 */ /* 0x0c0fe200078608ff */
[----:B------:R-:W1:Y:S01]  /*cdd0*/  LDCU UR5, c[0x0][0x3b0] ;  /* 0x00007600ff0577ac */ /* 0x000e620008000800 */
[----:B------:R-:W-:Y:S02]  /*cde0*/  ISETP.GE.AND P6, PT, R8, RZ, PT ;  /* 0x000000ff0800720c */ /* 0x000fe40003fc6270 */
[----:B------:R-:W-:Y:S01]  /*cdf0*/  PRMT R106, RZ, 0x7610, R106 ;  /* 0x00007610ff6a7816 */ /* 0x000fe2000000006a */
[----:B------:R-:W1:Y:S01]  /*ce00*/  LDCU UR11, c[0x0][0x3b0] ;  /* 0x00007600ff0b77ac */ /* 0x000e620008000800 */
[C---:B0-----:R-:W-:Y:S02]  /*ce10*/  LEA R4, P4, R112.reuse, R69, 0x1 ;  /* 0x0000004570047211 */ /* 0x041fe400078808ff */
[-C--:B------:R-:W-:Y:S02]  /*ce20*/  LEA.HI.X.SX32 R8, R111, R68.reuse, 0x1, P3 ;  /* 0x000000446f087211 */ /* 0x080fe400018f0eff */
[----:B------:R-:W-:Y:S01]  /*ce30*/  LEA.HI.X.SX32 R5, R112, R68, 0x1, P4 ;  /* 0x0000004470057211 */ /* 0x000fe200020f0eff */
[----:B------:R-:W-:Y:S01]  /*ce40*/  STL [R1+0xb0], R4 ;  /* 0x0000b00401007387 */ /* 0x000fe20000100800 */
[----:B------:R-:W-:-:S03]  /*ce50*/  @!P5 IMAD.MOV R115, RZ, RZ, -R115 ;  /* 0x000000ffff73d224 */ /* 0x000fc600078e0a73 */
[----:B------:R-:W-:Y:S04]  /*ce60*/  STL [R1+0xf0], R7 ;  /* 0x0000f00701007387 */ /* 0x000fe80000100800 */
[----:B------:R0:W-:Y:S04]  /*ce70*/  STL [R1+0xac], R5 ;  /* 0x0000ac0501007387 */ /* 0x0001e80000100800 */
[----:B------:R0:W-:Y:S01]  /*ce80*/  STL [R1+0xec], R8 ;  /* 0x0000ec0801007387 */ /* 0x0001e20000100800 */
[C---:B------:R-:W-:Y:S01]  /*ce90*/  ISETP.GT.U32.AND P4, PT, R72.reuse, R114, PT ;  /* 0x000000724800720c */ /* 0x040fe20003f84070 */
[----:B------:R-:W-:Y:S01]  /*cea0*/  @!P6 IMAD.MOV R113, RZ, RZ, -R113 ;  /* 0x000000ffff71e224 */ /* 0x000fe200078e0a71 */
[----:B------:R-:W-:Y:S01]  /*ceb0*/  ISETP.GT.U32.AND P3, PT, R72, R117, PT ;  /* 0x000000754800720c */ /* 0x000fe20003f64070 */
[----:B------:R0:W4:Y:S01]  /*cec0*/  @P0 LDG.E.U16 R106, desc[UR20][R4.64] ;  /* 0x00000014046a0981 */ /* 0x000122000c1e1500 */
[----:B---3--:R-:W-:-:S03]  /*ced0*/  ISETP.GE.AND P5, PT, R6, RZ, PT ;  /* 0x000000ff0600720c */ /* 0x008fc60003fa6270 */
[----:B------:R-:W3:Y:S01]  /*cee0*/  LDL R6, [R1+0x9dc] ;  /* 0x0009dc0001067983 */ /* 0x000ee20000100800 */
[----:B0-----:R-:W-:-:S03]  /*cef0*/  @P0 IMAD.MOV.U32 R5, RZ, RZ, R8 ;  /* 0x000000ffff050224 */ /* 0x001fc600078e0008 */
[----:B------:R-:W4:Y:S01]  /*cf00*/  LDL R8, [R1+0xa14] ;  /* 0x000a140001087983 */ /* 0x000f220000100800 */
[----:B------:R-:W-:Y:S02]  /*cf10*/  ISETP.GT.U32.AND P6, PT, R72, R118, PT ;  /* 0x000000764800720c */ /* 0x000fe40003fc4070 */
[C---:B------:R-:W-:Y:S02]  /*cf20*/  SEL R113, R75.reuse, R113, !P1 ;  /* 0x000000714b717207 */ /* 0x040fe40004800000 */
[----:B------:R-:W-:Y:S01]  /*cf30*/  SEL R115, R75, R115, !P1 ;  /* 0x000000734b737207 */ /* 0x000fe20004800000 */
[----:B------:R-:W-:Y:S01]  /*cf40*/  @P0 IMAD.MOV.U32 R4, RZ, RZ, R7 ;  /* 0x000000ffff040224 */ /* 0x000fe200078e0007 */
[----:B------:R-:W-:Y:S01]  /*cf50*/  PRMT R105, RZ, 0x7610, R105 ;  /* 0x00007610ff697816 */ /* 0x000fe20000000069 */
[----:B--2---:R-:W-:Y:S01]  /*cf60*/  IMAD R113, R113, UR7, RZ ;  /* 0x0000000771717c24 */ /* 0x004fe2000f8e02ff */
[----:B------:R-:W-:Y:S01]  /*cf70*/  PRMT R104, RZ, 0x7610, R104 ;  /* 0x00007610ff687816 */ /* 0x000fe20000000068 */
[--C-:B------:R-:W-:Y:S01]  /*cf80*/  @!P4 IMAD.IADD R114, R114, 0x1, -R72.reuse ;  /* 0x000000017272c824 */ /* 0x100fe200078e0a48 */
[----:B------:R-:W2:Y:S01]  /*cf90*/  LDL R7, [R1+0x9a0] ;  /* 0x0009a00001077983 */ /* 0x000ea20000100800 */
[----:B------:R-:W-:Y:S01]  /*cfa0*/  IMAD R115, R115, UR12, RZ ;  /* 0x0000000c73737c24 */ /* 0x000fe2000f8e02ff */
[----:B------:R-:W-:Y:S01]  /*cfb0*/  PRMT R103, RZ, 0x7610, R103 ;  /* 0x00007610ff677816 */ /* 0x000fe20000000067 */
[----:B------:R-:W-:Y:S01]  /*cfc0*/  @!P3 IMAD.IADD R117, R117, 0x1, -R72 ;  /* 0x000000017575b824 */ /* 0x000fe200078e0a48 */
[----:B------:R0:W2:Y:S01]  /*cfd0*/  @P0 LDG.E.U16 R105, desc[UR20][R4.64] ;  /* 0x0000001404690981 */ /* 0x0000a2000c1e1500 */
[----:B------:R-:W-:Y:S01]  /*cfe0*/  @!P5 IMAD.MOV R114, RZ, RZ, -R114 ;  /* 0x000000ffff72d224 */ /* 0x000fe200078e0a72 */
[----:B------:R-:W-:Y:S01]  /*cff0*/  LEA R43, P5, R115, R69, 0x1 ;  /* 0x00000045732b7211 */ /* 0x000fe200078a08ff */
[----:B------:R-:W-:Y:S01]  /*d000*/  @!P6 IMAD.IADD R118, R118, 0x1, -R72 ;  /* 0x000000017676e824 */ /* 0x000fe200078e0a48 */
[----:B------:R-:W-:Y:S01]  /*d010*/  ISETP.GT.U32.AND P6, PT, R72, R117, PT ;  /* 0x000000754800720c */ /* 0x000fe20003fc4070 */
[----:B------:R-:W2:Y:S01]  /*d020*/  LDCU UR7, c[0x0][0x3b0] ;  /* 0x00007600ff0777ac */ /* 0x000ea20008000800 */
[----:B------:R-:W-:-:S02]  /*d030*/  PRMT R102, RZ, 0x7610, R102 ;  /* 0x00007610ff667816 */ /* 0x000fc40000000066 */
[----:B------:R-:W-:Y:S01]  /*d040*/  PRMT R101, RZ, 0x7610, R101 ;  /* 0x00007610ff657816 */ /* 0x000fe20000000065 */
[----:B------:R-:W2:Y:S01]  /*d050*/  LDCU UR12, c[0x0][0x3b0] ;  /* 0x00007600ff0c77ac */ /* 0x000ea20008000800 */
[----:B0-----:R-:W-:Y:S02]  /*d060*/  LEA R4, P4, R113, R69, 0x1 ;  /* 0x0000004571047211 */ /* 0x001fe400078808ff */
[-C--:B------:R-:W-:Y:S02]  /*d070*/  LEA.HI.X.SX32 R44, R115, R68.reuse, 0x1, P5 ;  /* 0x00000044732c7211 */ /* 0x080fe400028f0eff */
[----:B------:R-:W-:Y:S01]  /*d080*/  LEA.HI.X.SX32 R5, R113, R68, 0x1, P4 ;  /* 0x0000004471057211 */ /* 0x000fe200020f0eff */
[----:B------:R0:W-:Y:S01]  /*d090*/  STL [R1+0x150], R4 ;  /* 0x0001500401007387 */ /* 0x0001e20000100800 */
[----:B------:R-:W-:Y:S02]  /*d0a0*/  SEL R114, R75, R114, !P1 ;  /* 0x000000724b727207 */ /* 0x000fe40004800000 */
[----:B------:R-:W-:Y:S01]  /*d0b0*/  ISETP.GT.U32.AND P4, PT, R72, R116, PT ;  /* 0x000000744800720c */ /* 0x000fe20003f84070 */
[----:B------:R-:W-:Y:S02]  /*d0c0*/  STL [R1+0x190], R43 ;  /* 0x0001902b01007387 */ /* 0x000fe40000100800 */
[----:B-1----:R-:W-:Y:S01]  /*d0d0*/  IMAD R114, R114, UR5, RZ ;  /* 0x0000000572727c24 */ /* 0x002fe2000f8e02ff */
[----:B------:R-:W-:Y:S01]  /*d0e0*/  ISETP.GT.U32.AND P3, PT, R72, R118, PT ;  /* 0x000000764800720c */ /* 0x000fe20003f64070 */
[----:B------:R1:W-:Y:S01]  /*d0f0*/  STL [R1+0x14c], R5 ;  /* 0x00014c0501007387 */ /* 0x0003e20000100800 */
[----:B------:R-:W-:Y:S01]  /*d100*/  @!P6 IMAD.IADD R117, R117, 0x1, -R72 ;  /* 0x000000017575e824 */ /* 0x000fe200078e0a48 */
[----:B------:R-:W2:Y:S02]  /*d110*/  LDCU UR5, c[0x0][0x3b0] ;  /* 0x00007600ff0577ac */ /* 0x000ea40008000800 */
[----:B------:R0:W2:Y:S02]  /*d120*/  @P0 LDG.E.U16 R104, desc[UR20][R4.64] ;  /* 0x0000001404680981 */ /* 0x0000a4000c1e1500 */
[----:B0-----:R-:W-:-:S02]  /*d130*/  @P0 IMAD.MOV.U32 R4, RZ, RZ, R43 ;  /* 0x000000ffff040224 */ /* 0x001fc400078e002b */
[----:B-1----:R-:W-:-:S05]  /*d140*/  @P0 IMAD.MOV.U32 R5, RZ, RZ, R44 ;  /* 0x000000ffff050224 */ /* 0x002fca00078e002c */
[----:B------:R0:W2:Y:S01]  /*d150*/  @P0 LDG.E.U16 R103, desc[UR20][R4.64] ;  /* 0x0000001404670981 */ /* 0x0000a2000c1e1500 */
[----:B------:R-:W-:-:S03]  /*d160*/  @!P4 IMAD.IADD R116, R116, 0x1, -R72 ;  /* 0x000000017474c824 */ /* 0x000fc600078e0a48 */
[----:B------:R-:W-:Y:S01]  /*d170*/  STL [R1+0x18c], R44 ;  /* 0x00018c2c01007387 */ /* 0x000fe20000100800 */
[----:B0-----:R-:W-:-:S05]  /*d180*/  LEA R4, P6, R114, R69, 0x1 ;  /* 0x0000004572047211 */ /* 0x001fca00078c08ff */
[----:B------:R0:W-:Y:S01]  /*d190*/  STL [R1+0x1d0], R4 ;  /* 0x0001d00401007387 */ /* 0x0001e20000100800 */
[----:B---3--:R-:W-:-:S03]  /*d1a0*/  ISETP.GE.AND P4, PT, R6, RZ, PT ;  /* 0x000000ff0600720c */ /* 0x008fc60003f86270 */
[----:B------:R-:W3:Y:S01]  /*d1b0*/  LDL R6, [R1+0x95c] ;  /* 0x00095c0001067983 */ /* 0x000ee20000100800 */
[--C-:B------:R-:W-:Y:S01]  /*d1c0*/  @!P3 IMAD.IADD R118, R118, 0x1, -R72.reuse ;  /* 0x000000017676b824 */ /* 0x100fe200078e0a48 */
[----:B------:R-:W-:Y:S02]  /*d1d0*/  ISETP.GT.U32.AND P3, PT, R72, R120, PT ;  /* 0x000000784800720c */ /* 0x000fe40003f64070 */
[----:B----4-:R-:W-:Y:S02]  /*d1e0*/  ISETP.GE.AND P5, PT, R8, RZ, PT ;  /* 0x000000ff0800720c */ /* 0x010fe40003fa6270 */
[----:B------:R-:W-:Y:S02]  /*d1f0*/  LEA.HI.X.SX32 R5, R114, R68, 0x1, P6 ;  /* 0x0000004472057211 */ /* 0x000fe400030f0eff */
[----:B------:R-:W-:Y:S02]  /*d200*/  ISETP.GT.U32.AND P6, PT, R72, R116, PT ;  /* 0x000000744800720c */ /* 0x000fe40003fc4070 */
[----:B------:R-:W-:Y:S01]  /*d210*/  @!P4 IMAD.MOV R117, RZ, RZ, -R117 ;  /* 0x000000ffff75c224 */ /* 0x000fe200078e0a75 */
[----:B------:R0:W4:Y:S04]  /*d220*/  @P0 LDG.E.U16 R102, desc[UR20][R4.64] ;  /* 0x0000001404660981 */ /* 0x000128000c1e1500 */
[----:B------:R-:W-:-:S02]  /*d230*/  @!P3 IMAD.IADD R120, R120, 0x1, -R72 ;  /* 0x000000017878b824 */ /* 0x000fc400078e0a48 */
[----:B------:R-:W-:-:S03]  /*d240*/  @!P5 IMAD.MOV R118, RZ, RZ, -R118 ;  /* 0x000000ffff76d224 */ /* 0x000fc600078e0a76 */
[----:B------:R-:W-:Y:S02]  /*d250*/  ISETP.GT.U32.AND P3, PT, R72, R120, PT ;  /* 0x000000784800720c */ /* 0x000fe40003f64070 */
[C---:B------:R-:W-:Y:S02]  /*d260*/  SEL R118, R75.reuse, R118, !P1 ;  /* 0x000000764b767207 */ /* 0x040fe40004800000 */
[----:B------:R-:W-:Y:S02]  /*d270*/  SEL R117, R75, R117, !P1 ;  /* 0x000000754b757207 */ /* 0x000fe40004800000 */
[----:B--2---:R-:W-:Y:S01]  /*d280*/  ISETP.GE.AND P5, PT, R7, RZ, PT ;  /* 0x000000ff0700720c */ /* 0x004fe20003fa6270 */
[----:B------:R-:W-:Y:S02]  /*d290*/  IMAD R118, R118, UR5, RZ ;  /* 0x0000000576767c24 */ /* 0x000fe4000f8e02ff */
[--C-:B------:R-:W-:Y:S01]  /*d2a0*/  @!P6 IMAD.IADD R116, R116, 0x1, -R72.reuse ;  /* 0x000000017474e824 */ /* 0x100fe200078e0a48 */
[----:B------:R1:W-:Y:S01]  /*d2b0*/  STL [R1+0x1cc], R5 ;  /* 0x0001cc0501007387 */ /* 0x0003e20000100800 */
[----:B------:R-:W-:Y:S01]  /*d2c0*/  IMAD R117, R117, UR7, RZ ;  /* 0x0000000775757c24 */ /* 0x000fe2000f8e02ff */
[----:B0-----:R-:W-:Y:S01]  /*d2d0*/  LEA R4, P6, R118, R69, 0x1 ;  /* 0x0000004576047211 */ /* 0x001fe200078c08ff */
[----:B------:R-:W-:Y:S01]  /*d2e0*/  @!P3 IMAD.IADD R120, R120, 0x1, -R72 ;  /* 0x000000017878b824 */ /* 0x000fe200078e0a48 */
[----:B------:R-:W2:Y:S01]  /*d2f0*/  LDL R43, [R1+0x914] ;  /* 0x00091400012b7983 */ /* 0x000ea20000100800 */
[----:B------:R-:W-:Y:S01]  /*d300*/  ISETP.GT.U32.AND P4, PT, R72, R123, PT ;  /* 0x0000007b4800720c */ /* 0x000fe20003f84070 */
[----:B------:R-:W0:Y:S01]  /*d310*/  LDCU UR5, c[0x0][0x3b0] ;  /* 0x00007600ff0577ac */ /* 0x000e220008000800 */
[----:B------:R-:W-:-:S02]  /*d320*/  LEA R7, P3, R117, R69, 0x1 ;  /* 0x0000004575077211 */ /* 0x000fc400078608ff */
[----:B-1----:R-:W-:Y:S01]  /*d330*/  LEA.HI.X.SX32 R5, R118, R68, 0x1, P6 ;  /* 0x0000004476057211 */ /* 0x002fe200030f0eff */
[----:B------:R1:W-:Y:S01]  /*d340*/  STL [R1+0x210], R4 ;  /* 0x0002100401007387 */ /* 0x0003e20000100800 */
[----:B------:R-:W-:Y:S01]  /*d350*/  @!P5 IMAD.MOV R116, RZ, RZ, -R116 ;  /* 0x000000ffff74d224 */ /* 0x000fe200078e0a74 */
[----:B------:R-:W-:Y:S01]  /*d360*/  PRMT R100, RZ, 0x7610, R100 ;  /* 0x00007610ff647816 */ /* 0x000fe20000000064 */
[----:B------:R-:W0:Y:S01]  /*d370*/  LDCU UR7, c[0x0][0x3b0] ;  /* 0x00007600ff0777ac */ /* 0x000e220008000800 */
[----:B------:R-:W-:Y:S04]  /*d380*/  STL [R1+0x250], R7 ;  /* 0x0002500701007387 */ /* 0x000fe80000100800 */
[----:B------:R0:W-:Y:S01]  /*d390*/  STL [R1+0x20c], R5 ;  /* 0x00020c0501007387 */ /* 0x0001e20000100800 */
[----:B------:R-:W-:Y:S01]  /*d3a0*/  SEL R116, R75, R116, !P1 ;  /* 0x000000744b747207 */ /* 0x000fe20004800000 */
[----:B------:R-:W-:Y:S01]  /*d3b0*/  @!P4 IMAD.IADD R123, R123, 0x1, -R72 ;  /* 0x000000017b7bc824 */ /* 0x000fe200078e0a48 */
[----:B------:R-:W-:Y:S01]  /*d3c0*/  LEA.HI.X.SX32 R8, R117, R68, 0x1, P3 ;  /* 0x0000004475087211 */ /* 0x000fe200018f0eff */
[----:B------:R1:W2:Y:S01]  /*d3d0*/  @P0 LDG.E.U16 R101, desc[UR20][R4.64] ;  /* 0x0000001404650981 */ /* 0x0002a2000c1e1500 */
[----:B---3--:R-:W-:-:S03]  /*d3e0*/  ISETP.GE.AND P5, PT, R6, RZ, PT ;  /* 0x000000ff0600720c */ /* 0x008fc60003fa6270 */
[----:B------:R-:W3:Y:S01]  /*d3f0*/  LDL R6, [R1+0x8b4] ;  /* 0x0008b40001067983 */ /* 0x000ee20000100800 */
[----:B------:R-:W-:Y:S01]  /*d400*/  IMAD R116, R116, UR11, RZ ;  /* 0x0000000b74747c24 */ /* 0x000fe2000f8e02ff */
[----:B------:R-:W-:Y:S01]  /*d410*/  ISETP.GT.U32.AND P6, PT, R72, R122, PT ;  /* 0x0000007a4800720c */ /* 0x000fe20003fc4070 */
[----:B-1----:R-:W-:Y:S02]  /*d420*/  @P0 IMAD.MOV.U32 R4, RZ, RZ, R7 ;  /* 0x000000ffff040224 */ /* 0x002fe400078e0007 */
[----:B0-----:R-:W-:Y:S01]  /*d430*/  @P0 IMAD.MOV.U32 R5, RZ, RZ, R8 ;  /* 0x000000ffff050224 */ /* 0x001fe200078e0008 */
[C---:B------:R-:W-:Y:S01]  /*d440*/  LEA R7, P4, R116.reuse, R69, 0x1 ;  /* 0x0000004574077211 */ /* 0x040fe200078808ff */
[----:B------:R0:W-:Y:S01]  /*d450*/  STL [R1+0x24c], R8 ;  /* 0x00024c0801007387 */ /* 0x0001e20000100800 */
[----:B------:R-:W-:Y:S01]  /*d460*/  PRMT R99, RZ, 0x7610, R99 ;  /* 0x00007610ff637816 */ /* 0x000fe20000000063 */
[----:B------:R-:W1:Y:S01]  /*d470*/  LDCU UR11, c[0x0][0x3b0] ;  /* 0x00007600ff0b77ac */ /* 0x000e620008000800 */
[----:B------:R-:W-:Y:S01]  /*d480*/  LEA.HI.X.SX32 R44, R116, R68, 0x1, P4 ;  /* 0x00000044742c7211 */ /* 0x000fe200020f0eff */
[----:B------:R4:W2:Y:S04]  /*d490*/  @P0 LDG.E.U16 R100, desc[UR20][R4.64] ;  /* 0x0000001404640981 */ /* 0x0008a8000c1e1500 */
[----:B0-----:R-:W2:Y:S04]  /*d4a0*/  LDL R8, [R1+0x88c] ;  /* 0x00088c0001087983 */ /* 0x001ea80000100800 */
[----:B------:R0:W-:Y:S01]  /*d4b0*/  STL [R1+0x290], R7 ;  /* 0x0002900701007387 */ /* 0x0001e20000100800 */
[----:B----4-:R-:W-:-:S03]  /*d4c0*/  @P0 IMAD.MOV.U32 R4, RZ, RZ, R7 ;  /* 0x000000ffff040224 */ /* 0x010fc600078e0007 */
[----:B------:R-:W-:Y:S04]  /*d4d0*/  STL [R1+0x28c], R44 ;  /* 0x00028c2c01007387 */ /* 0x000fe80000100800 */
[----:B0-----:R-:W4:Y:S01]  /*d4e0*/  LDL R7, [R1+0x860] ;  /* 0x0008600001077983 */ /* 0x001f220000100800 */
[----:B------:R-:W-:Y:S01]  /*d4f0*/  @!P6 IMAD.IADD R122, R122, 0x1, -R72 ;  /* 0x000000017a7ae824 */ /* 0x000fe200078e0a48 */
[----:B------:R-:W-:Y:S01]  /*d500*/  ISETP.GT.U32.AND P6, PT, R72, R123, PT ;  /* 0x0000007b4800720c */ /* 0x000fe20003fc4070 */
[----:B------:R-:W-:-:S05]  /*d510*/  @!P5 IMAD.MOV R120, RZ, RZ, -R120 ;  /* 0x000000ffff78d224 */ /* 0x000fca00078e0a78 */
[----:B------:R-:W-:Y:S01]  /*d520*/  SEL R120, R75, R120, !P1 ;  /* 0x000000784b787207 */ /* 0x000fe20004800000 */
[----:B------:R-:W-:Y:S01]  /*d530*/  @P0 IMAD.MOV.U32 R5, RZ, RZ, R44 ;  /* 0x000000ffff050224 */ /* 0x000fe200078e002c */
[----:B------:R-:W-:-:S03]  /*d540*/  ISETP.GT.U32.AND P5, PT, R72, R121, PT ;  /* 0x000000794800720c */ /* 0x000fc60003fa4070 */
[----:B------:R-:W-:Y:S01]  /*d550*/  IMAD R120, R120, UR5, RZ ;  /* 0x0000000578787c24 */ /* 0x000fe2000f8e02ff */
[----:B------:R0:W4:Y:S01]  /*d560*/  @P0 LDG.E.U16 R99, desc[UR20][R4.64] ;  /* 0x0000001404630981 */ /* 0x000122000c1e1500 */
[----:B------:R-:W-:Y:S01]  /*d570*/  @!P6 IMAD.IADD R123, R123, 0x1, -R72 ;  /* 0x000000017b7be824 */ /* 0x000fe200078e0a48 */
[----:B------:R-:W-:Y:S01]  /*d580*/  ISETP.GT.U32.AND P4, PT, R72, R122, PT ;  /* 0x0000007a4800720c */ /* 0x000fe20003f84070 */
[----:B------:R-:W1:Y:S01]  /*d590*/  LDCU UR5, c[0x0][0x3b0] ;  /* 0x00007600ff0577ac */ /* 0x000e620008000800 */
[----:B0-----:R-:W-:-:S04]  /*d5a0*/  LEA R4, P6, R120, R69, 0x1 ;  /* 0x0000004578047211 */ /* 0x001fc800078c08ff */
[----:B------:R-:W-:Y:S01]  /*d5b0*/  LEA.HI.X.SX32 R5, R120, R68, 0x1, P6 ;  /* 0x0000004478057211 */ /* 0x000fe200030f0eff */
[----:B------:R-:W-:Y:S01]  /*d5c0*/  @!P5 IMAD.IADD R121, R121, 0x1, -R72 ;  /* 0x000000017979d824 */ /* 0x000fe200078e0a48 */
[----:B------:R0:W-:Y:S04]  /*d5d0*/  STL [R1+0x2d0], R4 ;  /* 0x0002d00401007387 */ /* 0x0001e80000100800 */
[----:B------:R0:W-:Y:S01]  /*d5e0*/  STL [R1+0x2cc], R5 ;  /* 0x0002cc0501007387 */ /* 0x0001e20000100800 */
[----:B---3--:R-:W-:-:S03]  /*d5f0*/  ISETP.GE.AND P5, PT, R6, RZ, PT ;  /* 0x000000ff0600720c */ /* 0x008fc60003fa6270 */
[----:B------:R-:W3:Y:S01]  /*d600*/  LDL R6, [R1+0x888] ;  /* 0x0008880001067983 */ /* 0x000ee20000100800 */
[----:B------:R-:W-:Y:S01]  /*d610*/  ISETP.GT.U32.AND P3, PT, R72, R124, PT ;  /* 0x0000007c4800720c */ /* 0x000fe20003f64070 */
[----:B------:R-:W-:Y:S01]  /*d620*/  @!P4 IMAD.IADD R122, R122, 0x1, -R72 ;  /* 0x000000017a7ac824 */ /* 0x000fe200078e0a48 */
[----:B------:R-:W-:-:S11]  /*d630*/  ISETP.GT.U32.AND P4, PT, R72, R121, PT ;  /* 0x000000794800720c */ /* 0x000fd60003f84070 */
[--C-:B------:R-:W-:Y:S01]  /*d640*/  @!P3 IMAD.IADD R124, R124, 0x1, -R72.reuse ;  /* 0x000000017c7cb824 */ /* 0x100fe200078e0a48 */
[----:B--2---:R-:W-:Y:S01]  /*d650*/  ISETP.GE.AND P3, PT, R43, RZ, PT ;  /* 0x000000ff2b00720c */ /* 0x004fe20003f66270 */
[----:B------:R-:W-:Y:S01]  /*d660*/  @!P4 IMAD.IADD R121, R121, 0x1, -R72 ;  /* 0x000000017979c824 */ /* 0x000fe200078e0a48 */
[----:B------:R-:W-:Y:S02]  /*d670*/  ISETP.GT.U32.AND P6, PT, R72, R125, PT ;  /* 0x0000007d4800720c */ /* 0x000fe40003fc4070 */
[----:B----4-:R-:W-:Y:S02]  /*d680*/  ISETP.GE.AND P4, PT, R7, RZ, PT ;  /* 0x000000ff0700720c */ /* 0x010fe40003f86270 */
[----:B------:R-:W2:Y:S07]  /*d690*/  LDL R7, [R1+0x8dc] ;  /* 0x0008dc0001077983 */ /* 0x000eae0000100800 */
[----:B------:R-:W-:-:S02]  /*d6a0*/  @!P3 IMAD.MOV R123, RZ, RZ, -R123 ;  /* 0x000000ffff7bb224 */ /* 0x000fc400078e0a7b */
[----:B------:R-:W-:Y:S01]  /*d6b0*/  @!P5 IMAD.MOV R122, RZ, RZ, -R122 ;  /* 0x000000ffff7ad224 */ /* 0x000fe200078e0a7a */
[----:B------:R-:W-:Y:S02]  /*d6c0*/  ISETP.GE.AND P5, PT, R8, RZ, PT ;  /* 0x000000ff0800720c */ /* 0x000fe40003fa6270 */
[C---:B------:R-:W-:Y:S02]  /*d6d0*/  SEL R123, R75.reuse, R123, !P1 ;  /* 0x0000007b4b7b7207 */ /* 0x040fe40004800000 */
[----:B------:R-:W-:Y:S02]  /*d6e0*/  SEL R122, R75, R122, !P1 ;  /* 0x0000007a4b7a7207 */ /* 0x000fe40004800000 */
[----:B------:R-:W-:Y:S01]  /*d6f0*/  PRMT R98, RZ, 0x7610, R98 ;  /* 0x00007610ff627816 */ /* 0x000fe20000000062 */
[----:B------:R-:W-:Y:S02]  /*d700*/  IMAD R123, R123, UR7, RZ ;  /* 0x000000077b7b7c24 */ /* 0x000fe4000f8e02ff */
[----:B------:R-:W-:Y:S01]  /*d710*/  @!P6 IMAD.IADD R125, R125, 0x1, -R72 ;  /* 0x000000017d7de824 */ /* 0x000fe200078e0a48 */
[----:B------:R-:W-:Y:S01]  /*d720*/  ISETP.GT.U32.AND P3, PT, R72, R124, PT ;  /* 0x0000007c4800720c */ /* 0x000fe20003f64070 */
[----:B-1----:R-:W-:Y:S01]  /*d730*/  IMAD R122, R122, UR5, RZ ;  /* 0x000000057a7a7c24 */ /* 0x002fe2000f8e02ff */
[----:B------:R0:W4:Y:S01]  /*d740*/  @P0 LDG.E.U16 R98, desc[UR20][R4.64] ;  /* 0x0000001404620981 */ /* 0x000122000c1e1500 */
[----:B------:R-:W-:Y:S01]  /*d750*/  @!P5 IMAD.MOV R121, RZ, RZ, -R121 ;  /* 0x000000ffff79d224 */ /* 0x000fe200078e0a79 */
[----:B------:R-:W-:Y:S01]  /*d760*/  PRMT R97, RZ, 0x7610, R97 ;  /* 0x00007610ff617816 */ /* 0x000fe20000000061 */
[----:B------:R-:W1:Y:S01]  /*d770*/  LDCU UR5, c[0x0][0x3b0] ;  /* 0x00007600ff0577ac */ /* 0x000e620008000800 */
[----:B------:R-:W-:-:S02]  /*d780*/  LEA R8, P5, R122, R69, 0x1 ;  /* 0x000000457a087211 */ /* 0x000fc400078a08ff */
[----:B------:R-:W-:Y:S01]  /*d790*/  PRMT R96, RZ, 0x7610, R96 ;  /* 0x00007610ff607816 */ /* 0x000fe20000000060 */
[----:B------:R-:W1:Y:S01]  /*d7a0*/  LDCU UR7, c[0x0][0x3b0] ;  /* 0x00007600ff0777ac */ /* 0x000e620008000800 */
[C---:B0-----:R-:W-:Y:S02]  /*d7b0*/  LEA R4, P6, R123.reuse, R69, 0x1 ;  /* 0x000000457b047211 */ /* 0x041fe400078c08ff */
[-C--:B------:R-:W-:Y:S02]  /*d7c0*/  LEA.HI.X.SX32 R43, R122, R68.reuse, 0x1, P5 ;  /* 0x000000447a2b7211 */ /* 0x080fe400028f0eff */
[----:B------:R-:W-:Y:S01]  /*d7d0*/  LEA.HI.X.SX32 R5, R123, R68, 0x1, P6 ;  /* 0x000000447b057211 */ /* 0x000fe200030f0eff */
[----:B------:R0:W-:Y:S04]  /*d7e0*/  STL [R1+0x308], R4 ;  /* 0x0003080401007387 */ /* 0x0001e80000100800 */
[----:B------:R-:W-:Y:S04]  /*d7f0*/  STL [R1+0x340], R8 ;  /* 0x0003400801007387 */ /* 0x000fe80000100800 */
[----:B------:R0:W-:Y:S04]  /*d800*/  STL [R1+0x304], R5 ;  /* 0x0003040501007387 */ /* 0x0001e80000100800 */
[----:B------:R0:W-:Y:S01]  /*d810*/  STL [R1+0x33c], R43 ;  /* 0x00033c2b01007387 */ /* 0x0001e20000100800 */
[----:B------:R-:W-:Y:S01]  /*d820*/  SEL R121, R75, R121, !P1 ;  /* 0x000000794b797207 */ /* 0x000fe20004800000 */
[----:B------:R-:W-:-:S02]  /*d830*/  @!P3 IMAD.IADD R124, R124, 0x1, -R72 ;  /* 0x000000017c7cb824 */ /* 0x000fc400078e0a48 */
[----:B------:R0:W4:Y:S01]  /*d840*/  @P0 LDG.E.U16 R97, desc[UR20][R4.64] ;  /* 0x0000001404610981 */ /* 0x000122000c1e1500 */
[----:B---3--:R-:W-:-:S03]  /*d850*/  ISETP.GE.AND P5, PT, R6, RZ, PT ;  /* 0x000000ff0600720c */ /* 0x008fc60003fa6270 */
[----:B------:R-:W3:Y:S01]  /*d860*/  LDL R6, [R1+0x900] ;  /* 0x0009000001067983 */ /* 0x000ee20000100800 */
[----:B0-----:R-:W-:Y:S01]  /*d870*/  @P0 IMAD.MOV.U32 R4, RZ, RZ, R8 ;  /* 0x000000ffff040224 */ /* 0x001fe200078e0008 */
[C---:B------:R-:W-:Y:S01]  /*d880*/  ISETP.GT.U32.AND P3, PT, R72.reuse, R125, PT ;  /* 0x0000007d4800720c */ /* 0x040fe20003f64070 */
[----:B------:R-:W-:Y:S02]  /*d890*/  @P0 IMAD.MOV.U32 R5, RZ, RZ, R43 ;  /* 0x000000ffff050224 */ /* 0x000fe400078e002b */
[----:B------:R-:W-:Y:S01]  /*d8a0*/  IMAD R121, R121, UR11, RZ ;  /* 0x0000000b79797c24 */ /* 0x000fe2000f8e02ff */
[----:B------:R-:W-:Y:S01]  /*d8b0*/  ISETP.GT.U32.AND P6, PT, R72, R126, PT ;  /* 0x0000007e4800720c */ /* 0x000fe20003fc4070 */
[----:B------:R-:W-:Y:S01]  /*d8c0*/  @!P4 IMAD.MOV R124, RZ, RZ, -R124 ;  /* 0x000000ffff7cc224 */ /* 0x000fe200078e0a7c */
[----:B------:R0:W4:Y:S01]  /*d8d0*/  @P0 LDG.E.U16 R96, desc[UR20][R4.64] ;  /* 0x0000001404600981 */ /* 0x000122000c1e1500 */
[----:B------:R-:W-:Y:S01]  /*d8e0*/  PRMT R95, RZ, 0x7610, R95 ;  /* 0x00007610ff5f7816 */ /* 0x000fe2000000005f */
[----:B------:R-:W1:Y:S01]  /*d8f0*/  LDCU UR11, c[0x0][0x3b0] ;  /* 0x00007600ff0b77ac */ /* 0x000e620008000800 */
[----:B0-----:R-:W-:-:S04]  /*d900*/  LEA R4, P4, R121, R69, 0x1 ;  /* 0x0000004579047211 */ /* 0x001fc800078808ff */
[----:B------:R-:W-:Y:S01]  /*d910*/  LEA.HI.X.SX32 R5, R121, R68, 0x1, P4 ;  /* 0x0000004479057211 */ /* 0x000fe200020f0eff */
[----:B------:R-:W-:Y:S01]  /*d920*/  @!P3 IMAD.IADD R125, R125, 0x1, -R72 ;  /* 0x000000017d7db824 */ /* 0x000fe200078e0a48 */
[----:B------:R0:W-:Y:S01]  /*d930*/  STL [R1+0x378], R4 ;  /* 0x0003780401007387 */ /* 0x0001e20000100800 */
[----:B------:R-:W-:-:S03]  /*d940*/  ISETP.GT.U32.AND P3, PT, R72, R127, PT ;  /* 0x0000007f4800720c */ /* 0x000fc60003f64070 */
[----:B------:R0:W-:Y:S04]  /*d950*/  STL [R1+0x374], R5 ;  /* 0x0003740501007387 */ /* 0x0001e80000100800 */
[----:B------:R-:W4:Y:S01]  /*d960*/  LDL R43, [R1+0x928] ;  /* 0x00092800012b7983 */ /* 0x000f220000100800 */
[--C-:B------:R-:W-:Y:S01]  /*d970*/  @!P6 IMAD.IADD R126, R126, 0x1, -R72.reuse ;  /* 0x000000017e7ee824 */ /* 0x100fe200078e0a48 */
[----:B------:R-:W-:Y:S02]  /*d980*/  ISETP.GT.U32.AND P4, PT, R72, R128, PT ;  /* 0x000000804800720c */ /* 0x000fe40003f84070 */
[----:B------:R-:W-:Y:S01]  /*d990*/  SEL R124, R75, R124, !P1 ;  /* 0x0000007c4b7c7207 */ /* 0x000fe20004800000 */
[----:B------:R0:W4:Y:S01]  /*d9a0*/  @P0 LDG.E.U16 R95, desc[UR20][R4.64] ;  /* 0x00000014045f0981 */ /* 0x000122000c1e1500 */
[----:B------:R-:W-:Y:S01]  /*d9b0*/  @!P3 IMAD.IADD R127, R127, 0x1, -R72 ;  /* 0x000000017f7fb824 */ /* 0x000fe200078e0a48 */
[----:B--2---:R-:W-:-:S02]  /*d9c0*/  ISETP.GE.AND P3, PT, R7, RZ, PT ;  /* 0x000000ff0700720c */ /* 0x004fc40003f66270 */
[----:B------:R-:W2:Y:S01]  /*d9d0*/  LDL R7, [R1+0x958] ;  /* 0x0009580001077983 */ /* 0x000ea20000100800 */
[----:B------:R-:W-:Y:S01]  /*d9e0*/  @!P5 IMAD.MOV R125, RZ, RZ, -R125 ;  /* 0x000000ffff7dd224 */ /* 0x000fe200078e0a7d */
[----:B------:R-:W-:-:S04]  /*d9f0*/  ISETP.GT.U32.AND P6, PT, R72, R126, PT ;  /* 0x0000007e4800720c */ /* 0x000fc80003fc4070 */
[----:B------:R-:W-:-:S05]  /*da00*/  SEL R125, R75, R125, !P1 ;  /* 0x0000007d4b7d7207 */ /* 0x000fca0004800000 */
[----:B------:R-:W-:-:S04]  /*da10*/  IMAD R125, R125, UR4, RZ ;  /* 0x000000047d7d7c24 */ /* 0x000fc8000f8e02ff */
[----:B------:R-:W-:Y:S01]  /*da20*/  @!P6 IMAD.IADD R126, R126, 0x1, -R72 ;  /* 0x000000017e7ee824 */ /* 0x000fe200078e0a48 */
[----:B------:R-:W-:-:S04]  /*da30*/  LEA R164, P6, R125, R69, 0x1 ;  /* 0x000000457da47211 */ /* 0x000fc800078c08ff */
[----:B------:R-:W-:Y:S01]  /*da40*/  LEA.HI.X.SX32 R163, R125, R68, 0x1, P6 ;  /* 0x000000447da37211 */ /* 0x000fe200030f0eff */
[----:B------:R-:W-:Y:S02]  /*da50*/  IMAD R124, R124, UR4, RZ ;  /* 0x000000047c7c7c24 */ /* 0x000fe4000f8e02ff */
[----:B------:R-:W-:Y:S01]  /*da60*/  @!P3 IMAD.MOV R126, RZ, RZ, -R126 ;  /* 0x000000ffff7eb224 */ /* 0x000fe200078e0a7e */
[----:B---3--:R-:W-:Y:S02]  /*da70*/  ISETP.GE.AND P6, PT, R6, RZ, PT ;  /* 0x000000ff0600720c */ /* 0x008fe40003fc6270 */
[----:B------:R-:W3:Y:S01]  /*da80*/  LDL R6, [R1+0x990] ;  /* 0x0009900001067983 */ /* 0x000ee20000100800 */
[----:B------:R-:W-:Y:S01]  /*da90*/  @!P4 IMAD.IADD R128, R128, 0x1, -R72 ;  /* 0x000000018080c824 */ /* 0x000fe200078e0a48 */
[----:B------:R-:W-:Y:S02]  /*daa0*/  ISETP.GT.U32.AND P3, PT, R72, R129, PT ;  /* 0x000000814800720c */ /* 0x000fe40003f64070 */
[----:B------:R-:W-:-:S02]  /*dab0*/  LEA R148, P5, R124, R69, 0x1 ;  /* 0x000000457c947211 */ /* 0x000fc400078a08ff */
[----:B------:R-:W-:Y:S02]  /*dac0*/  ISETP.GT.U32.AND P4, PT, R72, R128, PT ;  /* 0x000000804800720c */ /* 0x000fe40003f84070 */
[----:B------:R-:W-:Y:S02]  /*dad0*/  LEA.HI.X.SX32 R147, R124, R68, 0x1, P5 ;  /* 0x000000447c937211 */ /* 0x000fe400028f0eff */
[----:B------:R-:W-:Y:S02]  /*dae0*/  ISETP.GT.U32.AND P5, PT, R72, R127, PT ;  /* 0x0000007f4800720c */ /* 0x000fe40003fa4070 */
[----:B------:R-:W-:Y:S01]  /*daf0*/  SEL R126, R75, R126, !P1 ;  /* 0x0000007e4b7e7207 */ /* 0x000fe20004800000 */
[----:B0-----:R-:W-:Y:S01]  /*db00*/  @P0 IMAD.MOV.U32 R4, RZ, RZ, R148 ;  /* 0x000000ffff040224 */ /* 0x001fe200078e0094 */
[----:B------:R-:W-:Y:S01]  /*db10*/  PRMT R94, RZ, 0x7610, R94 ;  /* 0x00007610ff5e7816 */ /* 0x000fe2000000005e */
[----:B------:R-:W-:Y:S02]  /*db20*/  @P0 IMAD.MOV.U32 R5, RZ, RZ, R147 ;  /* 0x000000ffff050224 */ /* 0x000fe400078e0093 */
[----:B------:R-:W-:-:S02]  /*db30*/  @!P3 IMAD.IADD R129, R129, 0x1, -R72 ;  /* 0x000000018181b824 */ /* 0x000fc400078e0a48 */
[----:B-1----:R-:W-:Y:S01]  /*db40*/  IMAD R126, R126, UR5, RZ ;  /* 0x000000057e7e7c24 */ /* 0x002fe2000f8e02ff */
[----:B------:R0:W3:Y:S01]  /*db50*/  @P0 LDG.E.U16 R94, desc[UR20][R4.64] ;  /* 0x00000014045e0981 */ /* 0x0000e2000c1e1500 */
[----:B------:R-:W-:Y:S01]  /*db60*/  PRMT R93, RZ, 0x7610, R93 ;  /* 0x00007610ff5d7816 */ /* 0x000fe2000000005d */
[----:B------:R-:W-:Y:S01]  /*db70*/  @!P4 IMAD.IADD R128, R128, 0x1, -R72 ;  /* 0x000000018080c824 */ /* 0x000fe200078e0a48 */
[----:B------:R-:W-:Y:S01]  /*db80*/  PRMT R92, RZ, 0x7610, R92 ;  /* 0x00007610ff5c7816 */ /* 0x000fe2000000005c */
[----:B------:R-:W-:Y:S01]  /*db90*/  @!P5 IMAD.IADD R127, R127, 0x1, -R72 ;  /* 0x000000017f7fd824 */ /* 0x000fe200078e0a48 */
[----:B------:R-:W-:Y:S01]  /*dba0*/  LEA R8, P4, R126, R69, 0x1 ;  /* 0x000000457e087211 */ /* 0x000fe200078808ff */
[----:B------:R-:W1:Y:S01]  /*dbb0*/  LDCU UR5, c[0x0][0x3b0] ;  /* 0x00007600ff0577ac */ /* 0x000e620008000800 */
[----:B----4-:R-:W-:Y:S01]  /*dbc0*/  ISETP.GE.AND P3, PT, R43, RZ, PT ;  /* 0x000000ff2b00720c */ /* 0x010fe20003f66270 */
[----:B0-----:R-:W-:Y:S02]  /*dbd0*/  @P0 IMAD.MOV.U32 R4, RZ, RZ, R164 ;  /* 0x000000ffff040224 */ /* 0x001fe400078e00a4 */
[----:B------:R-:W-:-:S02]  /*dbe0*/  @P0 IMAD.MOV.U32 R5, RZ, RZ, R163 ;  /* 0x000000ffff050224 */ /* 0x000fc400078e00a3 */
[----:B------:R-:W-:Y:S01]  /*dbf0*/  @!P6 IMAD.MOV R127, RZ, RZ, -R127 ;  /* 0x000000ffff7fe224 */ /* 0x000fe200078e0a7f */
[----:B------:R-:W-:Y:S02]  /*dc00*/  ISETP.GT.U32.AND P6, PT, R72, R130, PT ;  /* 0x000000824800720c */ /* 0x000fe40003fc4070 */
[----:B------:R0:W4:Y:S02]  /*dc10*/  @P0 LDG.E.U16 R93, desc[UR20][R4.64] ;  /* 0x00000014045d0981 */ /* 0x000124000c1e1500 */
[----:B------:R-:W-:Y:S02]  /*dc20*/  SEL R127, R75, R127, !P1 ;  /* 0x0000007f4b7f7207 */ /* 0x000fe40004800000 */
[----:B------:R-:W-:Y:S01]  /*dc30*/  STL [R1+0x38], R8 ;  /* 0x0000380801007387 */ /* 0x000fe20000100800 */
[----:B------:R-:W-:Y:S01]  /*dc40*/  @!P3 IMAD.MOV R128, RZ, RZ, -R128 ;  /* 0x000000ffff80b224 */ /* 0x000fe200078e0a80 */
[----:B0-----:R-:W-:Y:S02]  /*dc50*/  LEA.HI.X.SX32 R4, R126, R68, 0x1, P4 ;  /* 0x000000447e047211 */ /* 0x001fe400020f0eff */
[----:B--2---:R-:W-:-:S03]  /*dc60*/  ISETP.GE.AND P3, PT, R7, RZ, PT ;  /* 0x000000ff0700720c */ /* 0x004fc60003f66270 */
[----:B------:R0:W-:Y:S01]  /*dc70*/  STL [R1+0x34], R4 ;  /* 0x0000340401007387 */ /* 0x0001e20000100800 */
[----:B------:R-:W-:-:S03]  /*dc80*/  @P0 IMAD.MOV.U32 R5, RZ, RZ, R4 ;  /* 0x000000ffff050224 */ /* 0x000fc600078e0004 */
[----:B------:R-:W2:Y:S01]  /*dc90*/  LDL R7, [R1+0x9b8] ;  /* 0x0009b80001077983 */ /* 0x000ea20000100800 */
[----:B------:R-:W-:Y:S02]  /*dca0*/  IMAD R127, R127, UR7, RZ ;  /* 0x000000077f7f7c24 */ /* 0x000fe4000f8e02ff */
[----:B------:R-:W-:Y:S01]  /*dcb0*/  @!P6 IMAD.IADD R130, R130, 0x1, -R72 ;  /* 0x000000018282e824 */ /* 0x000fe200078e0a48 */
[----:B------:R-:W-:Y:S01]  /*dcc0*/  ISETP.GT.U32.AND P4, PT, R72, R129, PT ;  /* 0x000000814800720c */ /* 0x000fe20003f84070 */
[----:B------:R-:W1:Y:S01]  /*dcd0*/  LDCU UR7, c[0x0][0x3b0] ;  /* 0x00007600ff0777ac */ /* 0x000e620008000800 */
[----:B0-----:R-:W-:-:S05]  /*dce0*/  @P0 IMAD.MOV.U32 R4, RZ, RZ, R8 ;  /* 0x000000ffff040224 */ /* 0x001fca00078e0008 */
[----:B------:R0:W4:Y:S02]  /*dcf0*/  @P0 LDG.E.U16 R92, desc[UR20][R4.64] ;  /* 0x00000014045c0981 */ /* 0x000124000c1e1500 */
[----:B0-----:R-:W-:-:S04]  /*dd00*/  LEA R4, P6, R127, R69, 0x1 ;  /* 0x000000457f047211 */ /* 0x001fc800078c08ff */
[----:B------:R-:W-:Y:S01]  /*dd10*/  LEA.HI.X.SX32 R5, R127, R68, 0x1, P6 ;  /* 0x000000447f057211 */ /* 0x000fe200030f0eff */
[----:B------:R0:W-:Y:S04]  /*dd20*/  STL [R1+0x78], R4 ;  /* 0x0000780401007387 */ /* 0x0001e80000100800 */
[----:B------:R-:W-:Y:S04]  /*dd30*/  STL [R1+0x74], R5 ;  /* 0x0000740501007387 */ /* 0x000fe80000100800 */
[----:B------:R-:W4:Y:S01]  /*dd40*/  LDL R8, [R1+0x9e8] ;  /* 0x0009e80001087983 */ /* 0x000f220000100800 */
[----:B------:R-:W-:Y:S01]  /*dd50*/  SEL R128, R75, R128, !P1 ;  /* 0x000000804b807207 */ /* 0x000fe20004800000 */
[----:B------:R-:W-:-:S04]  /*dd60*/  @!P4 IMAD.IADD R129, R129, 0x1, -R72 ;  /* 0x000000018181c824 */ /* 0x000fc800078e0a48 */
[----:B-1----:R-:W-:Y:S01]  /*dd70*/  IMAD R128, R128, UR5, RZ ;  /* 0x0000000580807c24 */ /* 0x002fe2000f8e02ff */
[----:B------:R-:W-:Y:S01]  /*dd80*/  PRMT R91, RZ, 0x7610, R91 ;  /* 0x00007610ff5b7816 */ /* 0x000fe2000000005b */
[----:B------:R-:W-:Y:S01]  /*dd90*/  @!P3 IMAD.MOV R129, RZ, RZ, -R129 ;  /* 0x000000ffff81b224 */ /* 0x000fe200078e0a81 */
[----:B------:R-:W-:Y:S01]  /*dda0*/  ISETP.GT.U32.AND P5, PT, R72, R131, PT ;  /* 0x000000834800720c */ /* 0x000fe20003fa4070 */
[----:B------:R-:W1:Y:S03]  /*ddb0*/  LDCU UR5, c[0x0][0x3b0] ;  /* 0x00007600ff0577ac */ /* 0x000e660008000800 */
[----:B------:R0:W4:Y:S01]  /*ddc0*/  @P0 LDG.E.U16 R91, desc[UR20][R4.64] ;  /* 0x00000014045b0981 */ /* 0x000122000c1e1500 */
[----:B---3--:R-:W-:Y:S02]  /*ddd0*/  ISETP.GE.AND P4, PT, R6, RZ, PT ;  /* 0x000000ff0600720c */ /* 0x008fe40003f86270 */
[----:B------:R-:W-:-:S04]  /*dde0*/  LEA R6, P3, R128, R69, 0x1 ;  /* 0x0000004580067211 */ /* 0x000fc800078608ff */
[----:B------:R-:W-:Y:S01]  /*ddf0*/  LEA.HI.X.SX32 R43, R128, R68, 0x1, P3 ;  /* 0x00000044802b7211 */ /* 0x000fe200018f0eff */
[----:B------:R3:W-:Y:S01]  /*de00*/  STL [R1+0xb8], R6 ;  /* 0x0000b80601007387 */ /* 0x0007e20000100800 */
[----:B0-----:R-:W-:-:S03]  /*de10*/  @P0 IMAD.MOV.U32 R4, RZ, RZ, R6 ;  /* 0x000000ffff040224 */ /* 0x001fc600078e0006 */
[----:B------:R0:W-:Y:S04]  /*de20*/  STL [R1+0xb4], R43 ;  /* 0x0000b42b01007387 */ /* 0x0001e80000100800 */
[----:B---3--:R-:W3:Y:S01]  /*de30*/  LDL R6, [R1+0xa18] ;  /* 0x000a180001067983 */ /* 0x008ee20000100800 */
[----:B------:R-:W-:-:S05]  /*de40*/  @!P5 IMAD.IADD R131, R131, 0x1, -R72 ;  /* 0x000000018383d824 */ /* 0x000fca00078e0a48 */
[C---:B------:R-:W-:Y:S02]  /*de50*/  ISETP.GT.U32.AND P5, PT, R72.reuse, R131, PT ;  /* 0x000000834800720c */ /* 0x040fe40003fa4070 */
[----:B------:R-:W-:-:S11]  /*de60*/  ISETP.GT.U32.AND P6, PT, R72, R130, PT ;  /* 0x000000824800720c */ /* 0x000fd60003fc4070 */
[----:B------:R-:W-:Y:S01]  /*de70*/  @!P5 IMAD.IADD R131, R131, 0x1, -R72 ;  /* 0x000000018383d824 */ /* 0x000fe200078e0a48 */
[----:B------:R-:W-:-:S03]  /*de80*/  ISETP.GT.U32.AND P5, PT, R72, R133, PT ;  /* 0x000000854800720c */ /* 0x000fc60003fa4070 */
[----:B------:R-:W-:Y:S01]  /*de90*/  @!P4 IMAD.MOV R131, RZ, RZ, -R131 ;  /* 0x000000ffff83c224 */ /* 0x000fe200078e0a83 */
[C---:B------:R-:W-:Y:S01]  /*dea0*/  SEL R129, R75.reuse, R129, !P1 ;  /* 0x000000814b817207 */ /* 0x040fe20004800000 */
[----:B------:R-:W-:Y:S01]  /*deb0*/  @P0 IMAD.MOV.U32 R5, RZ, RZ, R43 ;  /* 0x000000ffff050224 */ /* 0x000fe200078e002b */
[----:B------:R-:W-:Y:S02]  /*dec0*/  PRMT R90, RZ, 0x7610, R90 ;  /* 0x00007610ff5a7816 */ /* 0x000fe4000000005a */
[----:B------:R-:W-:-:S05]  /*ded0*/  SEL R131, R75, R131, !P1 ;  /* 0x000000834b837207 */ /* 0x000fca0004800000 */
[----:B------:R-:W-:Y:S01]  /*dee0*/  @!P5 IMAD.IADD R133, R133, 0x1, -R72 ;  /* 0x000000018585d824 */ /* 0x000fe200078e0a48 */
[----:B------:R0:W3:Y:S01]  /*def0*/  @P0 LDG.E.U16 R90, desc[UR20][R4.64] ;  /* 0x00000014045a0981 */ /* 0x0000e2000c1e1500 */
[----:B--2---:R-:W-:-:S03]  /*df00*/  ISETP.GE.AND P5, PT, R7, RZ, PT ;  /* 0x000000ff0700720c */ /* 0x004fc60003fa6270 */
[----:B------:R-:W-:Y:S01]  /*df10*/  ISETP.GT.U32.AND P4, PT, R72, R133, PT ;  /* 0x000000854800720c */ /* 0x000fe20003f84070 */
[----:B------:R-:W-:Y:S01]  /*df20*/  IMAD R129, R129, UR11, RZ ;  /* 0x0000000b81817c24 */ /* 0x000fe2000f8e02ff */
[----:B------:R-:W-:Y:S01]  /*df30*/  PRMT R89, RZ, 0x7610, R89 ;  /* 0x00007610ff597816 */ /* 0x000fe20000000059 */
[----:B------:R-:W-:Y:S01]  /*df40*/  @!P6 IMAD.IADD R130, R130, 0x1, -R72 ;  /* 0x000000018282e824 */ /* 0x000fe200078e0a48 */
[----:B------:R-:W-:Y:S01]  /*df50*/  ISETP.GT.U32.AND P3, PT, R72, R134, PT ;  /* 0x000000864800720c */ /* 0x000fe20003f64070 */
[----:B-1----:R-:W-:Y:S01]  /*df60*/  IMAD R131, R131, UR5, RZ ;  /* 0x0000000583837c24 */ /* 0x002fe2000f8e02ff */
[-C--:B0-----:R-:W-:Y:S01]  /*df70*/  LEA R4, P6, R129, R69.reuse, 0x1 ;  /* 0x0000004581047211 */ /* 0x081fe200078c08ff */
[----:B------:R-:W0:Y:S03]  /*df80*/  LDCU UR5, c[0x0][0x3b0] ;  /* 0x00007600ff0577ac */ /* 0x000e260008000800 */
[----:B------:R-:W-:Y:S01]  /*df90*/  @!P5 IMAD.MOV R130, RZ, RZ, -R130 ;  /* 0x000000ffff82d224 */ /* 0x000fe200078e0a82 */
[----:B------:R-:W-:-:S02]  /*dfa0*/  LEA R7, P5, R131, R69, 0x1 ;  /* 0x0000004583077211 */ /* 0x000fc400078a08ff */
[----:B------:R-:W-:Y:S01]  /*dfb0*/  @!P4 IMAD.IADD R133, R133, 0x1, -R72 ;  /* 0x000000018585c824 */ /* 0x000fe200078e0a48 */
[----:B------:R1:W-:Y:S01]  /*dfc0*/  STL [R1+0xf8], R4 ;  /* 0x0000f80401007387 */ /* 0x0003e20000100800 */
[----:B------:R-:W-:Y:S01]  /*dfd0*/  PRMT R88, RZ, 0x7610, R88 ;  /* 0x00007610ff587816 */ /* 0x000fe20000000058 */
[----:B------:R-:W2:Y:S02]  /*dfe0*/  LDCU UR11, c[0x0][0x3b0] ;  /* 0x00007600ff0b77ac */ /* 0x000ea40008000800 */
[----:B------:R-:W-:Y:S01]  /*dff0*/  STL [R1+0x158], R7 ;  /* 0x0001580701007387 */ /* 0x000fe20000100800 */
[-C--:B------:R-:W-:Y:S02]  /*e000*/  LEA.HI.X.SX32 R5, R129, R68.reuse, 0x1, P6 ;  /* 0x0000004481057211 */ /* 0x080fe400030f0eff */
[----:B------:R-:W-:Y:S02]  /*e010*/  LEA.HI.X.SX32 R43, R131, R68, 0x1, P5 ;  /* 0x00000044832b7211 */ /* 0x000fe400028f0eff */
[----:B------:R-:W-:Y:S01]  /*e020*/  SEL R130, R75, R130, !P1 ;  /* 0x000000824b827207 */ /* 0x000fe20004800000 */
[----:B------:R1:W2:Y:S01]  /*e030*/  @P0 LDG.E.U16 R89, desc[UR20][R4.64] ;  /* 0x0000001404590981 */ /* 0x0002a2000c1e1500 */
[----:B----4-:R-:W-:-:S03]  /*e040*/  ISETP.GE.AND P4, PT, R8, RZ, PT ;  /* 0x000000ff0800720c */ /* 0x010fc60003f86270 */
[----:B------:R-:W4:Y:S01]  /*e050*/  LDL R8, [R1+0x9d4] ;  /* 0x0009d40001087983 */ /* 0x000f220000100800 */
[----:B-1----:R-:W-:-:S03]  /*e060*/  @P0 IMAD.MOV.U32 R4, RZ, RZ, R7 ;  /* 0x000000ffff040224 */ /* 0x002fc600078e0007 */
[----:B------:R1:W-:Y:S01]  /*e070*/  STL [R1+0xf4], R5 ;  /* 0x0000f40501007387 */ /* 0x0003e20000100800 */
[----:B------:R-:W-:Y:S02]  /*e080*/  IMAD R130, R130, UR7, RZ ;  /* 0x0000000782827c24 */ /* 0x000fe4000f8e02ff */
[----:B------:R-:W-:Y:S02]  /*e090*/  @!P3 IMAD.IADD R134, R134, 0x1, -R72 ;  /* 0x000000018686b824 */ /* 0x000fe400078e0a48 */
[----:B-1----:R-:W-:Y:S02]  /*e0a0*/  @P0 IMAD.MOV.U32 R5, RZ, RZ, R43 ;  /* 0x000000ffff050224 */ /* 0x002fe400078e002b */
[----:B------:R-:W-:Y:S01]  /*e0b0*/  @!P4 IMAD.MOV R133, RZ, RZ, -R133 ;  /* 0x000000ffff85c224 */ /* 0x000fe200078e0a85 */
[----:B------:R-:W-:Y:S01]  /*e0c0*/  STL [R1+0x154], R43 ;  /* 0x0001542b01007387 */ /* 0x000fe20000100800 */
[----:B------:R-:W-:Y:S01]  /*e0d0*/  PRMT R87, RZ, 0x7610, R87 ;  /* 0x00007610ff577816 */ /* 0x000fe20000000057 */
[----:B------:R-:W1:Y:S02]  /*e0e0*/  LDCU UR7, c[0x0][0x3b0] ;  /* 0x00007600ff0777ac */ /* 0x000e640008000800 */
[----:B------:R0:W2:Y:S01]  /*e0f0*/  @P0 LDG.E.U16 R88, desc[UR20][R4.64] ;  /* 0x0000001404580981 */ /* 0x0000a2000c1e1500 */
[----:B------:R-:W-:-:S03]  /*e100*/  ISETP.GT.U32.AND P3, PT, R72, R134, PT ;  /* 0x000000864800720c */ /* 0x000fc60003f64070 */
[----:B------:R-:W2:Y:S01]  /*e110*/  LDL R44, [R1+0x994] ;  /* 0x00099400012c7983 */ /* 0x000ea20000100800 */
[----:B0-----:R-:W-:-:S04]  /*e120*/  LEA R4, P4, R130, R69, 0x1 ;  /* 0x0000004582047211 */ /* 0x001fc800078808ff */
[----:B------:R-:W-:Y:S01]  /*e130*/  LEA.HI.X.SX32 R5, R130, R68, 0x1, P4 ;  /* 0x0000004482057211 */ /* 0x000fe200020f0eff */
[----:B------:R0:W-:Y:S04]  /*e140*/  STL [R1+0x198], R4 ;  /* 0x0001980401007387 */ /* 0x0001e80000100800 */
[----:B------:R0:W-:Y:S01]  /*e150*/  STL [R1+0x194], R5 ;  /* 0x0001940501007387 */ /* 0x0001e20000100800 */
[----:B------:R-:W-:Y:S01]  /*e160*/  SEL R133, R75, R133, !P1 ;  /* 0x000000854b857207 */ /* 0x000fe20004800000 */
[----:B------:R-:W-:Y:S02]  /*e170*/  @!P3 IMAD.IADD R134, R134, 0x1, -R72 ;  /* 0x000000018686b824 */ /* 0x000fe400078e0a48 */
[----:B------:R0:W2:Y:S02]  /*e180*/  @P0 LDG.E.U16 R87, desc[UR20][R4.64] ;  /* 0x0000001404570981 */ /* 0x0000a4000c1e1500 */
[----:B------:R-:W-:Y:S01]  /*e190*/  IMAD R133, R133, UR12, RZ ;  /* 0x0000000c85857c24 */ /* 0x000fe2000f8e02ff */
[----:B---3--:R-:W-:Y:S01]  /*e1a0*/  ISETP.GE.AND P5, PT, R6, RZ, PT ;  /* 0x000000ff0600720c */ /* 0x008fe20003fa6270 */
[----:B------:R-:W3:Y:S01]  /*e1b0*/  LDCU UR12, c[0x0][0x3b0] ;  /* 0x00007600ff0c77ac */ /* 0x000ee20008000800 */
[----:B------:R-:W3:Y:S11]  /*e1c0*/  LDL R6, [R1+0x94c] ;  /* 0x00094c0001067983 */ /* 0x000ef60000100800 */
[----:B------:R-:W-:Y:S01]  /*e1d0*/  @!P5 IMAD.MOV R134, RZ, RZ, -R134 ;  /* 0x000000ffff86d224 */ /* 0x000fe200078e0a86 */
[----:B------:R-:W-:-:S04]  /*e1e0*/  LEA R7, P5, R133, R69, 0x1 ;  /* 0x0000004585077211 */ /* 0x000fc800078a08ff */
[----:B0-----:R-:W-:Y:S01]  /*e1f0*/  LEA.HI.X.SX32 R4, R133, R68, 0x1, P5 ;  /* 0x0000004485047211 */ /* 0x001fe200028f0eff */
[----:B------:R-:W-:Y:S04]  /*e200*/  STL [R1+0x1d8], R7 ;  /* 0x0001d80701007387 */ /* 0x000fe80000100800 */
[----:B------:R0:W-:Y:S01]  /*e210*/  STL [R1+0x1d4], R4 ;  /* 0x0001d40401007387 */ /* 0x0001e20000100800 */
[----:B------:R-:W-:Y:S02]  /*e220*/  @P0 IMAD.MOV.U32 R5, RZ, RZ, R4 ;  /* 0x000000ffff050224 */ /* 0x000fe400078e0004 */
[----:B0-----:R-:W-:Y:S02]  /*e230*/  @P0 IMAD.MOV.U32 R4, RZ, RZ, R7 ;  /* 0x000000ffff040224 */ /* 0x001fe400078e0007 */
[----:B------:R-:W3:Y:S01]  /*e240*/  LDL R7, [R1+0x904] ;  /* 0x0009040001077983 */ /* 0x000ee20000100800 */
[----:B------:R-:W-:-:S02]  /*e250*/  ISETP.GT.U32.AND P6, PT, R72, R135, PT ;  /* 0x000000874800720c */ /* 0x000fc40003fc4070 */
[C---:B------:R-:W-:Y:S02]  /*e260*/  ISETP.GT.U32.AND P3, PT, R72.reuse, R136, PT ;  /* 0x000000884800720c */ /* 0x040fe40003f64070 */
[----:B------:R-:W-:-:S09]  /*e270*/  ISETP.GT.U32.AND P4, PT, R72, R137, PT ;  /* 0x000000894800720c */ /* 0x000fd20003f84070 */
[--C-:B------:R-:W-:Y:S02]  /*e280*/  @!P6 IMAD.IADD R135, R135, 0x1, -R72.reuse ;  /* 0x000000018787e824 */ /* 0x100fe400078e0a48 */
[----:B------:R-:W-:-:S03]  /*e290*/  @!P3 IMAD.IADD R136, R136, 0x1, -R72 ;  /* 0x000000018888b824 */ /* 0x000fc600078e0a48 */
[----:B------:R-:W-:Y:S02]  /*e2a0*/  ISETP.GT.U32.AND P6, PT, R72, R135, PT ;  /* 0x000000874800720c */ /* 0x000fe40003fc4070 */
[----:B------:R-:W-:Y:S01]  /*e2b0*/  SEL R134, R75, R134, !P1 ;  /* 0x000000864b867207 */ /* 0x000fe20004800000 */
[----:B------:R-:W-:-:S04]  /*e2c0*/  @!P4 IMAD.IADD R137, R137, 0x1, -R72 ;  /* 0x000000018989c824 */ /* 0x000fc800078e0a48 */
[----:B------:R-:W-:Y:S01]  /*e2d0*/  IMAD R134, R134, UR5, RZ ;  /* 0x0000000586867c24 */ /* 0x000fe2000f8e02ff */
[----:B------:R-:W-:Y:S01]  /*e2e0*/  ISETP.GT.U32.AND P5, PT, R72, R136, PT ;  /* 0x000000884800720c */ /* 0x000fe20003fa4070 */
[----:B------:R-:W0:Y:S04]  /*e2f0*/  LDCU UR5, c[0x0][0x3b0] ;  /* 0x00007600ff0577ac */ /* 0x000e280008000800 */
[----:B------:R-:W-:Y:S01]  /*e300*/  @!P6 IMAD.IADD R135, R135, 0x1, -R72 ;  /* 0x000000018787e824 */ /* 0x000fe200078e0a48 */
[----:B----4-:R-:W-:Y:S02]  /*e310*/  ISETP.GE.AND P3, PT, R8, RZ, PT ;  /* 0x000000ff0800720c */ /* 0x010fe40003f66270 */
[----:B------:R-:W-:Y:S02]  /*e320*/  LEA R8, P6, R134, R69, 0x1 ;  /* 0x0000004586087211 */ /* 0x000fe400078c08ff */
[----:B------:R-:W-:-:S02]  /*e330*/  ISETP.GT.U32.AND P4, PT, R72, R137, PT ;  /* 0x000000894800720c */ /* 0x000fc40003f84070 */
[----:B------:R-:W-:Y:S02]  /*e340*/  PRMT R86, RZ, 0x7610, R86 ;  /* 0x00007610ff567816 */ /* 0x000fe40000000056 */
[----:B------:R-:W-:Y:S02]  /*e350*/  LEA.HI.X.SX32 R43, R134, R68, 0x1, P6 ;  /* 0x00000044862b7211 */ /* 0x000fe400030f0eff */
[----:B------:R-:W-:Y:S02]  /*e360*/  PRMT R85, RZ, 0x7610, R85 ;  /* 0x00007610ff557816 */ /* 0x000fe40000000055 */
[----:B------:R4:W3:Y:S01]  /*e370*/  @P0 LDG.E.U16 R86, desc[UR20][R4.64] ;  /* 0x0000001404560981 */ /* 0x0008e2000c1e1500 */
[----:B------:R-:W-:Y:S01]  /*e380*/  @!P3 IMAD.MOV R135, RZ, RZ, -R135 ;  /* 0x000000ffff87b224 */ /* 0x000fe200078e0a87 */
[----:B------:R-:W-:-:S04]  /*e390*/  ISETP.GT.U32.AND P3, PT, R72, R138, PT ;  /* 0x0000008a4800720c */ /* 0x000fc80003f64070 */
[----:B------:R-:W-:Y:S01]  /*e3a0*/  SEL R135, R75, R135, !P1 ;  /* 0x000000874b877207 */ /* 0x000fe20004800000 */
[----:B----4-:R-:W-:Y:S02]  /*e3b0*/  @P0 IMAD.MOV.U32 R4, RZ, RZ, R8 ;  /* 0x000000ffff040224 */ /* 0x010fe400078e0008 */
[----:B------:R-:W-:Y:S01]  /*e3c0*/  @P0 IMAD.MOV.U32 R5, RZ, RZ, R43 ;  /* 0x000000ffff050224 */ /* 0x000fe200078e002b */
[----:B--2---:R-:W-:Y:S01]  /*e3d0*/  ISETP.GE.AND P6, PT, R44, RZ, PT ;  /* 0x000000ff2c00720c */ /* 0x004fe20003fc6270 */
[----:B-1----:R-:W-:Y:S02]  /*e3e0*/  IMAD R135, R135, UR7, RZ ;  /* 0x0000000787877c24 */ /* 0x002fe4000f8e02ff */
[--C-:B------:R-:W-:Y:S01]  /*e3f0*/  @!P5 IMAD.IADD R136, R136, 0x1, -R72.reuse ;  /* 0x000000018888d824 */ /* 0x100fe200078e0a48 */
[----:B------:R1:W2:Y:S01]  /*e400*/  @P0 LDG.E.U16 R85, desc[UR20][R4.64] ;  /* 0x0000001404550981 */ /* 0x0002a2000c1e1500 */
[--C-:B------:R-:W-:Y:S01]  /*e410*/  @!P4 IMAD.IADD R137, R137, 0x1, -R72.reuse ;  /* 0x000000018989c824 */ /* 0x100fe200078e0a48 */
[----:B------:R-:W4:Y:S01]  /*e420*/  LDCU UR7, c[0x0][0x3b0] ;  /* 0x00007600ff0777ac */ /* 0x000f220008000800 */
[----:B------:R-:W-:Y:S01]  /*e430*/  @!P3 IMAD.IADD R138, R138, 0x1, -R72 ;  /* 0x000000018a8ab824 */ /* 0x000fe200078e0a48 */
[----:B------:R-:W-:Y:S01]  /*e440*/  STL [R1+0x218], R8 ;  /* 0x0002180801007387 */ /* 0x000fe20000100800 */
[----:B-1----:R-:W-:-:S03]  /*e450*/  LEA R4, P4, R135, R69, 0x1 ;  /* 0x0000004587047211 */ /* 0x002fc600078808ff */
[----:B------:R1:W-:Y:S01]  /*e460*/  STL [R1+0x214], R43 ;  /* 0x0002142b01007387 */ /* 0x0003e20000100800 */
[----:B------:R-:W-:Y:S01]  /*e470*/  LEA.HI.X.SX32 R5, R135, R68, 0x1, P4 ;  /* 0x0000004487057211 */ /* 0x000fe200020f0eff */
[----:B------:R-:W-:Y:S01]  /*e480*/  @!P6 IMAD.MOV R136, RZ, RZ, -R136 ;  /* 0x000000ffff88e224 */ /* 0x000fe200078e0a88 */
[----:B------:R-:W-:Y:S01]  /*e490*/  ISETP.GT.U32.AND P6, PT, R72, R138, PT ;  /* 0x0000008a4800720c */ /* 0x000fe20003fc4070 */
[----:B-1----:R-:W2:Y:S04]  /*e4a0*/  LDL R43, [R1+0x8ac] ;  /* 0x0008ac00012b7983 */ /* 0x002ea80000100800 */
[----:B------:R1:W-:Y:S01]  /*e4b0*/  STL [R1+0x258], R4 ;  /* 0x0002580401007387 */ /* 0x0003e20000100800 */
[----:B------:R-:W-:-:S03]  /*e4c0*/  SEL R136, R75, R136, !P1 ;  /* 0x000000884b887207 */ /* 0x000fc60004800000 */
[----:B------:R1:W-:Y:S01]  /*e4d0*/  STL [R1+0x254], R5 ;  /* 0x0002540501007387 */ /* 0x0003e20000100800 */
[----:B------:R-:W-:Y:S01]  /*e4e0*/  PRMT R84, RZ, 0x7610, R84 ;  /* 0x00007610ff547816 */ /* 0x000fe20000000054 */
[----:B0-----:R-:W-:Y:S01]  /*e4f0*/  IMAD R136, R136, UR5, RZ ;  /* 0x0000000588887c24 */ /* 0x001fe2000f8e02ff */
[----:B------:R-:W-:Y:S01]  /*e500*/  PRMT R83, RZ, 0x7610, R83 ;  /* 0x00007610ff537816 */ /* 0x000fe20000000053 */
[----:B------:R-:W-:Y:S01]  /*e510*/  @!P6 IMAD.IADD R138, R138, 0x1, -R72 ;  /* 0x000000018a8ae824 */ /* 0x000fe200078e0a48 */
[----:B---3--:R-:W-:Y:S02]  /*e520*/  ISETP.GE.AND P5, PT, R6, RZ, PT ;  /* 0x000000ff0600720c */ /* 0x008fe40003fa6270 */
[----:B------:R1:W3:Y:S01]  /*e530*/  @P0 LDG.E.U16 R84, desc[UR20][R4.64] ;  /* 0x0000001404540981 */ /* 0x0002e2000c1e1500 */
[----:B------:R-:W-:Y:S01]  /*e540*/  ISETP.GT.U32.AND P4, PT, R72, R119, PT ;  /* 0x000000774800720c */ /* 0x000fe20003f84070 */
[----:B------:R-:W0:Y:S02]  /*e550*/  LDCU UR5, c[0x0][0x3b0] ;  /* 0x00007600ff0577ac */ /* 0x000e240008000800 */
[----:B------:R-:W3:Y:S07]  /*e560*/  LDL R6, [R1+0x85c] ;  /* 0x00085c0001067983 */ /* 0x000eee0000100800 */
[----:B------:R-:W-:-:S05]  /*e570*/  @!P5 IMAD.MOV R137, RZ, RZ, -R137 ;  /* 0x000000ffff89d224 */ /* 0x000fca00078e0a89 */
[----:B------:R-:W-:Y:S02]  /*e580*/  SEL R137, R75, R137, !P1 ;  /* 0x000000894b897207 */ /* 0x000fe40004800000 */
[----:B-1----:R-:W-:-:S03]  /*e590*/  LEA R4, P6, R136, R69, 0x1 ;  /* 0x0000004588047211 */ /* 0x002fc600078c08ff */
[----:B----4-:R-:W-:Y:S01]  /*e5a0*/  IMAD R137, R137, UR7, RZ ;  /* 0x0000000789897c24 */ /* 0x010fe2000f8e02ff */
[-C--:B------:R-:W-:Y:S01]  /*e5b0*/  LEA.HI.X.SX32 R5, R136, R68.reuse, 0x1, P6 ;  /* 0x0000004488057211 */ /* 0x080fe200030f0eff */
[----:B------:R-:W-:Y:S01]  /*e5c0*/  STL [R1+0x298], R4 ;  /* 0x0002980401007387 */ /* 0x000fe20000100800 */
[----:B------:R-:W-:Y:S01]  /*e5d0*/  ISETP.GT.U32.AND P3, PT, R72, R139, PT ;  /* 0x0000008b4800720c */ /* 0x000fe20003f64070 */
[----:B------:R-:W-:Y:S01]  /*e5e0*/  @!P4 IMAD.IADD R119, R119, 0x1, -R72 ;  /* 0x000000017777c824 */ /* 0x000fe200078e0a48 */
[----:B------:R-:W-:Y:S02]  /*e5f0*/  PRMT R82, RZ, 0x7610, R82 ;  /* 0x00007610ff527816 */ /* 0x000fe40000000052 */
[----:B------:R-:W-:Y:S01]  /*e600*/  ISETP.GE.AND P5, PT, R7, RZ, PT ;  /* 0x000000ff0700720c */ /* 0x000fe20003fa6270 */
[----:B------:R1:W4:Y:S01]  /*e610*/  @P0 LDG.E.U16 R83, desc[UR20][R4.64] ;  /* 0x0000001404530981 */ /* 0x000322000c1e1500 */
[C---:B------:R-:W-:Y:S01]  /*e620*/  LEA R7, P6, R137.reuse, R69, 0x1 ;  /* 0x0000004589077211 */ /* 0x040fe200078c08ff */
[----:B------:R-:W0:Y:S03]  /*e630*/  LDCU UR7, c[0x0][0x3b0] ;  /* 0x00007600ff0777ac */ /* 0x000e260008000800 */
[----:B------:R-:W-:Y:S01]  /*e640*/  LEA.HI.X.SX32 R8, R137, R68, 0x1, P6 ;  /* 0x0000004489087211 */ /* 0x000fe200030f0eff */
[----:B------:R1:W-:Y:S04]  /*e650*/  STL [R1+0x294], R5 ;  /* 0x0002940501007387 */ /* 0x0003e80000100800 */
[----:B------:R-:W-:Y:S04]  /*e660*/  STL [R1+0x2d8], R7 ;  /* 0x0002d80701007387 */ /* 0x000fe80000100800 */
[----:B------:R0:W-:Y:S01]  /*e670*/  STL [R1+0x2d4], R8 ;  /* 0x0002d40801007387 */ /* 0x0001e20000100800 */
[----:B-1----:R-:W-:-:S03]  /*e680*/  @P0 IMAD.MOV.U32 R5, RZ, RZ, R8 ;  /* 0x000000ffff050224 */ /* 0x002fc600078e0008 */
[----:B------:R-:W4:Y:S04]  /*e690*/  LDL R44, [R1+0x890] ;  /* 0x00089000012c7983 */ /* 0x000f280000100800 */
[----:B0-----:R-:W4:Y:S01]  /*e6a0*/  LDL R8, [R1+0x870] ;  /* 0x0008700001087983 */ /* 0x001f220000100800 */
[----:B------:R-:W-:Y:S01]  /*e6b0*/  @!P3 IMAD.IADD R139, R139, 0x1, -R72 ;  /* 0x000000018b8bb824 */ /* 0x000fe200078e0a48 */
[C---:B------:R-:W-:Y:S01]  /*e6c0*/  ISETP.GT.U32.AND P6, PT, R72.reuse, R119, PT ;  /* 0x000000774800720c */ /* 0x040fe20003fc4070 */
[----:B------:R-:W-:Y:S01]  /*e6d0*/  @!P5 IMAD.MOV R138, RZ, RZ, -R138 ;  /* 0x000000ffff8ad224 */ /* 0x000fe200078e0a8a */
[C---:B------:R-:W-:Y:S02]  /*e6e0*/  ISETP.GT.U32.AND P3, PT, R72.reuse, R150, PT ;  /* 0x000000964800720c */ /* 0x040fe40003f64070 */
[----:B------:R-:W-:-:S02]  /*e6f0*/  ISETP.GT.U32.AND P4, PT, R72, R139, PT ;  /* 0x0000008b4800720c */ /* 0x000fc40003f84070 */
[----:B------:R-:W-:Y:S01]  /*e700*/  SEL R138, R75, R138, !P1 ;  /* 0x0000008a4b8a7207 */ /* 0x000fe20004800000 */
[----:B------:R-:W-:Y:S02]  /*e710*/  @P0 IMAD.MOV.U32 R4, RZ, RZ, R7 ;  /* 0x000000ffff040224 */ /* 0x000fe400078e0007 */
[----:B------:R-:W4:Y:S02]  /*e720*/  LDL R7, [R1+0x8d8] ;  /* 0x0008d80001077983 */ /* 0x000f240000100800 */
[----:B------:R-:W-:Y:S01]  /*e730*/  IMAD R138, R138, UR11, RZ ;  /* 0x0000000b8a8a7c24 */ /* 0x000fe2000f8e02ff */
[----:B------:R-:W-:Y:S01]  /*e740*/  PRMT R81, RZ, 0x7610, R81 ;  /* 0x00007610ff517816 */ /* 0x000fe20000000051 */
[----:B------:R0:W4:Y:S01]  /*e750*/  @P0 LDG.E.U16 R82, desc[UR20][R4.64] ;  /* 0x0000001404520981 */ /* 0x000122000c1e1500 */
[----:B------:R-:W-:Y:S01]  /*e760*/  @!P6 IMAD.IADD R119, R119, 0x1, -R72 ;  /* 0x000000017777e824 */ /* 0x000fe200078e0a48 */
[----:B------:R-:W-:Y:S01]  /*e770*/  PRMT R80, RZ, 0x7610, R80 ;  /* 0x00007610ff507816 */ /* 0x000fe20000000050 */
[--C-:B------:R-:W-:Y:S01]  /*e780*/  @!P3 IMAD.IADD R150, R150, 0x1, -R72.reuse ;  /* 0x000000019696b824 */ /* 0x100fe200078e0a48 */
[----:B------:R-:W-:Y:S01]  /*e790*/  PRMT R79, RZ, 0x7610, R79 ;  /* 0x00007610ff4f7816 */ /* 0x000fe2000000004f */
[----:B------:R-:W-:Y:S01]  /*e7a0*/  @!P4 IMAD.IADD R139, R139, 0x1, -R72 ;  /* 0x000000018b8bc824 */ /* 0x000fe200078e0a48 */
[----:B------:R-:W-:Y:S01]  /*e7b0*/  ISETP.GT.U32.AND P4, PT, R72, R149, PT ;  /* 0x000000954800720c */ /* 0x000fe20003f84070 */
[----:B------:R-:W1:Y:S01]  /*e7c0*/  LDCU UR11, c[0x0][0x3b0] ;  /* 0x00007600ff0b77ac */ /* 0x000e620008000800 */
[----:B0-----:R-:W-:-:S04]  /*e7d0*/  LEA R4, P6, R138, R69, 0x1 ;  /* 0x000000458a047211 */ /* 0x001fc800078c08ff */
[----:B------:R-:W-:Y:S01]  /*e7e0*/  LEA.HI.X.SX32 R5, R138, R68, 0x1, P6 ;  /* 0x000000448a057211 */ /* 0x000fe200030f0eff */
[----:B------:R0:W-:Y:S04]  /*e7f0*/  STL [R1+0x310], R4 ;  /* 0x0003100401007387 */ /* 0x0001e80000100800 */
[----:B------:R0:W-:Y:S02]  /*e800*/  STL [R1+0x30c], R5 ;  /* 0x00030c0501007387 */ /* 0x0001e40000100800 */
[----:B------:R-:W-:Y:S01]  /*e810*/  @!P4 IMAD.IADD R149, R149, 0x1, -R72 ;  /* 0x000000019595c824 */ /* 0x000fe200078e0a48 */
[----:B------:R-:W-:Y:S01]  /*e820*/  ISETP.GT.U32.AND P4, PT, R72, R150, PT ;  /* 0x000000964800720c */ /* 0x000fe20003f84070 */
[----:B------:R0:W4:Y:S01]  /*e830*/  @P0 LDG.E.U16 R81, desc[UR20][R4.64] ;  /* 0x0000001404510981 */ /* 0x000122000c1e1500 */
[----:B--2---:R-:W-:-:S13]  /*e840*/  ISETP.GE.AND P5, PT, R43, RZ, PT ;  /* 0x000000ff2b00720c */ /* 0x004fda0003fa6270 */
[----:B------:R-:W-:-:S05]  /*e850*/  @!P5 IMAD.MOV R139, RZ, RZ, -R139 ;  /* 0x000000ffff8bd224 */ /* 0x000fca00078e0a8b */
[----:B------:R-:W-:-:S05]  /*e860*/  SEL R139, R75, R139, !P1 ;  /* 0x0000008b4b8b7207 */ /* 0x000fca0004800000 */
[----:B------:R-:W-:Y:S02]  /*e870*/  IMAD R139, R139, UR5, RZ ;  /* 0x000000058b8b7c24 */ /* 0x000fe4000f8e02ff */
[----:B------:R-:W-:Y:S01]  /*e880*/  @!P4 IMAD.IADD R150, R150, 0x1, -R72 ;  /* 0x000000019696c824 */ /* 0x000fe200078e0a48 */
[----:B---3--:R-:W-:Y:S01]  /*e890*/  ISETP.GE.AND P3, PT, R6, RZ, PT ;  /* 0x000000ff0600720c */ /* 0x008fe20003f66270 */
[----:B------:R-:W2:Y:S01]  /*e8a0*/  LDCU UR5, c[0x0][0x3b0] ;  /* 0x00007600ff0577ac */ /* 0x000ea20008000800 */
[----:B------:R-:W3:Y:S01]  /*e8b0*/  LDL R6, [R1+0x8fc] ;  /* 0x0008fc0001067983 */ /* 0x000ee20000100800 */
[----:B------:R-:W-:-:S10]  /*e8c0*/  LEA R43, P6, R139, R69, 0x1 ;  /* 0x000000458b2b7211 */ /* 0x000fd400078c08ff */
[----:B------:R-:W-:-:S05]  /*e8d0*/  @!P3 IMAD.MOV R119, RZ, RZ, -R119 ;  /* 0x000000ffff77b224 */ /* 0x000fca00078e0a77 */
[----:B------:R-:W-:Y:S02]  /*e8e0*/  SEL R119, R75, R119, !P1 ;  /* 0x000000774b777207 */ /* 0x000fe40004800000 */
[----:B------:R-:W-:-:S03]  /*e8f0*/  ISETP.GT.U32.AND P3, PT, R72, R149, PT ;  /* 0x000000954800720c */ /* 0x000fc60003f64070 */
[----:B------:R-:W-:Y:S01]  /*e900*/  IMAD R119, R119, UR7, RZ ;  /* 0x0000000777777c24 */ /* 0x000fe2000f8e02ff */
[----:B------:R-:W-:Y:S01]  /*e910*/  LEA.HI.X.SX32 R45, R139, R68, 0x1, P6 ;  /* 0x000000448b2d7211 */ /* 0x000fe200030f0eff */
[----:B------:R1:W-:Y:S01]  /*e920*/  STL [R1+0x348], R43 ;  /* 0x0003482b01007387 */ /* 0x0003e20000100800 */
[----:B0-----:R-:W-:Y:S01]  /*e930*/  @P0 IMAD.MOV.U32 R4, RZ, RZ, R43 ;  /* 0x000000ffff040224 */ /* 0x001fe200078e002b */
[----:B------:R-:W-:Y:S01]  /*e940*/  ISETP.GT.U32.AND P5, PT, R72, R140, PT ;  /* 0x0000008c4800720c */ /* 0x000fe20003fa4070 */
[----:B------:R-:W0:Y:S01]  /*e950*/  LDCU UR7, c[0x0][0x3b0] ;  /* 0x00007600ff0777ac */ /* 0x000e220008000800 */
[----:B------:R-:W-:Y:S01]  /*e960*/  @P0 IMAD.MOV.U32 R5, RZ, RZ, R45 ;  /* 0x000000ffff050224 */ /* 0x000fe200078e002d */
[----:B------:R-:W-:Y:S03]  /*e970*/  STL [R1+0x344], R45 ;  /* 0x0003442d01007387 */ /* 0x000fe60000100800 */
[----:B------:R-:W-:Y:S01]  /*e980*/  @!P3 IMAD.IADD R149, R149, 0x1, -R72 ;  /* 0x000000019595b824 */ /* 0x000fe200078e0a48 */
[----:B------:R0:W3:Y:S01]  /*e990*/  @P0 LDG.E.U16 R80, desc[UR20][R4.64] ;  /* 0x0000001404500981 */ /* 0x0000e2000c1e1500 */
[----:B----4-:R-:W-:-:S02]  /*e9a0*/  ISETP.GE.AND P4, PT, R8, RZ, PT ;  /* 0x000000ff0800720c */ /* 0x010fc40003f86270 */
[----:B------:R-:W-:-:S04]  /*e9b0*/  LEA R8, P6, R119, R69, 0x1 ;  /* 0x0000004577087211 */ /* 0x000fc800078c08ff */
[----:B-1----:R-:W-:Y:S01]  /*e9c0*/  LEA.HI.X.SX32 R43, R119, R68, 0x1, P6 ;  /* 0x00000044772b7211 */ /* 0x002fe200030f0eff */
[----:B------:R1:W-:Y:S01]  /*e9d0*/  STL [R1+0x380], R8 ;  /* 0x0003800801007387 */ /* 0x0003e20000100800 */
[----:B0-----:R-:W-:Y:S01]  /*e9e0*/  @P0 IMAD.MOV.U32 R4, RZ, RZ, R8 ;  /* 0x000000ffff040224 */ /* 0x001fe200078e0008 */
[----:B------:R-:W-:Y:S02]  /*e9f0*/  ISETP.GE.AND P3, PT, R44, RZ, PT ;  /* 0x000000ff2c00720c */ /* 0x000fe40003f66270 */
[----:B------:R-:W-:Y:S04]  /*ea00*/  STL [R1+0x37c], R43 ;  /* 0x00037c2b01007387 */ /* 0x000fe80000100800 */
[----:B-1----:R-:W4:Y:S04]  /*ea10*/  LDL.LU R8, [R1+0x4] ;  /* 0x0000040001087983 */ /* 0x002f280000300800 */
[----:B------:R-:W4:Y:S04]  /*ea20*/  LDL R44, [R1+0x930] ;  /* 0x00093000012c7983 */ /* 0x000f280000100800 */
[----:B------:R-:W4:Y:S01]  /*ea30*/  LDL R45, [R1+0x960] ;  /* 0x00096000012d7983 */ /* 0x000f220000100800 */
[----:B------:R-:W-:Y:S01]  /*ea40*/  @!P5 IMAD.IADD R140, R140, 0x1, -R72 ;  /* 0x000000018c8cd824 */ /* 0x000fe200078e0a48 */
[----:B------:R-:W-:-:S04]  /*ea50*/  ISETP.GT.U32.AND P5, PT, R72, R151, PT ;  /* 0x000000974800720c */ /* 0x000fc80003fa4070 */
[C---:B------:R-:W-:Y:S01]  /*ea60*/  ISETP.GT.U32.AND P6, PT, R72.reuse, R140, PT ;  /* 0x0000008c4800720c */ /* 0x040fe20003fc4070 */
[----:B------:R-:W-:Y:S02]  /*ea70*/  @!P4 IMAD.MOV R150, RZ, RZ, -R150 ;  /* 0x000000ffff96c224 */ /* 0x000fe400078e0a96 */
[----:B------:R-:W-:Y:S01]  /*ea80*/  @!P3 IMAD.MOV R149, RZ, RZ, -R149 ;  /* 0x000000ffff95b224 */ /* 0x000fe200078e0a95 */
[----:B------:R-:W-:-:S05]  /*ea90*/  ISETP.GT.U32.AND P3, PT, R72, R154, PT ;  /* 0x0000009a4800720c */ /* 0x000fca0003f64070 */
[--C-:B------:R-:W-:Y:S01]  /*eaa0*/  @!P5 IMAD.IADD R151, R151, 0x1, -R72.reuse ;  /* 0x000000019797d824 */ /* 0x100fe200078e0a48 */
[----:B------:R-:W-:Y:S01]  /*eab0*/  ISETP.GE.AND P5, PT, R7, RZ, PT ;  /* 0x000000ff0700720c */ /* 0x000fe20003fa6270 */
[----:B------:R-:W-:Y:S01]  /*eac0*/  @P0 IMAD.MOV.U32 R5, RZ, RZ, R43 ;  /* 0x000000ffff050224 */ /* 0x000fe200078e002b */
[C---:B------:R-:W-:Y:S02]  /*ead0*/  SEL R150, R75.reuse, R150, !P1 ;  /* 0x000000964b967207 */ /* 0x040fe40004800000 */
[----:B------:R-:W-:Y:S01]  /*eae0*/  ISETP.GT.U32.AND P4, PT, R72, R151, PT ;  /* 0x000000974800720c */ /* 0x000fe20003f84070 */
[--C-:B------:R-:W-:Y:S01]  /*eaf0*/  @!P6 IMAD.IADD R140, R140, 0x1, -R72.reuse ;  /* 0x000000018c8ce824 */ /* 0x100fe200078e0a48 */
[----:B------:R0:W4:Y:S01]  /*eb00*/  @P0 LDG.E.U16 R79, desc[UR20][R4.64] ;  /* 0x00000014044f0981 */ /* 0x000122000c1e1500 */
[----:B------:R-:W-:Y:S01]  /*eb10*/  SEL R149, R75, R149, !P1 ;  /* 0x000000954b957207 */ /* 0x000fe20004800000 */
[----:B------:R-:W-:Y:S02]  /*eb20*/  @!P3 IMAD.IADD R154, R154, 0x1, -R72 ;  /* 0x000000019a9ab824 */ /* 0x000fe400078e0a48 */
[----:B0-----:R-:W-:-:S03]  /*eb30*/  IMAD R4, R150, UR4, RZ ;  /* 0x0000000496047c24 */ /* 0x001fc6000f8e02ff */
[----:B------:R-:W-:-:S04]  /*eb40*/  @!P5 IMAD.MOV R140, RZ, RZ, -R140 ;  /* 0x000000ffff8cd224 */ /* 0x000fc800078e0a8c */
[----:B------:R-:W-:Y:S01]  /*eb50*/  @!P4 IMAD.IADD R151, R151, 0x1, -R72 ;  /* 0x000000019797c824 */ /* 0x000fe200078e0a48 */
[----:B------:R-:W-:Y:S01]  /*eb60*/  LEA R150, P5, R4, R69, 0x1 ;  /* 0x0000004504967211 */ /* 0x000fe200078a08ff */
[----:B------:R-:W-:Y:S01]  /*eb70*/  IMAD R165, R149, UR4, RZ ;  /* 0x0000000495a57c24 */ /* 0x000fe2000f8e02ff */
[----:B------:R-:W-:Y:S02]  /*eb80*/  ISETP.GT.U32.AND P4, PT, R72, R152, PT ;  /* 0x000000984800720c */ /* 0x000fe40003f84070 */
[----:B------:R-:W-:Y:S01]  /*eb90*/  LEA.HI.X.SX32 R149, R4, R68, 0x1, P5 ;  /* 0x0000004404957211 */ /* 0x000fe200028f0eff */
[----:B------:R-:W-:Y:S01]  /*eba0*/  @P0 IMAD.MOV.U32 R4, RZ, RZ, R150 ;  /* 0x000000ffff040224 */ /* 0x000fe200078e0096 */
[----:B------:R-:W-:Y:S02]  /*ebb0*/  PRMT R78, RZ, 0x7610, R78 ;  /* 0x00007610ff4e7816 */ /* 0x000fe4000000004e */
[----:B------:R-:W-:Y:S01]  /*ebc0*/  SEL R140, R75, R140, !P1 ;  /* 0x0000008c4b8c7207 */ /* 0x000fe20004800000 */
[----:B------:R-:W-:-:S04]  /*ebd0*/  @P0 IMAD.MOV.U32 R5, RZ, RZ, R149 ;  /* 0x000000ffff050224 */ /* 0x000fc800078e0095 */
[----:B--2---:R-:W-:Y:S01]  /*ebe0*/  IMAD R140, R140, UR5, RZ ;  /* 0x000000058c8c7c24 */ /* 0x004fe2000f8e02ff */
[----:B------:R0:W2:Y:S01]  /*ebf0*/  @P0 LDG.E.U16 R78, desc[UR20][R4.64] ;  /* 0x00000014044e0981 */ /* 0x0000a2000c1e1500 */
[----:B------:R-:W-:Y:S01]  /*ec00*/  @!P4 IMAD.IADD R152, R152, 0x1, -R72 ;  /* 0x000000019898c824 */ /* 0x000fe200078e0a48 */
[----:B---3--:R-:W-:Y:S01]  /*ec10*/  ISETP.GE.AND P6, PT, R6, RZ, PT ;  /* 0x000000ff0600720c */ /* 0x008fe20003fc6270 */
[----:B------:R-:W1:Y:S01]  /*ec20*/  LDCU UR5, c[0x0][0x3b0] ;  /* 0x00007600ff0577ac */ /* 0x000e620008000800 */
[----:B------:R-:W-:-:S11]  /*ec30*/  LEA R6, P3, R165, R69, 0x1 ;  /* 0x00000045a5067211 */ /* 0x000fd600078608ff */
[----:B------:R-:W-:Y:S01]  /*ec40*/  @!P6 IMAD.MOV R151, RZ, RZ, -R151 ;  /* 0x000000ffff97e224 */ /* 0x000fe200078e0a97 */
[----:B------:R-:W-:-:S04]  /*ec50*/  ISETP.GT.U32.AND P6, PT, R72, R154, PT ;  /* 0x0000009a4800720c */ /* 0x000fc80003fc4070 */
[----:B------:R-:W-:Y:S01]  /*ec60*/  SEL R151, R75, R151, !P1 ;  /* 0x000000974b977207 */ /* 0x000fe20004800000 */
[----:B------:R3:W-:Y:S01]  /*ec70*/  STL [R1], R6 ;  /* 0x0000000601007387 */ /* 0x0007e20000100800 */
[----:B0-----:R-:W-:-:S03]  /*ec80*/  @P0 IMAD.MOV.U32 R4, RZ, RZ, R6 ;  /* 0x000000ffff040224 */ /* 0x001fc600078e0006 */
[----:B------:R-:W-:Y:S01]  /*ec90*/  IMAD R151, R151, UR7, RZ ;  /* 0x0000000797977c24 */ /* 0x000fe2000f8e02ff */
[----:B------:R-:W-:Y:S01]  /*eca0*/  LEA R109, P4, R140, R69, 0x1 ;  /* 0x000000458c6d7211 */ /* 0x000fe200078808ff */
[----:B------:R-:W2:Y:S01]  /*ecb0*/  LDL R7, [R1+0x98c] ;  /* 0x00098c0001077983 */ /* 0x000ea20000100800 */
[----:B------:R-:W-:Y:S01]  /*ecc0*/  ISETP.GT.U32.AND P5, PT, R72, R155, PT ;  /* 0x0000009b4800720c */ /* 0x000fe20003fa4070 */
[----:B------:R-:W-:Y:S02]  /*ecd0*/  @!P6 IMAD.IADD R154, R154, 0x1, -R72 ;  /* 0x000000019a9ae824 */ /* 0x000fe400078e0a48 */
[----:B---3--:R-:W3:Y:S01]  /*ece0*/  LDL R6, [R1+0x9c0] ;  /* 0x0009c00001067983 */ /* 0x008ee20000100800 */
[----:B------:R-:W-:Y:S01]  /*ecf0*/  LEA R43, P6, R151, R69, 0x1 ;  /* 0x00000045972b7211 */ /* 0x000fe200078c08ff */
[----:B------:R-:W0:Y:S01]  /*ed00*/  LDCU UR7, c[0x0][0x3b0] ;  /* 0x00007600ff0777ac */ /* 0x000e220008000800 */
[----:B------:R-:W-:Y:S01]  /*ed10*/  LEA.HI.X.SX32 R110, R140, R68, 0x1, P4 ;  /* 0x000000448c6e7211 */ /* 0x000fe200020f0eff */
[----:B------:R0:W-:Y:S04]  /*ed20*/  STL [R1+0x40], R109 ;  /* 0x0000406d01007387 */ /* 0x0001e80000100800 */
[----:B------:R-:W-:Y:S04]  /*ed30*/  STL [R1+0x80], R43 ;  /* 0x0000802b01007387 */ /* 0x000fe80000100800 */
[----:B------:R-:W-:Y:S01]  /*ed40*/  STL [R1+0x3c], R110 ;  /* 0x00003c6e01007387 */ /* 0x000fe20000100800 */
[----:B----4-:R-:W-:-:S02]  /*ed50*/  ISETP.GE.AND P4, PT, R44, RZ, PT ;  /* 0x000000ff2c00720c */ /* 0x010fc40003f86270 */
[----:B------:R-:W-:Y:S02]  /*ed60*/  LEA.HI.X.SX32 R44, R151, R68, 0x1, P6 ;  /* 0x00000044972c7211 */ /* 0x000fe400030f0eff */
[----:B------:R-:W-:-:S03]  /*ed70*/  ISETP.GE.AND P6, PT, R45, RZ, PT ;  /* 0x000000ff2d00720c */ /* 0x000fc60003fc6270 */
[----:B------:R4:W-:Y:S04]  /*ed80*/  STL [R1+0x7c], R44 ;  /* 0x00007c2c01007387 */ /* 0x0009e80000100800 */
[----:B------:R-:W2:Y:S01]  /*ed90*/  LDL R45, [R1+0x9f0] ;  /* 0x0009f000012d7983 */ /* 0x000ea20000100800 */
[----:B------:R-:W-:Y:S02]  /*eda0*/  LEA.HI.X.SX32 R165, R165, R68, 0x1, P3 ;  /* 0x00000044a5a57211 */ /* 0x000fe400018f0eff */
[----:B------:R-:W-:Y:S01]  /*edb0*/  PRMT R77, RZ, 0x7610, R77 ;  /* 0x00007610ff4d7816 */ /* 0x000fe2000000004d */
[----:B------:R-:W-:Y:S01]  /*edc0*/  @!P5 IMAD.IADD R155, R155, 0x1, -R72 ;  /* 0x000000019b9bd824 */ /* 0x000fe200078e0a48 */
[C---:B------:R-:W-:Y:S01]  /*edd0*/  ISETP.GT.U32.AND P3, PT, R72.reuse, R8, PT ;  /* 0x000000084800720c */ /* 0x040fe20003f64070 */
[----:B------:R-:W-:Y:S01]  /*ede0*/  @P0 IMAD.MOV.U32 R5, RZ, RZ, R165 ;  /* 0x000000ffff050224 */ /* 0x000fe200078e00a5 */
[----:B------:R-:W-:Y:S01]  /*edf0*/  ISETP.GT.U32.AND P5, PT, R72, R152, PT ;  /* 0x000000984800720c */ /* 0x000fe20003fa4070 */
[----:B------:R-:W2:Y:S04]  /*ee00*/  LDL.LU R111, [R1+0x10] ;  /* 0x00001000016f7983 */ /* 0x000ea80000300800 */
[----:B------:R0:W2:Y:S02]  /*ee10*/  @P0 LDG.E.U16 R77, desc[UR20][R4.64] ;  /* 0x00000014044d0981 */ /* 0x0000a4000c1e1500 */
[----:B0-----:R-:W-:-:S02]  /*ee20*/  @P0 IMAD.MOV.U32 R4, RZ, RZ, R109 ;  /* 0x000000ffff040224 */ /* 0x001fc400078e006d */
[----:B------:R-:W2:Y:S02]  /*ee30*/  LDL.LU R109, [R1+0xc] ;  /* 0x00000c00016d7983 */ /* 0x000ea40000300800 */
[--C-:B------:R-:W-:Y:S02]  /*ee40*/  @!P3 IMAD.IADD R8, R8, 0x1, -R72.reuse ;  /* 0x000000010808b824 */ /* 0x100fe400078e0a48 */
[----:B------:R-:W-:Y:S02]  /*ee50*/  @!P5 IMAD.IADD R152, R152, 0x1, -R72 ;  /* 0x000000019898d824 */ /* 0x000fe400078e0a48 */
[----:B------:R-:W-:Y:S01]  /*ee60*/  @!P4 IMAD.MOV R154, RZ, RZ, -R154 ;  /* 0x000000ffff9ac224 */ /* 0x000fe200078e0a9a */
[C---:B------:R-:W-:Y:S01]  /*ee70*/  ISETP.GT.U32.AND P3, PT, R72.reuse, R8, PT ;  /* 0x000000084800720c */ /* 0x040fe20003f64070 */
[----:B------:R-:W-:Y:S01]  /*ee80*/  @P0 IMAD.MOV.U32 R5, RZ, RZ, R110 ;  /* 0x000000ffff050224 */ /* 0x000fe200078e006e */
[----:B------:R-:W-:Y:S02]  /*ee90*/  PRMT R76, RZ, 0x7610, R76 ;  /* 0x00007610ff4c7816 */ /* 0x000fe4000000004c */
[C---:B------:R-:W-:Y:S01]  /*eea0*/  ISETP.GT.U32.AND P5, PT, R72.reuse, R155, PT ;  /* 0x0000009b4800720c */ /* 0x040fe20003fa4070 */
[----:B------:R-:W-:Y:S01]  /*eeb0*/  @!P6 IMAD.MOV R152, RZ, RZ, -R152 ;  /* 0x000000ffff98e224 */ /* 0x000fe200078e0a98 */
[----:B------:R-:W-:-:S02]  /*eec0*/  ISETP.GT.U32.AND P4, PT, R72, R156, PT ;  /* 0x0000009c4800720c */ /* 0x000fc40003f84070 */
[C---:B------:R-:W-:Y:S01]  /*eed0*/  SEL R154, R75.reuse, R154, !P1 ;  /* 0x0000009a4b9a7207 */ /* 0x040fe20004800000 */
[----:B------:R0:W2:Y:S01]  /*eee0*/  @P0 LDG.E.U16 R76, desc[UR20][R4.64] ;  /* 0x00000014044c0981 */ /* 0x0000a2000c1e1500 */
[----:B------:R-:W-:Y:S02]  /*eef0*/  PRMT R74, RZ, 0x7610, R74 ;  /* 0x00007610ff4a7816 */ /* 0x000fe4000000004a */
[----:B------:R-:W-:Y:S01]  /*ef00*/  SEL R152, R75, R152, !P1 ;  /* 0x000000984b987207 */ /* 0x000fe20004800000 */
[----:B------:R-:W-:Y:S01]  /*ef10*/  IMAD R154, R154, UR11, RZ ;  /* 0x0000000b9a9a7c24 */ /* 0x000fe2000f8e02ff */
[----:B------:R-:W-:Y:S01]  /*ef20*/  PRMT R67, RZ, 0x7610, R67 ;  /* 0x00007610ff437816 */ /* 0x000fe20000000043 */
[----:B------:R-:W-:Y:S01]  /*ef30*/  @!P3 IMAD.IADD R8, R8, 0x1, -R72 ;  /* 0x000000010808b824 */ /* 0x000fe200078e0a48 */
[----:B------:R-:W-:Y:S01]  /*ef40*/  PRMT R66, RZ, 0x7610, R66 ;  /* 0x00007610ff427816 */ /* 0x000fe20000000042 */
[----:B0-----:R-:W-:Y:S01]  /*ef50*/  @P0 IMAD.MOV.U32 R4, RZ, RZ, R43 ;  /* 0x000000ffff040224 */ /* 0x001fe200078e002b */
[----:B------:R-:W-:Y:S01]  /*ef60*/  PRMT R65, RZ, 0x7610, R65 ;  /* 0x00007610ff417816 */ /* 0x000fe20000000041 */
[----:B------:R-:W-:Y:S01]  /*ef70*/  @P0 IMAD.MOV.U32 R5, RZ, RZ, R44 ;  /* 0x000000ffff050224 */ /* 0x000fe200078e002c */
[----:B------:R-:W-:Y:S01]  /*ef80*/  PRMT R64, RZ, 0x7610, R64 ;  /* 0x00007610ff407816 */ /* 0x000fe20000000040 */
[----:B-1----:R-:W-:Y:S01]  /*ef90*/  IMAD R152, R152, UR5, RZ ;  /* 0x0000000598987c24 */ /* 0x002fe2000f8e02ff */
[----:B----4-:R-:W4:Y:S01]  /*efa0*/  LDL.LU R44, [R1+0x8] ;  /* 0x00000800012c7983 */ /* 0x010f220000300800 */
[--C-:B------:R-:W-:Y:S01]  /*efb0*/  @!P5 IMAD.IADD R155, R155, 0x1, -R72.reuse ;  /* 0x000000019b9bd824 */ /* 0x100fe200078e0a48 */
[----:B------:R-:W0:Y:S02]  /*efc0*/  LDCU UR5, c[0x0][0x3b0] ;  /* 0x00007600ff0577ac */ /* 0x000e240008000800 */
[----:B------:R1:W4:Y:S01]  /*efd0*/  @P0 LDG.E.U16 R74, desc[UR20][R4.64] ;  /* 0x00000014044a0981 */ /* 0x000322000c1e1500 */
[----:B------:R-:W-:Y:S01]  /*efe0*/  @!P4 IMAD.IADD R156, R156, 0x1, -R72 ;  /* 0x000000019c9cc824 */ /* 0x000fe200078e0a48 */
[----:B------:R-:W-:Y:S01]  /*eff0*/  PRMT R63, RZ, 0x7610, R63 ;  /* 0x00007610ff3f7816 */ /* 0x000fe2000000003f */
[----:B------:R-:W0:Y:S01]  /*f000*/  LDCU UR11, c[0x0][0x3b0] ;  /* 0x00007600ff0b77ac */ /* 0x000e220008000800 */
[----:B-1----:R-:W-:-:S04]  /*f010*/  LEA R4, P3, R154, R69, 0x1 ;  /* 0x000000459a047211 */ /* 0x002fc800078608ff */
[----:B------:R-:W-:Y:S01]  /*f020*/  LEA.HI.X.SX32 R5, R154, R68, 0x1, P3 ;  /* 0x000000449a057211 */ /* 0x000fe200018f0eff */
[----:B------:R-:W-:Y:S04]  /*f030*/  STL [R1+0x4], R8 ;  /* 0x0000040801007387 */ /* 0x000fe80000100800 */
[----:B------:R1:W-:Y:S04]  /*f040*/  STL [R1+0xc0], R4 ;  /* 0x0000c00401007387 */ /* 0x0003e80000100800 */
[----:B------:R1:W4:Y:S02]  /*f050*/  @P0 LDG.E.U16 R67, desc[UR20][R4.64] ;  /* 0x0000001404430981 */ /* 0x000324000c1e1500 */
[----:B-1----:R-:W-:Y:S01]  /*f060*/  IMAD.MOV.U32 R4, RZ, RZ, R8 ;  /* 0x000000ffff047224 */ /* 0x002fe200078e0008 */
[----:B---3--:R-:W-:-:S02]  /*f070*/  ISETP.GE.AND P5, PT, R6, RZ, PT ;  /* 0x000000ff0600720c */ /* 0x008fc40003fa6270 */
[C---:B------:R-:W-:Y:S02]  /*f080*/  LEA R6, P4, R152.reuse, R69, 0x1 ;  /* 0x0000004598067211 */ /* 0x040fe400078808ff */
[----:B--2---:R-:W-:Y:S02]  /*f090*/  ISETP.GE.AND P6, PT, R7, RZ, PT ;  /* 0x000000ff0700720c */ /* 0x004fe40003fc6270 */
[----:B------:R-:W-:Y:S01]  /*f0a0*/  LEA.HI.X.SX32 R7, R152, R68, 0x1, P4 ;  /* 0x0000004498077211 */ /* 0x000fe200020f0eff */
[----:B------:R1:W-:Y:S04]  /*f0b0*/  STL [R1+0x100], R6 ;  /* 0x0001000601007387 */ /* 0x0003e80000100800 */
[----:B------:R2:W-:Y:S02]  /*f0c0*/  STL [R1+0xbc], R5 ;  /* 0x0000bc0501007387 */ /* 0x0005e40000100800 */
[----:B------:R-:W-:-:S02]  /*f0d0*/  @!P5 IMAD.MOV R4, RZ, RZ, -R4 ;  /* 0x000000ffff04d224 */ /* 0x000fc400078e0a04 */
[----:B------:R3:W-:Y:S04]  /*f0e0*/  STL [R1+0xfc], R7 ;  /* 0x0000fc0701007387 */ /* 0x0007e80000100800 */
[----:B------:R-:W4:Y:S04]  /*f0f0*/  LDL R8, [R1+0xa10] ;  /* 0x000a100001087983 */ /* 0x000f280000100800 */
[----:B------:R-:W4:Y:S01]  /*f100*/  LDL.LU R43, [R1+0x14] ;  /* 0x00001400012b7983 */ /* 0x000f220000300800 */
[----:B------:R-:W-:Y:S01]  /*f110*/  @!P6 IMAD.MOV R155, RZ, RZ, -R155 ;  /* 0x000000ffff9be224 */ /* 0x000fe200078e0a9b */
[----:B------:R-:W-:-:S02]  /*f120*/  ISETP.GT.U32.AND P3, PT, R72, R156, PT ;  /* 0x0000009c4800720c */ /* 0x000fc40003f64070 */
[----:B------:R1:W4:Y:S01]  /*f130*/  @P0 LDG.E.U16 R66, desc[UR20][R6.64] ;  /* 0x0000001406420981 */ /* 0x000322000c1e1500 */
[----:B------:R-:W-:-:S03]  /*f140*/  ISETP.GE.AND P5, PT, R45, RZ, PT ;  /* 0x000000ff2d00720c */ /* 0x000fc60003fa6270 */
[----:B------:R-:W4:Y:S04]  /*f150*/  LDL R110, [R1+0x988] ;  /* 0x00098800016e7983 */ /* 0x000f280000100800 */
[----:B------:R-:W4:Y:S01]  /*f160*/  LDL R45, [R1+0x9d0] ;  /* 0x0009d000012d7983 */ /* 0x000f220000100800 */
[C---:B------:R-:W-:Y:S02]  /*f170*/  SEL R155, R75.reuse, R155, !P1 ;  /* 0x0000009b4b9b7207 */ /* 0x040fe40004800000 */
[C---:B------:R-:W-:Y:S02]  /*f180*/  ISETP.GT.U32.AND P6, PT, R72.reuse, R111, PT ;  /* 0x0000006f4800720c */ /* 0x040fe40003fc4070 */
[----:B------:R-:W-:Y:S01]  /*f190*/  SEL R4, R75, R4, !P1 ;  /* 0x000000044b047207 */ /* 0x000fe20004800000 */
[----:B------:R-:W-:Y:S01]  /*f1a0*/  IMAD R155, R155, UR7, RZ ;  /* 0x000000079b9b7c24 */ /* 0x000fe2000f8e02ff */
[----:B------:R-:W0:Y:S01]  /*f1b0*/  LDCU UR7, c[0x0][0x3b0] ;  /* 0x00007600ff0777ac */ /* 0x000e220008000800 */
[----:B------:R-:W-:Y:S01]  /*f1c0*/  ISETP.GT.U32.AND P4, PT, R72, R109, PT ;  /* 0x0000006d4800720c */ /* 0x000fe20003f84070 */
[----:B------:R-:W-:-:S02]  /*f1d0*/  @!P3 IMAD.IADD R156, R156, 0x1, -R72 ;  /* 0x000000019c9cb824 */ /* 0x000fc400078e0a48 */
[----:B------:R-:W-:Y:S01]  /*f1e0*/  IMAD R4, R4, UR12, RZ ;  /* 0x0000000c04047c24 */ /* 0x000fe2000f8e02ff */
[----:B------:R-:W-:Y:S01]  /*f1f0*/  PRMT R62, RZ, 0x7610, R62 ;  /* 0x00007610ff3e7816 */ /* 0x000fe2000000003e */
[----:B------:R-:W-:Y:S01]  /*f200*/  @!P5 IMAD.MOV R156, RZ, RZ, -R156 ;  /* 0x000000ffff9cd224 */ /* 0x000fe200078e0a9c */
[----:B------:R-:W-:Y:S02]  /*f210*/  PRMT R61, RZ, 0x7610, R61 ;  /* 0x00007610ff3d7816 */ /* 0x000fe4000000003d */
[--C-:B------:R-:W-:Y:S01]  /*f220*/  @!P6 IMAD.IADD R111, R111, 0x1, -R72.reuse ;  /* 0x000000016f6fe824 */ /* 0x100fe200078e0a48 */
[-C--:B-1----:R-:W-:Y:S01]  /*f230*/  LEA R6, P5, R4, R69.reuse, 0x1 ;  /* 0x0000004504067211 */ /* 0x082fe200078a08ff */
[----:B------:R-:W1:Y:S03]  /*f240*/  LDCU UR12, c[0x0][0x3b0] ;  /* 0x00007600ff0c77ac */ /* 0x000e660008000800 */
[----:B------:R-:W-:Y:S01]  /*f250*/  @!P4 IMAD.IADD R109, R109, 0x1, -R72 ;  /* 0x000000016d6dc824 */ /* 0x000fe200078e0a48 */
[----:B--2---:R-:W-:-:S04]  /*f260*/  LEA R5, P4, R155, R69, 0x1 ;  /* 0x000000459b057211 */ /* 0x004fc800078808ff */
[-C--:B------:R-:W-:Y:S01]  /*f270*/  LEA.HI.X.SX32 R112, R155, R68.reuse, 0x1, P4 ;  /* 0x000000449b707211 */ /* 0x080fe200020f0eff */
[----:B------:R2:W-:Y:S01]  /*f280*/  STL [R1+0x160], R5 ;  /* 0x0001600501007387 */ /* 0x0005e20000100800 */
[----:B------:R-:W-:Y:S02]  /*f290*/  ISETP.GT.U32.AND P6, PT, R72, R109, PT ;  /* 0x0000006d4800720c */ /* 0x000fe40003fc4070 */
[----:B---3--:R-:W-:Y:S01]  /*f2a0*/  LEA.HI.X.SX32 R7, R4, R68, 0x1, P5 ;  /* 0x0000004404077211 */ /* 0x008fe200028f0eff */
[----:B------:R-:W-:Y:S01]  /*f2b0*/  @P0 IMAD.MOV.U32 R4, RZ, RZ, R5 ;  /* 0x000000ffff040224 */ /* 0x000fe200078e0005 */
[----:B------:R-:W-:Y:S01]  /*f2c0*/  SEL R156, R75, R156, !P1 ;  /* 0x0000009c4b9c7207 */ /* 0x000fe20004800000 */
[----:B--2---:R-:W-:Y:S01]  /*f2d0*/  @P0 IMAD.MOV.U32 R5, RZ, RZ, R112 ;  /* 0x000000ffff050224 */ /* 0x004fe200078e0070 */
[----:B----4-:R-:W-:-:S03]  /*f2e0*/  ISETP.GT.U32.AND P4, PT, R72, R44, PT ;  /* 0x0000002c4800720c */ /* 0x010fc60003f84070 */
[----:B0-----:R-:W-:Y:S01]  /*f2f0*/  IMAD R156, R156, UR5, RZ ;  /* 0x000000059c9c7c24 */ /* 0x001fe2000f8e02ff */
[----:B------:R-:W-:Y:S03]  /*f300*/  STL [R1+0x1a0], R6 ;  /* 0x0001a00601007387 */ /* 0x000fe60000100800 */
[----:B------:R-:W-:Y:S01]  /*f310*/  @!P6 IMAD.IADD R109, R109, 0x1, -R72 ;  /* 0x000000016d6de824 */ /* 0x000fe200078e0a48 */
[----:B------:R-:W-:Y:S01]  /*f320*/  ISETP.GT.U32.AND P3, PT, R72, R111, PT ;  /* 0x0000006f4800720c */ /* 0x000fe20003f64070 */
[----:B------:R-:W0:Y:S01]  /*f330*/  LDCU UR5, c[0x0][0x3b0] ;  /* 0x00007600ff0577ac */ /* 0x000e220008000800 */
[----:B------:R2:W3:Y:S02]  /*f340*/  @P0 LDG.E.U16 R65, desc[UR20][R4.64] ;  /* 0x0000001404410981 */ /* 0x0004e4000c1e1500 */
[----:B--2---:R-:W-:Y:S02]  /*f350*/  @P0 IMAD.MOV.U32 R4, RZ, RZ, R6 ;  /* 0x000000ffff040224 */ /* 0x004fe400078e0006 */
[----:B------:R-:W-:Y:S01]  /*f360*/  @P0 IMAD.MOV.U32 R5, RZ, RZ, R7 ;  /* 0x000000ffff050224 */ /* 0x000fe200078e0007 */
[----:B------:R2:W-:Y:S04]  /*f370*/  STL [R1+0x15c], R112 ;  /* 0x00015c7001007387 */ /* 0x0005e80000100800 */
[----:B------:R4:W3:Y:S01]  /*f380*/  @P0 LDG.E.U16 R64, desc[UR20][R4.64] ;  /* 0x0000001404400981 */ /* 0x0008e2000c1e1500 */
[----:B------:R-:W-:-:S03]  /*f390*/  @!P4 IMAD.IADD R44, R44, 0x1, -R72 ;  /* 0x000000012c2cc824 */ /* 0x000fc600078e0a48 */
[----:B------:R0:W-:Y:S04]  /*f3a0*/  STL [R1+0x19c], R7 ;  /* 0x00019c0701007387 */ /* 0x0001e80000100800 */
[----:B--2---:R-:W2:Y:S01]  /*f3b0*/  LDL.LU R112, [R1+0x44] ;  /* 0x0000440001707983 */ /* 0x004ea20000300800 */
[----:B----4-:R-:W-:Y:S02]  /*f3c0*/  LEA R4, P6, R156, R69, 0x1 ;  /* 0x000000459c047211 */ /* 0x010fe400078c08ff */
[----:B------:R-:W-:Y:S02]  /*f3d0*/  ISETP.GE.AND P5, PT, R8, RZ, PT ;  /* 0x000000ff0800720c */ /* 0x000fe40003fa6270 */
[----:B------:R-:W4:Y:S04]  /*f3e0*/  LDL.LU R8, [R1+0x18] ;  /* 0x0000180001087983 */ /* 0x000f280000300800 */
[----:B------:R-:W-:Y:S01]  /*f3f0*/  STL [R1+0x1e0], R4 ;  /* 0x0001e00401007387 */ /* 0x000fe20000100800 */
[----:B------:R-:W-:-:S03]  /*f400*/  ISETP.GE.AND P4, PT, R45, RZ, PT ;  /* 0x000000ff2d00720c */ /* 0x000fc60003f86270 */
[----:B------:R-:W3:Y:S01]  /*f410*/  LDL R45, [R1+0x944] ;  /* 0x00094400012d7983 */ /* 0x000ee20000100800 */
[----:B------:R-:W-:Y:S01]  /*f420*/  @!P3 IMAD.IADD R111, R111, 0x1, -R72 ;  /* 0x000000016f6fb824 */ /* 0x000fe200078e0a48 */
[----:B------:R-:W-:Y:S02]  /*f430*/  ISETP.GT.U32.AND P3, PT, R72, R43, PT ;  /* 0x0000002b4800720c */ /* 0x000fe40003f64070 */
[----:B------:R-:W-:Y:S01]  /*f440*/  LEA.HI.X.SX32 R6, R156, R68, 0x1, P6 ;  /* 0x000000449c067211 */ /* 0x000fe200030f0eff */
[----:B------:R-:W-:Y:S01]  /*f450*/  IMAD.MOV.U32 R5, RZ, RZ, R111 ;  /* 0x000000ffff057224 */ /* 0x000fe200078e006f */
[----:B------:R-:W-:-:S03]  /*f460*/  ISETP.GT.U32.AND P6, PT, R72, R44, PT ;  /* 0x0000002c4800720c */ /* 0x000fc60003fc4070 */
[----:B------:R1:W-:Y:S01]  /*f470*/  STL [R1+0x1dc], R6 ;  /* 0x0001dc0601007387 */ /* 0x0003e20000100800 */
[----:B0-----:R-:W-:Y:S02]  /*f480*/  @P0 IMAD.MOV.U32 R7, RZ, RZ, R6 ;  /* 0x000000ffff070224 */ /* 0x001fe400078e0006 */
[----:B------:R-:W-:-:S03]  /*f490*/  @!P5 IMAD.MOV R5, RZ, RZ, -R5 ;  /* 0x000000ffff05d224 */ /* 0x000fc600078e0a05 */
[----:B------:R-:W-:Y:S02]  /*f4a0*/  @!P3 IMAD.IADD R43, R43, 0x1, -R72 ;  /* 0x000000012b2bb824 */ /* 0x000fe400078e0a48 */
[----:B-1----:R-:W-:Y:S02]  /*f4b0*/  @P0 IMAD.MOV.U32 R6, RZ, RZ, R4 ;  /* 0x000000ffff060224 */ /* 0x002fe400078e0004 */
[----:B------:R-:W-:Y:S01]  /*f4c0*/  IMAD.MOV.U32 R4, RZ, RZ, R109 ;  /* 0x000000ffff047224 */ /* 0x000fe200078e006d */
[----:B------:R-:W-:Y:S01]  /*f4d0*/  ISETP.GT.U32.AND P3, PT, R72, R43, PT ;  /* 0x0000002b4800720c */ /* 0x000fe20003f64070 */
[----:B------:R-:W-:Y:S01]  /*f4e0*/  @!P6 IMAD.IADD R44, R44, 0x1, -R72 ;  /* 0x000000012c2ce824 */ /* 0x000fe200078e0a48 */
[----:B------:R0:W4:Y:S01]  /*f4f0*/  @P0 LDG.E.U16 R63, desc[UR20][R6.64] ;  /* 0x00000014063f0981 */ /* 0x000122000c1e1500 */
[----:B------:R-:W-:Y:S01]  /*f500*/  @!P4 IMAD.MOV R4, RZ, RZ, -R4 ;  /* 0x000000ffff04c224 */ /* 0x000fe200078e0a04 */
[----:B------:R-:W-:Y:S02]  /*f510*/  ISETP.GE.AND P5, PT, R110, RZ, PT ;  /* 0x000000ff6e00720c */ /* 0x000fe40003fa6270 */
[----:B------:R-:W4:Y:S01]  /*f520*/  LDL.LU R109, [R1+0x48] ;  /* 0x00004800016d7983 */ /* 0x000f220000300800 */
[----:B0-----:R-:W-:-:S02]  /*f530*/  SEL R6, R75, R5, !P1 ;  /* 0x000000054b067207 */ /* 0x001fc40004800000 */
[----:B------:R-:W-:-:S03]  /*f540*/  SEL R5, R75, R4, !P1 ;  /* 0x000000044b057207 */ /* 0x000fc60004800000 */
[----:B------:R-:W-:Y:S01]  /*f550*/  IMAD R6, R6, UR5, RZ ;  /* 0x0000000506067c24 */ /* 0x000fe2000f8e02ff */
[----:B------:R0:W-:Y:S01]  /*f560*/  STL [R1+0x8], R44 ;  /* 0x0000082c01007387 */ /* 0x0001e20000100800 */
[----:B------:R-:W-:Y:S01]  /*f570*/  IMAD R5, R5, UR7, RZ ;  /* 0x0000000705057c24 */ /* 0x000fe2000f8e02ff */
[----:B------:R-:W1:Y:S01]  /*f580*/  LDCU UR5, c[0x0][0x3b0] ;  /* 0x00007600ff0577ac */ /* 0x000e620008000800 */
[----:B------:R-:W-:Y:S02]  /*f590*/  IMAD.MOV.U32 R4, RZ, RZ, R44 ;  /* 0x000000ffff047224 */ /* 0x000fe400078e002c */
[----:B------:R-:W-:Y:S01]  /*f5a0*/  @!P3 IMAD.IADD R43, R43, 0x1, -R72 ;  /* 0x000000012b2bb824 */ /* 0x000fe200078e0a48 */
[-C--:B------:R-:W-:Y:S01]  /*f5b0*/  LEA R7, P3, R5, R69.reuse, 0x1 ;  /* 0x0000004505077211 */ /* 0x080fe200078608ff */
[----:B------:R-:W-:Y:S01]  /*f5c0*/  @!P5 IMAD.MOV R4, RZ, RZ, -R4 ;  /* 0x000000ffff04d224 */ /* 0x000fe200078e0a04 */
[----:B------:R-:W-:Y:S01]  /*f5d0*/  PRMT R60, RZ, 0x7610, R60 ;  /* 0x00007610ff3c7816 */ /* 0x000fe2000000003c */
[----:B------:R-:W1:Y:S01]  /*f5e0*/  LDCU UR7, c[0x0][0x3b0] ;  /* 0x00007600ff0777ac */ /* 0x000e620008000800 */
[----:B0-----:R-:W-:-:S04]  /*f5f0*/  LEA R44, P6, R6, R69, 0x1 ;  /* 0x00000045062c7211 */ /* 0x001fc800078c08ff */
[----:B------:R-:W-:Y:S01]  /*f600*/  LEA.HI.X.SX32 R110, R6, R68, 0x1, P6 ;  /* 0x00000044066e7211 */ /* 0x000fe200030f0eff */
[----:B------:R0:W-:Y:S01]  /*f610*/  STL [R1+0x220], R44 ;  /* 0x0002202c01007387 */ /* 0x0001e20000100800 */
[----:B------:R-:W-:Y:S01]  /*f620*/  SEL R6, R75, R4, !P1 ;  /* 0x000000044b067207 */ /* 0x000fe20004800000 */
[----:B------:R-:W-:Y:S02]  /*f630*/  @P0 IMAD.MOV.U32 R4, RZ, RZ, R44 ;  /* 0x000000ffff040224 */ /* 0x000fe400078e002c */
[----:B------:R-:W-:Y:S04]  /*f640*/  STL [R1+0x14], R43 ;  /* 0x0000142b01007387 */ /* 0x000fe80000100800 */
[----:B------:R1:W-:Y:S04]  /*f650*/  STL [R1+0x260], R7 ;  /* 0x0002600701007387 */ /* 0x0003e80000100800 */
[----:B------:R-:W-:Y:S04]  /*f660*/  STL [R1+0x21c], R110 ;  /* 0x00021c6e01007387 */ /* 0x000fe80000100800 */
[----:B0-----:R-:W4:Y:S01]  /*f670*/  LDL R44, [R1+0x8a8] ;  /* 0x0008a800012c7983 */ /* 0x001f220000100800 */
[----:B--2---:R-:W-:Y:S01]  /*f680*/  ISETP.GT.U32.AND P4, PT, R72, R112, PT ;  /* 0x000000704800720c */ /* 0x004fe20003f84070 */
[----:B------:R-:W-:-:S02]  /*f690*/  IMAD R6, R6, UR11, RZ ;  /* 0x0000000b06067c24 */ /* 0x000fc4000f8e02ff */
[----:B------:R-:W2:Y:S01]  /*f6a0*/  LDL R111, [R1+0x8f8] ;  /* 0x0008f800016f7983 */ /* 0x000ea20000100800 */
[----:B------:R-:W-:Y:S01]  /*f6b0*/  PRMT R59, RZ, 0x7610, R59 ;  /* 0x00007610ff3b7816 */ /* 0x000fe2000000003b */
[----:B------:R-:W0:Y:S08]  /*f6c0*/  LDCU UR11, c[0x0][0x3b0] ;  /* 0x00007600ff0b77ac */ /* 0x000e300008000800 */
[----:B------:R-:W-:Y:S01]  /*f6d0*/  @!P4 IMAD.IADD R112, R112, 0x1, -R72 ;  /* 0x000000017070c824 */ /* 0x000fe200078e0a48 */
[----:B---3--:R-:W-:-:S02]  /*f6e0*/  ISETP.GE.AND P5, PT, R45, RZ, PT ;  /* 0x000000ff2d00720c */ /* 0x008fc40003fa6270 */
[----:B------:R-:W-:Y:S01]  /*f6f0*/  LEA.HI.X.SX32 R45, R5, R68, 0x1, P3 ;  /* 0x00000044052d7211 */ /* 0x000fe200018f0eff */
[----:B------:R-:W-:-:S05]  /*f700*/  @P0 IMAD.MOV.U32 R5, RZ, RZ, R110 ;  /* 0x000000ffff050224 */ /* 0x000fca00078e006e */
[----:B------:R3:W2:Y:S02]  /*f710*/  @P0 LDG.E.U16 R62, desc[UR20][R4.64] ;  /* 0x00000014043e0981 */ /* 0x0006a4000c1e1500 */
[----:B---3--:R-:W-:Y:S02]  /*f720*/  @P0 IMAD.MOV.U32 R4, RZ, RZ, R7 ;  /* 0x000000ffff040224 */ /* 0x008fe400078e0007 */
[----:B------:R-:W-:-:S05]  /*f730*/  @P0 IMAD.MOV.U32 R5, RZ, RZ, R45 ;  /* 0x000000ffff050224 */ /* 0x000fca00078e002d */
[----:B------:R3:W2:Y:S04]  /*f740*/  @P0 LDG.E.U16 R61, desc[UR20][R4.64] ;  /* 0x00000014043d0981 */ /* 0x0006a8000c1e1500 */
[----:B------:R0:W-:Y:S01]  /*f750*/  STL [R1+0x25c], R45 ;  /* 0x00025c2d01007387 */ /* 0x0001e20000100800 */
[----:B---3--:R-:W-:-:S04]  /*f760*/  LEA R5, P4, R6, R69, 0x1 ;  /* 0x0000004506057211 */ /* 0x008fc800078808ff */
[----:B-1----:R-:W-:Y:S01]  /*f770*/  LEA.HI.X.SX32 R7, R6, R68, 0x1, P4 ;  /* 0x0000004406077211 */ /* 0x002fe200020f0eff */
[----:B0-----:R-:W3:Y:S01]  /*f780*/  LDL.LU R45, [R1+0x4c] ;  /* 0x00004c00012d7983 */ /* 0x001ee20000300800 */
[----:B------:R-:W-:-:S03]  /*f790*/  IMAD.MOV.U32 R4, RZ, RZ, R43 ;  /* 0x000000ffff047224 */ /* 0x000fc600078e002b */
[----:B------:R-:W3:Y:S04]  /*f7a0*/  LDL R110, [R1+0x858] ;  /* 0x00085800016e7983 */ /* 0x000ee80000100800 */
[----:B------:R0:W-:Y:S04]  /*f7b0*/  STL [R1+0x2a0], R5 ;  /* 0x0002a00501007387 */ /* 0x0001e80000100800 */
[----:B------:R1:W-:Y:S04]  /*f7c0*/  STL [R1+0x29c], R7 ;  /* 0x00029c0701007387 */ /* 0x0003e80000100800 */
[----:B------:R-:W3:Y:S01]  /*f7d0*/  LDL R43, [R1+0x86c] ;  /* 0x00086c00012b7983 */ /* 0x000ee20000100800 */
[C---:B----4-:R-:W-:Y:S01]  /*f7e0*/  ISETP.GT.U32.AND P6, PT, R72.reuse, R8, PT ;  /* 0x000000084800720c */ /* 0x050fe20003fc4070 */
[----:B------:R-:W-:Y:S01]  /*f7f0*/  @!P5 IMAD.MOV R4, RZ, RZ, -R4 ;  /* 0x000000ffff04d224 */ /* 0x000fe200078e0a04 */
[----:B------:R-:W-:-:S04]  /*f800*/  ISETP.GT.U32.AND P5, PT, R72, R132, PT ;  /* 0x000000844800720c */ /* 0x000fc80003fa4070 */
[----:B------:R-:W-:-:S07]  /*f810*/  SEL R6, R75, R4, !P1 ;  /* 0x000000044b067207 */ /* 0x000fce0004800000 */
[--C-:B------:R-:W-:Y:S01]  /*f820*/  @!P6 IMAD.IADD R8, R8, 0x1, -R72.reuse ;  /* 0x000000010808e824 */ /* 0x100fe200078e0a48 */
[C---:B------:R-:W-:Y:S01]  /*f830*/  ISETP.GT.U32.AND P6, PT, R72.reuse, R112, PT ;  /* 0x000000704800720c */ /* 0x040fe20003fc4070 */
[----:B------:R-:W-:Y:S02]  /*f840*/  @P0 IMAD.MOV.U32 R4, RZ, RZ, R5 ;  /* 0x000000ffff040224 */ /* 0x000fe400078e0005 */
[----:B0-----:R-:W-:Y:S01]  /*f850*/  @P0 IMAD.MOV.U32 R5, RZ, RZ, R7 ;  /* 0x000000ffff050224 */ /* 0x001fe200078e0007 */
[----:B------:R-:W-:Y:S01]  /*f860*/  ISETP.GT.U32.AND P4, PT, R72, R8, PT ;  /* 0x000000084800720c */ /* 0x000fe20003f84070 */
[----:B------:R-:W-:Y:S01]  /*f870*/  IMAD R6, R6, UR5, RZ ;  /* 0x0000000506067c24 */ /* 0x000fe2000f8e02ff */
[----:B------:R-:W-:Y:S01]  /*f880*/  ISETP.GT.U32.AND P3, PT, R72, R109, PT ;  /* 0x0000006d4800720c */ /* 0x000fe20003f64070 */
[--C-:B------:R-:W-:Y:S01]  /*f890*/  @!P5 IMAD.IADD R132, R132, 0x1, -R72.reuse ;  /* 0x000000018484d824 */ /* 0x100fe200078e0a48 */
[----:B------:R0:W4:Y:S05]  /*f8a0*/  @P0 LDG.E.U16 R60, desc[UR20][R4.64] ;  /* 0x00000014043c0981 */ /* 0x00012a000c1e1500 */
[----:B------:R-:W-:Y:S01]  /*f8b0*/  @!P6 IMAD.IADD R112, R112, 0x1, -R72 ;  /* 0x000000017070e824 */ /* 0x000fe200078e0a48 */
[----:B------:R-:W2:Y:S01]  /*f8c0*/  LDCU UR5, c[0x0][0x3b0] ;  /* 0x00007600ff0577ac */ /* 0x000ea20008000800 */
[----:B0-----:R-:W-:-:S02]  /*f8d0*/  LEA R4, P6, R6, R69, 0x1 ;  /* 0x0000004506047211 */ /* 0x001fc400078c08ff */
[----:B------:R-:W-:Y:S01]  /*f8e0*/  @!P4 IMAD.IADD R8, R8, 0x1, -R72 ;  /* 0x000000010808c824 */ /* 0x000fe200078e0a48 */
[----:B------:R-:W-:Y:S02]  /*f8f0*/  ISETP.GE.AND P5, PT, R44, RZ, PT ;  /* 0x000000ff2c00720c */ /* 0x000fe40003fa6270 */
[----:B------:R-:W-:Y:S01]  /*f900*/  LEA.HI.X.SX32 R6, R6, R68, 0x1, P6 ;  /* 0x0000004406067211 */ /* 0x000fe200030f0eff */
[----:B------:R-:W4:Y:S04]  /*f910*/  LDL.LU R44, [R1+0x50] ;  /* 0x00005000012c7983 */ /* 0x000f280000300800 */
[----:B------:R-:W-:Y:S01]  /*f920*/  STL [R1+0x2e0], R4 ;  /* 0x0002e00401007387 */ /* 0x000fe20000100800 */
[----:B-1----:R-:W-:-:S03]  /*f930*/  @P0 IMAD.MOV.U32 R7, RZ, RZ, R6 ;  /* 0x000000ffff070224 */ /* 0x002fc600078e0006 */
[----:B------:R0:W-:Y:S04]  /*f940*/  STL [R1+0x2dc], R6 ;  /* 0x0002dc0601007387 */ /* 0x0001e80000100800 */
[----:B------:R1:W-:Y:S01]  /*f950*/  STL [R1+0x18], R8 ;  /* 0x0000180801007387 */ /* 0x0003e20000100800 */
[----:B0-----:R-:W-:Y:S02]  /*f960*/  @P0 IMAD.MOV.U32 R6, RZ, RZ, R4 ;  /* 0x000000ffff060224 */ /* 0x001fe400078e0004 */
[----:B------:R-:W-:Y:S02]  /*f970*/  IMAD.MOV.U32 R4, RZ, RZ, R8 ;  /* 0x000000ffff047224 */ /* 0x000fe400078e0008 */
[----:B-1----:R-:W4:Y:S01]  /*f980*/  LDL R8, [R1+0x8a4] ;  /* 0x0008a40001087983 */ /* 0x002f220000100800 */
[----:B------:R-:W-:Y:S01]  /*f990*/  @!P3 IMAD.IADD R109, R109, 0x1, -R72 ;  /* 0x000000016d6db824 */ /* 0x000fe200078e0a48 */
[----:B--2---:R-:W-:-:S02]  /*f9a0*/  ISETP.GE.AND P3, PT, R111, RZ, PT ;  /* 0x000000ff6f00720c */ /* 0x004fc40003f66270 */
[----:B------:R-:W-:Y:S01]  /*f9b0*/  ISETP.GT.U32.AND P4, PT, R72, R132, PT ;  /* 0x000000844800720c */ /* 0x000fe20003f84070 */
[----:B------:R-:W2:Y:S01]  /*f9c0*/  LDL.LU R111, [R1+0x58] ;  /* 0x00005800016f7983 */ /* 0x000ea20000300800 */
[----:B------:R-:W-:-:S03]  /*f9d0*/  IMAD.MOV.U32 R5, RZ, RZ, R112 ;  /* 0x000000ffff057224 */ /* 0x000fc600078e0070 */
[----:B------:R0:W2:Y:S08]  /*f9e0*/  @P0 LDG.E.U16 R59, desc[UR20][R6.64] ;  /* 0x00000014063b0981 */ /* 0x0000b0000c1e1500 */
[----:B------:R-:W-:Y:S01]  /*f9f0*/  @!P4 IMAD.IADD R132, R132, 0x1, -R72 ;  /* 0x000000018484c824 */ /* 0x000fe200078e0a48 */
[----:B---3--:R-:W-:Y:S02]  /*fa00*/  ISETP.GE.AND P4, PT, R43, RZ, PT ;  /* 0x000000ff2b00720c */ /* 0x008fe40003f86270 */
[----:B------:R-:W3:Y:S01]  /*fa10*/  LDL R43, [R1+0x8d4] ;  /* 0x0008d400012b7983 */ /* 0x000ee20000100800 */
[----:B------:R-:W-:Y:S01]  /*fa20*/  @!P3 IMAD.MOV R5, RZ, RZ, -R5 ;  /* 0x000000ffff05b224 */ /* 0x000fe200078e0a05 */
[----:B------:R-:W-:Y:S01]  /*fa30*/  ISETP.GT.U32.AND P6, PT, R72, R45, PT ;  /* 0x0000002d4800720c */ /* 0x000fe20003fc4070 */
[----:B------:R-:W-:Y:S01]  /*fa40*/  @!P5 IMAD.MOV R4, RZ, RZ, -R4 ;  /* 0x000000ffff04d224 */ /* 0x000fe200078e0a04 */
[----:B------:R-:W-:-:S02]  /*fa50*/  ISETP.GE.AND P5, PT, R110, RZ, PT ;  /* 0x000000ff6e00720c */ /* 0x000fc40003fa6270 */
[C---:B------:R-:W-:Y:S01]  /*fa60*/  SEL R5, R75.reuse, R5, !P1 ;  /* 0x000000054b057207 */ /* 0x040fe20004800000 */
[----:B------:R-:W3:Y:S01]  /*fa70*/  LDL.LU R110, [R1+0x84] ;  /* 0x00008400016e7983 */ /* 0x000ee20000300800 */
[----:B------:R-:W-:-:S03]  /*fa80*/  SEL R4, R75, R4, !P1 ;  /* 0x000000044b047207 */ /* 0x000fc60004800000 */
[----:B------:R-:W-:Y:S01]  /*fa90*/  IMAD R5, R5, UR7, RZ ;  /* 0x0000000705057c24 */ /* 0x000fe2000f8e02ff */
[----:B------:R-:W-:Y:S01]  /*faa0*/  ISETP.GT.U32.AND P3, PT, R72, R109, PT ;  /* 0x0000006d4800720c */ /* 0x000fe20003f64070 */
[----:B------:R-:W-:Y:S01]  /*fab0*/  IMAD R4, R4, UR5, RZ ;  /* 0x0000000504047c24 */ /* 0x000fe2000f8e02ff */
[----:B------:R-:W-:Y:S01]  /*fac0*/  PRMT R58, RZ, 0x7610, R58 ;  /* 0x00007610ff3a7816 */ /* 0x000fe2000000003a */
[----:B------:R-:W-:Y:S01]  /*fad0*/  @!P6 IMAD.IADD R45, R45, 0x1, -R72 ;  /* 0x000000012d2de824 */ /* 0x000fe200078e0a48 */
[CC--:B------:R-:W-:Y:S01]  /*fae0*/  LEA R112, P6, R5.reuse, R69.reuse, 0x1 ;  /* 0x0000004505707211 */ /* 0x0c0fe200078c08ff */
[----:B------:R-:W-:Y:S01]  /*faf0*/  @!P5 IMAD.MOV R132, RZ, RZ, -R132 ;  /* 0x000000ffff84d224 */ /* 0x000fe200078e0a84 */
[C---:B0-----:R-:W-:Y:S01]  /*fb00*/  LEA R6, P5, R4.reuse, R69, 0x1 ;  /* 0x0000004504067211 */ /* 0x041fe200078a08ff */
[----:B------:R-:W0:Y:S01]  /*fb10*/  LDCU UR5, c[0x0][0x3b0] ;  /* 0x00007600ff0577ac */ /* 0x000e220008000800 */
[-C--:B------:R-:W-:Y:S02]  /*fb20*/  LEA.HI.X.SX32 R113, R5, R68.reuse, 0x1, P6 ;  /* 0x0000004405717211 */ /* 0x080fe400030f0eff */
[----:B------:R-:W-:Y:S01]  /*fb30*/  LEA.HI.X.SX32 R7, R4, R68, 0x1, P5 ;  /* 0x0000004404077211 */ /* 0x000fe200028f0eff */
[----:B------:R-:W-:Y:S01]  /*fb40*/  @P0 IMAD.MOV.U32 R4, RZ, RZ, R112 ;  /* 0x000000ffff040224 */ /* 0x000fe200078e0070 */
[----:B------:R-:W-:Y:S01]  /*fb50*/  PRMT R57, RZ, 0x7610, R57 ;  /* 0x00007610ff397816 */ /* 0x000fe20000000039 */
[----:B------:R-:W-:Y:S01]  /*fb60*/  @P0 IMAD.MOV.U32 R5, RZ, RZ, R113 ;  /* 0x000000ffff050224 */ /* 0x000fe200078e0071 */
[----:B------:R-:W-:Y:S01]  /*fb70*/  PRMT R56, RZ, 0x7610, R56 ;  /* 0x00007610ff387816 */ /* 0x000fe20000000038 */
[----:B------:R-:W-:Y:S01]  /*fb80*/  @!P3 IMAD.IADD R109, R109, 0x1, -R72 ;  /* 0x000000016d6db824 */ /* 0x000fe200078e0a48 */
[C---:B------:R-:W-:Y:S01]  /*fb90*/  ISETP.GT.U32.AND P3, PT, R72.reuse, R45, PT ;  /* 0x0000002d4800720c */ /* 0x040fe20003f64070 */
[----:B------:R-:W1:Y:S01]  /*fba0*/  LDCU UR7, c[0x0][0x3b0] ;  /* 0x00007600ff0777ac */ /* 0x000e620008000800 */
[----:B------:R-:W-:Y:S01]  /*fbb0*/  SEL R132, R75, R132, !P1 ;  /* 0x000000844b847207 */ /* 0x000fe20004800000 */
[----:B------:R0:W3:Y:S01]  /*fbc0*/  @P0 LDG.E.U16 R58, desc[UR20][R4.64] ;  /* 0x00000014043a0981 */ /* 0x0000e2000c1e1500 */
[----:B----4-:R-:W-:-:S03]  /*fbd0*/  ISETP.GT.U32.AND P6, PT, R72, R44, PT ;  /* 0x0000002c4800720c */ /* 0x010fc60003fc4070 */
[----:B------:R-:W-:Y:S01]  /*fbe0*/  STL [R1+0x318], R112 ;  /* 0x0003187001007387 */ /* 0x000fe20000100800 */
[----:B0-----:R-:W-:-:S03]  /*fbf0*/  IMAD.MOV.U32 R4, RZ, RZ, R109 ;  /* 0x000000ffff047224 */ /* 0x001fc600078e006d */
[----:B------:R0:W-:Y:S01]  /*fc00*/  STL [R1+0x350], R6 ;  /* 0x0003500601007387 */ /* 0x0001e20000100800 */
[----:B------:R-:W-:Y:S01]  /*fc10*/  IMAD R132, R132, UR11, RZ ;  /* 0x0000000b84847c24 */ /* 0x000fe2000f8e02ff */
[----:B------:R-:W-:Y:S01]  /*fc20*/  PRMT R55, RZ, 0x7610, R55 ;  /* 0x00007610ff377816 */ /* 0x000fe20000000037 */
[----:B------:R-:W-:Y:S01]  /*fc30*/  @!P4 IMAD.MOV R4, RZ, RZ, -R4 ;  /* 0x000000ffff04c224 */ /* 0x000fe200078e0a04 */
[----:B------:R-:W-:Y:S01]  /*fc40*/  STL [R1+0x314], R113 ;  /* 0x0003147101007387 */ /* 0x000fe20000100800 */
[----:B------:R-:W-:Y:S01]  /*fc50*/  @!P3 IMAD.IADD R45, R45, 0x1, -R72 ;  /* 0x000000012d2db824 */ /* 0x000fe200078e0a48 */
[----:B------:R-:W-:Y:S02]  /*fc60*/  PRMT R54, RZ, 0x7610, R54 ;  /* 0x00007610ff367816 */ /* 0x000fe40000000036 */
[----:B------:R0:W4:Y:S01]  /*fc70*/  @P0 LDG.E.U16 R57, desc[UR20][R6.64] ;  /* 0x0000001406390981 */ /* 0x000122000c1e1500 */
[----:B------:R-:W-:Y:S02]  /*fc80*/  SEL R5, R75, R4, !P1 ;  /* 0x000000044b057207 */ /* 0x000fe40004800000 */
[----:B------:R-:W-:Y:S01]  /*fc90*/  ISETP.GE.AND P5, PT, R8, RZ, PT ;  /* 0x000000ff0800720c */ /* 0x000fe20003fa6270 */
[----:B------:R1:W-:Y:S01]  /*fca0*/  STL [R1+0x34c], R7 ;  /* 0x00034c0701007387 */ /* 0x0003e20000100800 */
[----:B0-----:R-:W-:Y:S01]  /*fcb0*/  LEA R6, P4, R132, R69, 0x1 ;  /* 0x0000004584067211 */ /* 0x001fe200078808ff */
[----:B------:R-:W-:Y:S01]  /*fcc0*/  @!P6 IMAD.IADD R44, R44, 0x1, -R72 ;  /* 0x000000012c2ce824 */ /* 0x000fe200078e0a48 */
[----:B------:R-:W-:Y:S01]  /*fcd0*/  PRMT R53, RZ, 0x7610, R53 ;  /* 0x00007610ff357816 */ /* 0x000fe20000000035 */
[----:B------:R-:W4:Y:S01]  /*fce0*/  LDL.LU R8, [R1+0x8c] ;  /* 0x00008c0001087983 */ /* 0x000f220000300800 */
[----:B------:R-:W-:Y:S01]  /*fcf0*/  IMAD.MOV.U32 R4, RZ, RZ, R45 ;  /* 0x000000ffff047224 */ /* 0x000fe200078e002d */
[----:B------:R-:W0:Y:S01]  /*fd00*/  LDCU UR11, c[0x0][0x3b0] ;  /* 0x00007600ff0b77ac */ /* 0x000e220008000800 */
[----:B------:R-:W-:Y:S01]  /*fd10*/  IMAD R5, R5, UR4, RZ ;  /* 0x0000000405057c24 */ /* 0x000fe2000f8e02ff */
[----:B-1----:R-:W-:Y:S01]  /*fd20*/  LEA.HI.X.SX32 R7, R132, R68, 0x1, P4 ;  /* 0x0000004484077211 */ /* 0x002fe200020f0eff */
[----:B------:R1:W-:Y:S01]  /*fd30*/  STL [R1+0x4c], R45 ;  /* 0x00004c2d01007387 */ /* 0x0003e20000100800 */
[----:B------:R-:W-:-:S02]  /*fd40*/  ISETP.GT.U32.AND P6, PT, R72, R44, PT ;  /* 0x0000002c4800720c */ /* 0x000fc40003fc4070 */
[----:B------:R-:W-:Y:S01]  /*fd50*/  @!P5 IMAD.MOV R4, RZ, RZ, -R4 ;  /* 0x000000ffff04d224 */ /* 0x000fe200078e0a04 */
[----:B--2---:R-:W-:Y:S01]  /*fd60*/  ISETP.GT.U32.AND P3, PT, R72, R111, PT ;  /* 0x0000006f4800720c */ /* 0x004fe20003f64070 */
[----:B------:R2:W-:Y:S01]  /*fd70*/  STL [R1+0x388], R6 ;  /* 0x0003880601007387 */ /* 0x0005e20000100800 */
[----:B------:R-:W-:-:S03]  /*fd80*/  LEA R152, P5, R5, R69, 0x1 ;  /* 0x0000004505987211 */ /* 0x000fc600078a08ff */
[----:B------:R-:W-:Y:S01]  /*fd90*/  STL [R1+0x384], R7 ;  /* 0x0003840701007387 */ /* 0x000fe20000100800 */
[----:B------:R-:W-:-:S03]  /*fda0*/  SEL R4, R75, R4, !P1 ;  /* 0x000000044b047207 */ /* 0x000fc60004800000 */
[----:B-1----:R-:W4:Y:S01]  /*fdb0*/  LDL R45, [R1+0x90c] ;  /* 0x00090c00012d7983 */ /* 0x002f220000100800 */
[----:B------:R-:W-:-:S03]  /*fdc0*/  LEA.HI.X.SX32 R151, R5, R68, 0x1, P5 ;  /* 0x0000004405977211 */ /* 0x000fc600028f0eff */
[----:B------:R-:W4:Y:S04]  /*fdd0*/  LDL.LU R113, [R1+0x94] ;  /* 0x0000940001717983 */ /* 0x000f280000300800 */
[----:B------:R-:W4:Y:S01]  /*fde0*/  LDL R112, [R1+0x934] ;  /* 0x0009340001707983 */ /* 0x000f220000100800 */
[----:B------:R-:W-:-:S03]  /*fdf0*/  @P0 IMAD.MOV.U32 R5, RZ, RZ, R151 ;  /* 0x000000ffff050224 */ /* 0x000fc600078e0097 */
[----:B------:R2:W4:Y:S01]  /*fe00*/  @P0 LDG.E.U16 R56, desc[UR20][R6.64] ;  /* 0x0000001406380981 */ /* 0x000522000c1e1500 */
[--C-:B------:R-:W-:Y:S02]  /*fe10*/  @!P6 IMAD.IADD R44, R44, 0x1, -R72.reuse ;  /* 0x000000012c2ce824 */ /* 0x100fe400078e0a48 */
[----:B------:R-:W-:Y:S02]  /*fe20*/  @!P3 IMAD.IADD R111, R111, 0x1, -R72 ;  /* 0x000000016f6fb824 */ /* 0x000fe400078e0a48 */
[----:B--2---:R-:W-:Y:S02]  /*fe30*/  IMAD R6, R4, UR4, RZ ;  /* 0x0000000404067c24 */ /* 0x004fe4000f8e02ff */
[----:B------:R-:W-:-:S05]  /*fe40*/  @P0 IMAD.MOV.U32 R4, RZ, RZ, R152 ;  /* 0x000000ffff040224 */ /* 0x000fca00078e0098 */
[----:B------:R1:W2:Y:S02]  /*fe50*/  @P0 LDG.E.U16 R55, desc[UR20][R4.64] ;  /* 0x0000001404370981 */ /* 0x0002a4000c1e1500 */
[----:B-1----:R-:W-:Y:S01]  /*fe60*/  IMAD.MOV.U32 R4, RZ, RZ, R44 ;  /* 0x000000ffff047224 */ /* 0x002fe200078e002c */
[----:B---3--:R-:W-:Y:S02]  /*fe70*/  ISETP.GE.AND P3, PT, R43, RZ, PT ;  /* 0x000000ff2b00720c */ /* 0x008fe40003f66270 */
[----:B------:R-:W3:Y:S04]  /*fe80*/  LDL.LU R43, [R1+0x90] ;  /* 0x00009000012b7983 */ /* 0x000ee80000300800 */
[----:B------:R1:W-:Y:S04]  /*fe90*/  STL [R1+0x50], R44 ;  /* 0x0000502c01007387 */ /* 0x0003e80000100800 */
[----:B-1----:R-:W2:Y:S01]  /*fea0*/  LDL R44, [R1+0x96c] ;  /* 0x00096c00012c7983 */ /* 0x002ea20000100800 */
[----:B------:R-:W-:-:S02]  /*feb0*/  ISETP.GT.U32.AND P4, PT, R72, R110, PT ;  /* 0x0000006e4800720c */ /* 0x000fc40003f84070 */
[----:B------:R-:W-:Y:S01]  /*fec0*/  @!P3 IMAD.MOV R4, RZ, RZ, -R4 ;  /* 0x000000ffff04b224 */ /* 0x000fe200078e0a04 */
[----:B------:R-:W-:-:S10]  /*fed0*/  LEA R5, P6, R6, R69, 0x1 ;  /* 0x0000004506057211 */ /* 0x000fd400078c08ff */
[----:B------:R-:W-:Y:S01]  /*fee0*/  @!P4 IMAD.IADD R110, R110, 0x1, -R72 ;  /* 0x000000016e6ec824 */ /* 0x000fe200078e0a48 */
[----:B------:R-:W-:-:S04]  /*fef0*/  LEA.HI.X.SX32 R7, R6, R68, 0x1, P6 ;  /* 0x0000004406077211 */ /* 0x000fc800030f0eff */
[C---:B------:R-:W-:Y:S02]  /*ff00*/  ISETP.GT.U32.AND P4, PT, R72.reuse, R110, PT ;  /* 0x0000006e4800720c */ /* 0x040fe40003f84070 */
[----:B------:R-:W-:Y:S02]  /*ff10*/  SEL R6, R75, R4, !P1 ;  /* 0x000000044b067207 */ /* 0x000fe40004800000 */
[----:B------:R-:W-:Y:S01]  /*ff20*/  ISETP.GT.U32.AND P5, PT, R72, R111, PT ;  /* 0x0000006f4800720c */ /* 0x000fe20003fa4070 */
[----:B------:R1:W-:Y:S02]  /*ff30*/  STL [R1+0x8], R5 ;  /* 0x0000080501007387 */ /* 0x0003e40000100800 */
[----:B------:R-:W-:Y:S01]  /*ff40*/  IMAD R6, R6, UR5, RZ ;  /* 0x0000000506067c24 */ /* 0x000fe2000f8e02ff */
[----:B------:R-:W0:Y:S01]  /*ff50*/  LDCU UR5, c[0x0][0x3b0] ;  /* 0x00007600ff0577ac */ /* 0x000e220008000800 */
[----:B------:R-:W-:Y:S01]  /*ff60*/  @P0 IMAD.MOV.U32 R4, RZ, RZ, R5 ;  /* 0x000000ffff040224 */ /* 0x000fe200078e0005 */
[----:B------:R0:W-:Y:S03]  /*ff70*/  STL [R1+0x4], R7 ;  /* 0x0000040701007387 */ /* 0x0001e60000100800 */
[----:B------:R-:W-:Y:S01]  /*ff80*/  @!P4 IMAD.IADD R110, R110, 0x1, -R72 ;  /* 0x000000016e6ec824 */ /* 0x000fe200078e0a48 */
[----:B------:R-:W2:Y:S01]  /*ff90*/  LDL R109, [R1+0x99c] ;  /* 0x00099c00016d7983 */ /* 0x000ea20000100800 */
[----:B-1----:R-:W-:Y:S01]  /*ffa0*/  @P0 IMAD.MOV.U32 R5, RZ, RZ, R7 ;  /* 0x000000ffff050224 */ /* 0x002fe200078e0007 */
[----:B----4-:R-:W-:-:S04]  /*ffb0*/  ISETP.GT.U32.AND P3, PT, R72, R8, PT ;  /* 0x000000084800720c */ /* 0x010fc80003f64070 */
[----:B------:R1:W4:Y:S01]  /*ffc0*/  @P0 LDG.E.U16 R54, desc[UR20][R4.64] ;  /* 0x0000001404360981 */ /* 0x000322000c1e1500 */
[----:B0-----:R-:W-:Y:S01]  /*ffd0*/  LEA R7, P4, R6, R69, 0x1 ;  /* 0x0000004506077211 */ /* 0x001fe200078808ff */
[----:B------:R-:W-:-:S07]  /*ffe0*/  @!P5 IMAD.IADD R111, R111, 0x1, -R72 ;  /* 0x000000016f6fd824 */ /* 0x000fce00078e0a48 */
[----:B------:R-:W-:Y:S01]  /*fff0*/  @!P3 IMAD.IADD R8, R8, 0x1, -R72 ;  /* 0x000000010808b824 */ /* 0x000fe200078e0a48 */
[----:B-1----:R-:W-:Y:S02]  /*10000*/  LEA.HI.X.SX32 R4, R6, R68, 0x1, P4 ;  /* 0x0000004406047211 */ /* 0x002fe400020f0eff */
[----:B------:R-:W-:Y:S02]  /*10010*/  ISETP.GE.AND P6, PT, R45, RZ, PT ;  /* 0x000000ff2d00720c */ /* 0x000fe40003fc6270 */
[----:B------:R-:W4:Y:S01]  /*10020*/  LDL.LU R45, [R1+0x98] ;  /* 0x00009800012d7983 */ /* 0x000f220000300800 */
[----:B------:R-:W-:Y:S01]  /*10030*/  ISETP.GE.AND P3, PT, R112, RZ, PT ;  /* 0x000000ff7000720c */ /* 0x000fe20003f66270 */
[----:B------:R-:W-:Y:S02]  /*10040*/  IMAD.MOV.U32 R5, RZ, RZ, R111 ;  /* 0x000000ffff057224 */ /* 0x000fe400078e006f */
[----:B------:R0:W-:Y:S01]  /*10050*/  STL [R1+0x48], R7 ;  /* 0x0000480701007387 */ /* 0x0001e20000100800 */
[----:B------:R-:W-:-:S03]  /*10060*/  @P0 IMAD.MOV.U32 R6, RZ, RZ, R7 ;  /* 0x000000ffff060224 */ /* 0x000fc600078e0007 */
[----:B------:R1:W-:Y:S03]  /*10070*/  STL [R1+0x44], R4 ;  /* 0x0000440401007387 */ /* 0x0003e60000100800 */
[----:B------:R-:W-:Y:S01]  /*10080*/  @!P6 IMAD.MOV R5, RZ, RZ, -R5 ;  /* 0x000000ffff05e224 */ /* 0x000fe200078e0a05 */
[----:B------:R-:W-:Y:S01]  /*10090*/  ISETP.GT.U32.AND P4, PT, R72, R8, PT ;  /* 0x000000084800720c */ /* 0x000fe20003f84070 */
[----:B------:R-:W4:Y:S01]  /*100a0*/  LDL.LU R112, [R1+0xcc] ;  /* 0x0000cc0001707983 */ /* 0x000f220000300800 */
[----:B0-----:R-:W-:Y:S02]  /*100b0*/  @P0 IMAD.MOV.U32 R7, RZ, RZ, R4 ;  /* 0x000000ffff070224 */ /* 0x001fe400078e0004 */
[----:B-1----:R-:W-:Y:S01]  /*100c0*/  IMAD.MOV.U32 R4, RZ, RZ, R110 ;  /* 0x000000ffff047224 */ /* 0x002fe200078e006e */
[----:B------:R-:W-:Y:S02]  /*100d0*/  SEL R5, R75, R5, !P1 ;  /* 0x000000054b057207 */ /* 0x000fe40004800000 */
[----:B------:R0:W4:Y:S01]  /*100e0*/  @P0 LDG.E.U16 R53, desc[UR20][R6.64] ;  /* 0x0000001406350981 */ /* 0x000122000c1e1500 */
[----:B------:R-:W-:-:S02]  /*100f0*/  @!P3 IMAD.MOV R4, RZ, RZ, -R4 ;  /* 0x000000ffff04b224 */ /* 0x000fc400078e0a04 */
[----:B0-----:R-:W-:-:S03]  /*10100*/  IMAD R6, R5, UR7, RZ ;  /* 0x0000000705067c24 */ /* 0x001fc6000f8e02ff */
[--C-:B------:R-:W-:Y:S01]  /*10110*/  @!P4 IMAD.IADD R8, R8, 0x1, -R72.reuse ;  /* 0x000000010808c824 */ /* 0x100fe200078e0a48 */
[----:B---3--:R-:W-:Y:S02]  /*10120*/  ISETP.GT.U32.AND P6, PT, R72, R43, PT ;  /* 0x0000002b4800720c */ /* 0x008fe40003fc4070 */
[----:B--2---:R-:W-:Y:S01]  /*10130*/  ISETP.GE.AND P3, PT, R44, RZ, PT ;  /* 0x000000ff2c00720c */ /* 0x004fe20003f66270 */
[----:B------:R-:W0:Y:S01]  /*10140*/  LDCU UR7, c[0x0][0x3b0] ;  /* 0x00007600ff0777ac */ /* 0x000e220008000800 */
[----:B------:R-:W2:Y:S09]  /*10150*/  LDL R44, [R1+0x9c4] ;  /* 0x0009c400012c7983 */ /* 0x000eb20000100800 */
[----:B------:R-:W-:Y:S01]  /*10160*/  @!P6 IMAD.IADD R43, R43, 0x1, -R72 ;  /* 0x000000012b2be824 */ /* 0x000fe200078e0a48 */
[----:B------:R-:W-:-:S04]  /*10170*/  LEA R7, P6, R6, R69, 0x1 ;  /* 0x0000004506077211 */ /* 0x000fc800078c08ff */
[----:B------:R-:W-:Y:S01]  /*10180*/  LEA.HI.X.SX32 R6, R6, R68, 0x1, P6 ;  /* 0x0000004406067211 */ /* 0x000fe200030f0eff */
[----:B------:R1:W-:Y:S01]  /*10190*/  STL [R1+0x8c], R8 ;  /* 0x00008c0801007387 */ /* 0x0003e20000100800 */
[----:B------:R-:W-:-:S03]  /*101a0*/  IMAD.MOV.U32 R5, RZ, RZ, R8 ;  /* 0x000000ffff057224 */ /* 0x000fc600078e0008 */
[----:B------:R3:W-:Y:S04]  /*101b0*/  STL [R1+0x88], R7 ;  /* 0x0000880701007387 */ /* 0x0007e80000100800 */
[----:B------:R0:W-:Y:S04]  /*101c0*/  STL [R1+0x84], R6 ;  /* 0x0000840601007387 */ /* 0x0001e80000100800 */
[----:B-1----:R-:W2:Y:S01]  /*101d0*/  LDL R8, [R1+0x9fc] ;  /* 0x0009fc0001087983 */ /* 0x002ea20000100800 */
[----:B------:R-:W-:Y:S02]  /*101e0*/  ISETP.GT.U32.AND P5, PT, R72, R113, PT ;  /* 0x000000714800720c */ /* 0x000fe40003fa4070 */
[----:B------:R-:W-:Y:S01]  /*101f0*/  SEL R4, R75, R4, !P1 ;  /* 0x000000044b047207 */ /* 0x000fe20004800000 */
[----:B------:R-:W-:Y:S01]  /*10200*/  @!P3 IMAD.MOV R5, RZ, RZ, -R5 ;  /* 0x000000ffff05b224 */ /* 0x000fe200078e0a05 */
[----:B---3--:R-:W-:Y:S01]  /*10210*/  @P0 LOP3.LUT R7, R7, R6, RZ, 0x3c, !PT ;  /* 0x0000000607070212 */ /* 0x008fe200078e3cff */
[----:B------:R-:W3:Y:S08]  /*10220*/  LDL.LU R111, [R1+0xd0] ;  /* 0x0000d000016f7983 */ /* 0x000ef00000300800 */
[----:B------:R-:W-:-:S05]  /*10230*/  @!P5 IMAD.IADD R113, R113, 0x1, -R72 ;  /* 0x000000017171d824 */ /* 0x000fca00078e0a48 */
[----:B------:R-:W-:Y:S01]  /*10240*/  ISETP.GT.U32.AND P5, PT, R72, R113, PT ;  /* 0x000000714800720c */ /* 0x000fe20003fa4070 */
[----:B------:R-:W-:Y:S01]  /*10250*/  IMAD R4, R4, UR5, RZ ;  /* 0x0000000504047c24 */ /* 0x000fe2000f8e02ff */
[----:B------:R-:W-:Y:S01]  /*10260*/  ISETP.GE.AND P4, PT, R109, RZ, PT ;  /* 0x000000ff6d00720c */ /* 0x000fe20003f86270 */
[----:B------:R-:W1:Y:S01]  /*10270*/  LDCU UR5, c[0x0][0x3b0] ;  /* 0x00007600ff0577ac */ /* 0x000e620008000800 */
[----:B0-----:R-:W-:Y:S02]  /*10280*/  @P0 LOP3.LUT R6, R7, R6, RZ, 0x3c, !PT ;  /* 0x0000000607060212 */ /* 0x001fe400078e3cff */
[----:B------:R-:W-:-:S07]  /*10290*/  LEA R109, P3, R4, R69, 0x1 ;  /* 0x00000045046d7211 */ /* 0x000fce00078608ff */
[----:B------:R-:W-:Y:S01]  /*102a0*/  @!P5 IMAD.IADD R113, R113, 0x1, -R72 ;  /* 0x000000017171d824 */ /* 0x000fe200078e0a48 */
[----:B------:R-:W-:Y:S02]  /*102b0*/  PRMT R52, RZ, 0x7610, R52 ;  /* 0x00007610ff347816 */ /* 0x000fe40000000034 */
[----:B------:R-:W-:Y:S02]  /*102c0*/  @P0 LOP3.LUT R7, R7, R6, RZ, 0x3c, !PT ;  /* 0x0000000607070212 */ /* 0x000fe400078e3cff */
[----:B------:R-:W-:Y:S02]  /*102d0*/  ISETP.GT.U32.AND P6, PT, R72, R43, PT ;  /* 0x0000002b4800720c */ /* 0x000fe40003fc4070 */
[----:B------:R-:W-:Y:S02]  /*102e0*/  LEA.HI.X.SX32 R110, R4, R68, 0x1, P3 ;  /* 0x00000044046e7211 */ /* 0x000fe400018f0eff */
[----:B----4-:R-:W-:Y:S01]  /*102f0*/  ISETP.GT.U32.AND P5, PT, R72, R45, PT ;  /* 0x0000002d4800720c */ /* 0x010fe20003fa4070 */
[----:B------:R-:W-:Y:S01]  /*10300*/  IMAD.MOV.U32 R4, RZ, RZ, R113 ;  /* 0x000000ffff047224 */ /* 0x000fe200078e0071 */
[----:B------:R0:W4:Y:S01]  /*10310*/  @P0 LDG.E.U16 R52, desc[UR20][R6.64] ;  /* 0x0000001406340981 */ /* 0x000122000c1e1500 */
[----:B------:R-:W-:-:S03]  /*10320*/  PRMT R51, RZ, 0x7610, R51 ;  /* 0x00007610ff337816 */ /* 0x000fc60000000033 */
[----:B------:R1:W-:Y:S01]  /*10330*/  STL [R1+0xc8], R109 ;  /* 0x0000c86d01007387 */ /* 0x0003e20000100800 */
[----:B------:R-:W-:-:S03]  /*10340*/  @!P4 IMAD.MOV R4, RZ, RZ, -R4 ;  /* 0x000000ffff04c224 */ /* 0x000fc600078e0a04 */
[----:B------:R-:W-:Y:S01]  /*10350*/  STL [R1+0xc4], R110 ;  /* 0x0000c46e01007387 */ /* 0x000fe20000100800 */
[----:B0-----:R-:W-:Y:S02]  /*10360*/  @P0 IMAD.MOV.U32 R6, RZ, RZ, R109 ;  /* 0x000000ffff060224 */ /* 0x001fe400078e006d */
[----:B------:R-:W-:Y:S02]  /*10370*/  @P0 IMAD.MOV.U32 R7, RZ, RZ, R110 ;  /* 0x000000ffff070224 */ /* 0x000fe400078e006e */
[----:B------:R-:W-:-:S03]  /*10380*/  @!P5 IMAD.IADD R45, R45, 0x1, -R72 ;  /* 0x000000012d2dd824 */ /* 0x000fc600078e0a48 */
[----:B------:R0:W4:Y:S01]  /*10390*/  @P0 LDG.E.U16 R51, desc[UR20][R6.64] ;  /* 0x0000001406330981 */ /* 0x000122000c1e1500 */
[----:B------:R-:W-:Y:S01]  /*103a0*/  @!P6 IMAD.IADD R43, R43, 0x1, -R72 ;  /* 0x000000012b2be824 */ /* 0x000fe200078e0a48 */
[----:B------:R-:W-:Y:S02]  /*103b0*/  ISETP.GT.U32.AND P4, PT, R72, R45, PT ;  /* 0x0000002d4800720c */ /* 0x000fe40003f84070 */
[C---:B0-----:R-:W-:Y:S02]  /*103c0*/  SEL R6, R75.reuse, R5, !P1 ;  /* 0x000000054b067207 */ /* 0x041fe40004800000 */
[----:B------:R-:W-:Y:S01]  /*103d0*/  SEL R5, R75, R4, !P1 ;  /* 0x000000044b057207 */ /* 0x000fe20004800000 */
[----:B------:R-:W-:Y:S02]  /*103e0*/  IMAD.MOV.U32 R4, RZ, RZ, R43 ;  /* 0x000000ffff047224 */ /* 0x000fe400078e002b */
[----:B------:R-:W-:Y:S01]  /*103f0*/  IMAD R6, R6, UR11, RZ ;  /* 0x0000000b06067c24 */ /* 0x000fe2000f8e02ff */
[----:B------:R-:W-:Y:S01]  /*10400*/  PRMT R50, RZ, 0x7610, R50 ;  /* 0x00007610ff327816 */ /* 0x000fe20000000032 */
[----:B-1----:R-:W-:Y:S01]  /*10410*/  IMAD R5, R5, UR5, RZ ;  /* 0x0000000505057c24 */ /* 0x002fe2000f8e02ff */
[----:B------:R-:W-:-:S03]  /*10420*/  ISETP.GT.U32.AND P3, PT, R72, R112, PT ;  /* 0x000000704800720c */ /* 0x000fc60003f64070 */
[----:B------:R-:W-:Y:S01]  /*10430*/  @!P4 IMAD.IADD R45, R45, 0x1, -R72 ;  /* 0x000000012d2dc824 */ /* 0x000fe200078e0a48 */
[CC--:B------:R-:W-:Y:S01]  /*10440*/  LEA R113, P6, R6.reuse, R69.reuse, 0x1 ;  /* 0x0000004506717211 */ /* 0x0c0fe200078c08ff */
[----:B------:R-:W0:Y:S03]  /*10450*/  LDCU UR5, c[0x0][0x3b0] ;  /* 0x00007600ff0577ac */ /* 0x000e260008000800 */
[----:B------:R-:W-:Y:S01]  /*10460*/  LEA.HI.X.SX32 R114, R6, R68, 0x1, P6 ;  /* 0x0000004406727211 */ /* 0x000fe200030f0eff */
[----:B------:R-:W1:Y:S01]  /*10470*/  LDCU UR11, c[0x0][0x3b0] ;  /* 0x00007600ff0b77ac */ /* 0x000e620008000800 */
[----:B--2---:R-:W-:Y:S02]  /*10480*/  ISETP.GE.AND P5, PT, R44, RZ, PT ;  /* 0x000000ff2c00720c */ /* 0x004fe40003fa6270 */
[----:B------:R-:W2:Y:S04]  /*10490*/  LDL R44, [R1+0xa04] ;  /* 0x000a0400012c7983 */ /* 0x000ea80000100800 */
[----:B------:R-:W4:Y:S04]  /*104a0*/  LDL.LU R109, [R1+0xd4] ;  /* 0x0000d400016d7983 */ /* 0x000f280000300800 */
[----:B------:R0:W-:Y:S03]  /*104b0*/  STL [R1+0x90], R43 ;  /* 0x0000902b01007387 */ /* 0x0001e60000100800 */
[----:B------:R-:W-:Y:S01]  /*104c0*/  @!P5 IMAD.MOV R4, RZ, RZ, -R4 ;  /* 0x000000ffff04d224 */ /* 0x000fe200078e0a04 */
[----:B------:R-:W-:Y:S01]  /*104d0*/  LEA R7, P5, R5, R69, 0x1 ;  /* 0x0000004505077211 */ /* 0x000fe200078a08ff */
[----:B0-----:R-:W4:Y:S01]  /*104e0*/  LDL.LU R43, [R1+0xd8] ;  /* 0x0000d800012b7983 */ /* 0x001f220000300800 */
[----:B------:R-:W-:-:S03]  /*104f0*/  ISETP.GE.AND P4, PT, R8, RZ, PT ;  /* 0x000000ff0800720c */ /* 0x000fc60003f86270 */
[----:B------:R-:W-:Y:S04]  /*10500*/  STL [R1+0x108], R113 ;  /* 0x0001087101007387 */ /* 0x000fe80000100800 */
[----:B------:R-:W-:Y:S04]  /*10510*/  STL [R1+0x168], R7 ;  /* 0x0001680701007387 */ /* 0x000fe80000100800 */
[----:B------:R-:W4:Y:S01]  /*10520*/  LDL R8, [R1+0x9c8] ;  /* 0x0009c80001087983 */ /* 0x000f220000100800 */
[----:B------:R-:W-:Y:S01]  /*10530*/  LEA.HI.X.SX32 R110, R5, R68, 0x1, P5 ;  /* 0x00000044056e7211 */ /* 0x000fe200028f0eff */
[----:B------:R-:W-:Y:S01]  /*10540*/  @P0 IMAD.MOV.U32 R5, RZ, RZ, R114 ;  /* 0x000000ffff050224 */ /* 0x000fe200078e0072 */
[----:B------:R-:W-:Y:S01]  /*10550*/  SEL R6, R75, R4, !P1 ;  /* 0x000000044b067207 */ /* 0x000fe20004800000 */
[----:B------:R-:W-:Y:S01]  /*10560*/  @P0 IMAD.MOV.U32 R4, RZ, RZ, R113 ;  /* 0x000000ffff040224 */ /* 0x000fe200078e0071 */
[----:B------:R-:W-:Y:S04]  /*10570*/  STL [R1+0x104], R114 ;  /* 0x0001047201007387 */ /* 0x000fe80000100800 */
[----:B------:R-:W-:Y:S04]  /*10580*/  STL [R1+0x98], R45 ;  /* 0x0000982d01007387 */ /* 0x000fe80000100800 */
[----:B------:R0:W4:Y:S04]  /*10590*/  @P0 LDG.E.U16 R50, desc[UR20][R4.64] ;  /* 0x0000001404320981 */ /* 0x000128000c1e1500 */
[----:B------:R1:W-:Y:S01]  /*105a0*/  STL [R1+0x164], R110 ;  /* 0x0001646e01007387 */ /* 0x0003e20000100800 */
[----:B0-----:R-:W-:-:S03]  /*105b0*/  @P0 IMAD.MOV.U32 R5, RZ, RZ, R110 ;  /* 0x000000ffff050224 */ /* 0x001fc600078e006e */
[----:B-1----:R-:W4:Y:S01]  /*105c0*/  LDL R110, [R1+0x980] ;  /* 0x00098000016e7983 */ /* 0x002f220000100800 */
[----:B------:R-:W-:Y:S01]  /*105d0*/  @!P3 IMAD.IADD R112, R112, 0x1, -R72 ;  /* 0x000000017070b824 */ /* 0x000fe200078e0a48 */
[----:B------:R-:W-:Y:S01]  /*105e0*/  PRMT R49, RZ, 0x7610, R49 ;  /* 0x00007610ff317816 */ /* 0x000fe20000000031 */
[----:B------:R-:W-:-:S03]  /*105f0*/  @P0 IMAD.MOV.U32 R4, RZ, RZ, R7 ;  /* 0x000000ffff040224 */ /* 0x000fc600078e0007 */
[----:B------:R-:W-:Y:S01]  /*10600*/  ISETP.GT.U32.AND P3, PT, R72, R112, PT ;  /* 0x000000704800720c */ /* 0x000fe20003f64070 */
[----:B------:R-:W-:Y:S01]  /*10610*/  IMAD R6, R6, UR7, RZ ;  /* 0x0000000706067c24 */ /* 0x000fe2000f8e02ff */
[----:B------:R0:W4:Y:S01]  /*10620*/  @P0 LDG.E.U16 R49, desc[UR20][R4.64] ;  /* 0x0000001404310981 */ /* 0x000122000c1e1500 */
[----:B---3--:R-:W-:Y:S01]  /*10630*/  ISETP.GT.U32.AND P6, PT, R72, R111, PT ;  /* 0x0000006f4800720c */ /* 0x008fe20003fc4070 */
[----:B------:R-:W1:Y:S01]  /*10640*/  LDCU UR7, c[0x0][0x3b0] ;  /* 0x00007600ff0777ac */ /* 0x000e620008000800 */
[----:B0-----:R-:W-:-:S08]  /*10650*/  IMAD.MOV.U32 R4, RZ, RZ, R45 ;  /* 0x000000ffff047224 */ /* 0x001fd000078e002d */
[----:B------:R-:W-:Y:S01]  /*10660*/  @!P3 IMAD.IADD R112, R112, 0x1, -R72 ;  /* 0x000000017070b824 */ /* 0x000fe200078e0a48 */
[----:B------:R-:W3:Y:S01]  /*10670*/  LDL.LU R45, [R1+0x10c] ;  /* 0x00010c00012d7983 */ /* 0x000ee20000300800 */
[----:B------:R-:W-:Y:S01]  /*10680*/  @!P4 IMAD.MOV R4, RZ, RZ, -R4 ;  /* 0x000000ffff04c224 */ /* 0x000fe200078e0a04 */
[----:B------:R-:W-:Y:S01]  /*10690*/  LEA R7, P4, R6, R69, 0x1 ;  /* 0x0000004506077211 */ /* 0x000fe200078808ff */
[----:B------:R-:W-:-:S03]  /*106a0*/  @!P6 IMAD.IADD R111, R111, 0x1, -R72 ;  /* 0x000000016f6fe824 */ /* 0x000fc600078e0a48 */
[----:B------:R-:W-:Y:S01]  /*106b0*/  SEL R5, R75, R4, !P1 ;  /* 0x000000044b057207 */ /* 0x000fe20004800000 */
[----:B------:R0:W-:Y:S01]  /*106c0*/  STL [R1+0x1a8], R7 ;  /* 0x0001a80701007387 */ /* 0x0001e20000100800 */
[----:B------:R-:W-:Y:S01]  /*106d0*/  IMAD.MOV.U32 R4, RZ, RZ, R112 ;  /* 0x000000ffff047224 */ /* 0x000fe200078e0070 */
[----:B------:R-:W-:Y:S02]  /*106e0*/  ISETP.GT.U32.AND P6, PT, R72, R111, PT ;  /* 0x0000006f4800720c */ /* 0x000fe40003fc4070 */
[----:B------:R-:W-:Y:S01]  /*106f0*/  IMAD R5, R5, UR12, RZ ;  /* 0x0000000c05057c24 */ /* 0x000fe2000f8e02ff */
[----:B------:R-:W-:Y:S02]  /*10700*/  PRMT R48, RZ, 0x7610, R48 ;  /* 0x00007610ff307816 */ /* 0x000fe40000000030 */
[----:B------:R-:W-:-:S08]  /*10710*/  PRMT R47, RZ, 0x7610, R47 ;  /* 0x00007610ff2f7816 */ /* 0x000fd0000000002f */
[----:B------:R-:W-:Y:S01]  /*10720*/  @!P6 IMAD.IADD R111, R111, 0x1, -R72 ;  /* 0x000000016f6fe824 */ /* 0x000fe200078e0a48 */
[----:B------:R-:W-:Y:S02]  /*10730*/  PRMT R46, RZ, 0x7610, R46 ;  /* 0x00007610ff2e7816 */ /* 0x000fe4000000002e */
[----:B--2---:R-:W-:Y:S02]  /*10740*/  ISETP.GE.AND P5, PT, R44, RZ, PT ;  /* 0x000000ff2c00720c */ /* 0x004fe40003fa6270 */
[----:B------:R-:W-:Y:S02]  /*10750*/  LEA.HI.X.SX32 R44, R6, R68, 0x1, P4 ;  /* 0x00000044062c7211 */ /* 0x000fe400020f0eff */
[----:B----4-:R-:W-:-:S03]  /*10760*/  ISETP.GT.U32.AND P3, PT, R72, R109, PT ;  /* 0x0000006d4800720c */ /* 0x010fc60003f64070 */
[----:B------:R2:W-:Y:S04]  /*10770*/  STL [R1+0x1a4], R44 ;  /* 0x0001a42c01007387 */ /* 0x0005e80000100800 */
[----:B------:R-:W4:Y:S02]  /*10780*/  LDL R112, [R1+0x940] ;  /* 0x0009400001707983 */ /* 0x000f240000100800 */
[----:B------:R-:W-:Y:S01]  /*10790*/  @!P5 IMAD.MOV R4, RZ, RZ, -R4 ;  /* 0x000000ffff04d224 */ /* 0x000fe200078e0a04 */
[----:B------:R-:W-:Y:S01]  /*107a0*/  LEA R113, P5, R5, R69, 0x1 ;  /* 0x0000004505717211 */ /* 0x000fe200078a08ff */
[----:B------:R-:W-:Y:S02]  /*107b0*/  @P0 IMAD.MOV.U32 R6, RZ, RZ, R7 ;  /* 0x000000ffff060224 */ /* 0x000fe400078e0007 */
[----:B0-----:R-:W-:Y:S01]  /*107c0*/  @P0 IMAD.MOV.U32 R7, RZ, RZ, R44 ;  /* 0x000000ffff070224 */ /* 0x001fe200078e002c */
[----:B------:R-:W-:Y:S01]  /*107d0*/  ISETP.GT.U32.AND P4, PT, R72, R43, PT ;  /* 0x0000002b4800720c */ /* 0x000fe20003f84070 */
[----:B------:R-:W-:Y:S01]  /*107e0*/  @!P3 IMAD.IADD R109, R109, 0x1, -R72 ;  /* 0x000000016d6db824 */ /* 0x000fe200078e0a48 */
[----:B------:R-:W-:Y:S01]  /*107f0*/  SEL R4, R75, R4, !P1 ;  /* 0x000000044b047207 */ /* 0x000fe20004800000 */
[----:B--2---:R-:W2:Y:S01]  /*10800*/  LDL.LU R44, [R1+0x110] ;  /* 0x00011000012c7983 */ /* 0x004ea20000300800 */
[----:B------:R-:W-:-:S03]  /*10810*/  LEA.HI.X.SX32 R5, R5, R68, 0x1, P5 ;  /* 0x0000004405057211 */ /* 0x000fc600028f0eff */
[----:B------:R-:W-:Y:S04]  /*10820*/  STL [R1+0x1e8], R113 ;  /* 0x0001e87101007387 */ /* 0x000fe80000100800 */
[----:B------:R0:W2:Y:S01]  /*10830*/  @P0 LDG.E.U16 R48, desc[UR20][R6.64] ;  /* 0x0000001406300981 */ /* 0x0000a2000c1e1500 */
[----:B------:R-:W-:-:S03]  /*10840*/  ISETP.GE.AND P3, PT, R8, RZ, PT ;  /* 0x000000ff0800720c */ /* 0x000fc60003f66270 */
[----:B------:R-:W2:Y:S01]  /*10850*/  LDL.LU R8, [R1+0x114] ;  /* 0x0001140001087983 */ /* 0x000ea20000300800 */
[----:B0-----:R-:W-:-:S03]  /*10860*/  IMAD R6, R4, UR5, RZ ;  /* 0x0000000504067c24 */ /* 0x001fc6000f8e02ff */
[----:B------:R0:W-:Y:S01]  /*10870*/  STL [R1+0x1e4], R5 ;  /* 0x0001e40501007387 */ /* 0x0001e20000100800 */
[----:B------:R-:W-:Y:S02]  /*10880*/  @P0 IMAD.MOV.U32 R4, RZ, RZ, R113 ;  /* 0x000000ffff040224 */ /* 0x000fe400078e0071 */
[----:B------:R-:W-:Y:S01]  /*10890*/  @!P4 IMAD.IADD R43, R43, 0x1, -R72 ;  /* 0x000000012b2bc824 */ /* 0x000fe200078e0a48 */
[C---:B------:R-:W-:Y:S01]  /*108a0*/  ISETP.GT.U32.AND P5, PT, R72.reuse, R109, PT ;  /* 0x0000006d4800720c */ /* 0x040fe20003fa4070 */
[----:B------:R-:W1:Y:S01]  /*108b0*/  LDCU UR5, c[0x0][0x3b0] ;  /* 0x00007600ff0577ac */ /* 0x000e620008000800 */
[----:B------:R0:W2:Y:S02]  /*108c0*/  @P0 LDG.E.U16 R47, desc[UR20][R4.64] ;  /* 0x00000014042f0981 */ /* 0x0000a4000c1e1500 */
[----:B------:R-:W-:Y:S01]  /*108d0*/  ISETP.GT.U32.AND P4, PT, R72, R43, PT ;  /* 0x0000002b4800720c */ /* 0x000fe20003f84070 */
[----:B0-----:R-:W-:Y:S01]  /*108e0*/  IMAD.MOV.U32 R4, RZ, RZ, R111 ;  /* 0x000000ffff047224 */ /* 0x001fe200078e006f */
[----:B------:R-:W-:-:S03]  /*108f0*/  LEA R5, P6, R6, R69, 0x1 ;  /* 0x0000004506057211 */ /* 0x000fc600078c08ff */
[----:B------:R-:W-:Y:S01]  /*10900*/  @!P3 IMAD.MOV R4, RZ, RZ, -R4 ;  /* 0x000000ffff04b224 */ /* 0x000fe200078e0a04 */
[----:B------:R-:W-:Y:S01]  /*10910*/  ISETP.GE.AND P3, PT, R110, RZ, PT ;  /* 0x000000ff6e00720c */ /* 0x000fe20003f66270 */
[----:B------:R0:W-:Y:S01]  /*10920*/  STL [R1+0x228], R5 ;  /* 0x0002280501007387 */ /* 0x0001e20000100800 */
[----:B------:R-:W-:-:S03]  /*10930*/  LEA.HI.X.SX32 R7, R6, R68, 0x1, P6 ;  /* 0x0000004406077211 */ /* 0x000fc600030f0eff */
[----:B------:R-:W2:Y:S01]  /*10940*/  LDL R110, [R1+0x8f0] ;  /* 0x0008f000016e7983 */ /* 0x000ea20000100800 */
[----:B------:R-:W-:Y:S01]  /*10950*/  SEL R6, R75, R4, !P1 ;  /* 0x000000044b067207 */ /* 0x000fe20004800000 */
[----:B------:R-:W-:-:S04]  /*10960*/  @P0 IMAD.MOV.U32 R4, RZ, RZ, R5 ;  /* 0x000000ffff040224 */ /* 0x000fc800078e0005 */
[----:B-1----:R-:W-:Y:S01]  /*10970*/  IMAD R6, R6, UR7, RZ ;  /* 0x0000000706067c24 */ /* 0x002fe2000f8e02ff */
[----:B------:R1:W-:Y:S01]  /*10980*/  STL [R1+0x224], R7 ;  /* 0x0002240701007387 */ /* 0x0003e20000100800 */
[----:B0-----:R-:W-:Y:S01]  /*10990*/  @P0 IMAD.MOV.U32 R5, RZ, RZ, R7 ;  /* 0x000000ffff050224 */ /* 0x001fe200078e0007 */
[----:B------:R-:W0:Y:S01]  /*109a0*/  LDCU UR7, c[0x0][0x3b0] ;  /* 0x00007600ff0777ac */ /* 0x000e220008000800 */
[--C-:B------:R-:W-:Y:S02]  /*109b0*/  @!P4 IMAD.IADD R43, R43, 0x1, -R72.reuse ;  /* 0x000000012b2bc824 */ /* 0x100fe400078e0a48 */
[----:B------:R-:W-:Y:S01]  /*109c0*/  @!P5 IMAD.IADD R109, R109, 0x1, -R72 ;  /* 0x000000016d6dd824 */ /* 0x000fe200078e0a48 */
[----:B------:R3:W2:Y:S01]  /*109d0*/  @P0 LDG.E.U16 R46, desc[UR20][R4.64] ;  /* 0x00000014042e0981 */ /* 0x0006a2000c1e1500 */
[----:B-1----:R-:W-:-:S03]  /*109e0*/  LEA R7, P4, R6, R69, 0x1 ;  /* 0x0000004506077211 */ /* 0x002fc600078808ff */
[----:B------:R1:W-:Y:S01]  /*109f0*/  STL [R1+0xd8], R43 ;  /* 0x0000d82b01007387 */ /* 0x0003e20000100800 */
[----:B------:R-:W-:-:S03]  /*10a00*/  LEA.HI.X.SX32 R6, R6, R68, 0x1, P4 ;  /* 0x0000004406067211 */ /* 0x000fc600020f0eff */
[----:B------:R0:W-:Y:S01]  /*10a10*/  STL [R1+0x268], R7 ;  /* 0x0002680701007387 */ /* 0x0001e20000100800 */
[----:B---3--:R-:W-:-:S03]  /*10a20*/  IMAD.MOV.U32 R4, RZ, RZ, R43 ;  /* 0x000000ffff047224 */ /* 0x008fc600078e002b */
[----:B------:R3:W-:Y:S01]  /*10a30*/  STL [R1+0x264], R6 ;  /* 0x0002640601007387 */ /* 0x0007e20000100800 */
[----:B------:R-:W-:-:S03]  /*10a40*/  IMAD.MOV.U32 R5, RZ, RZ, R109 ;  /* 0x000000ffff057224 */ /* 0x000fc600078e006d */
[----:B-1----:R-:W2:Y:S04]  /*10a50*/  LDL R43, [R1+0x854] ;  /* 0x00085400012b7983 */ /* 0x002ea80000100800 */
[----:B------:R-:W2:Y:S01]  /*10a60*/  LDL R109, [R1+0x8a0] ;  /* 0x0008a000016d7983 */ /* 0x000ea20000100800 */
[----:B------:R-:W-:Y:S02]  /*10a70*/  ISETP.GT.U32.AND P6, PT, R72, R45, PT ;  /* 0x0000002d4800720c */ /* 0x000fe40003fc4070 */
[----:B0-----:R-:W-:Y:S01]  /*10a80*/  @P0 LOP3.LUT R7, R7, R6, RZ, 0x3c, !PT ;  /* 0x0000000607070212 */ /* 0x001fe200078e3cff */
[----:B------:R-:W-:-:S03]  /*10a90*/  @!P3 IMAD.MOV R5, RZ, RZ, -R5 ;  /* 0x000000ffff05b224 */ /* 0x000fc600078e0a05 */
[----:B---3--:R-:W-:-:S07]  /*10aa0*/  @P0 LOP3.LUT R6, R7, R6, RZ, 0x3c, !PT ;  /* 0x0000000607060212 */ /* 0x008fce00078e3cff */
[----:B------:R-:W-:Y:S01]  /*10ab0*/  @!P6 IMAD.IADD R45, R45, 0x1, -R72 ;  /* 0x000000012d2de824 */ /* 0x000fe200078e0a48 */
[----:B------:R-:W-:Y:S02]  /*10ac0*/  PRMT R42, RZ, 0x7610, R42 ;  /* 0x00007610ff2a7816 */ /* 0x000fe4000000002a */
[----:B------:R-:W-:Y:S02]  /*10ad0*/  @P0 LOP3.LUT R7, R7, R6, RZ, 0x3c, !PT ;  /* 0x0000000607070212 */ /* 0x000fe400078e3cff */
[----:B------:R-:W-:Y:S02]  /*10ae0*/  SEL R5, R75, R5, !P1 ;  /* 0x000000054b057207 */ /* 0x000fe40004800000 */
[----:B------:R-:W-:Y:S01]  /*10af0*/  ISETP.GT.U32.AND P6, PT, R72, R153, PT ;  /* 0x000000994800720c */ /* 0x000fe20003fc4070 */
[----:B------:R0:W3:Y:S02]  /*10b00*/  @P0 LDG.E.U16 R42, desc[UR20][R6.64] ;  /* 0x00000014062a0981 */ /* 0x0000e4000c1e1500 */
[----:B0-----:R-:W-:Y:S01]  /*10b10*/  IMAD R6, R5, UR5, RZ ;  /* 0x0000000505067c24 */ /* 0x001fe2000f8e02ff */
[----:B------:R-:W-:-:S09]  /*10b20*/  PRMT R41, RZ, 0x7610, R41 ;  /* 0x00007610ff297816 */ /* 0x000fd20000000029 */
[----:B------:R-:W-:Y:S01]  /*10b30*/  @!P6 IMAD.IADD R153, R153, 0x1, -R72 ;  /* 0x000000019999e824 */ /* 0x000fe200078e0a48 */
[----:B------:R-:W-:Y:S01]  /*10b40*/  PRMT R40, RZ, 0x7610, R40 ;  /* 0x00007610ff287816 */ /* 0x000fe20000000028 */
[----:B------:R-:W0:Y:S01]  /*10b50*/  LDCU UR5, c[0x0][0x3b0] ;  /* 0x00007600ff0577ac */ /* 0x000e220008000800 */
[----:B------:R-:W-:Y:S02]  /*10b60*/  PRMT R39, RZ, 0x7610, R39 ;  /* 0x00007610ff277816 */ /* 0x000fe40000000027 */
[----:B----4-:R-:W-:Y:S02]  /*10b70*/  ISETP.GE.AND P5, PT, R112, RZ, PT ;  /* 0x000000ff7000720c */ /* 0x010fe40003fa6270 */
[----:B------:R-:W4:Y:S11]  /*10b80*/  LDL.LU R112, [R1+0x120] ;  /* 0x0001200001707983 */ /* 0x000f360000300800 */
[----:B------:R-:W-:Y:S01]  /*10b90*/  @!P5 IMAD.MOV R4, RZ, RZ, -R4 ;  /* 0x000000ffff04d224 */ /* 0x000fe200078e0a04 */
[----:B------:R-:W-:-:S02]  /*10ba0*/  ISETP.GT.U32.AND P5, PT, R72, R45, PT ;  /* 0x0000002d4800720c */ /* 0x000fc40003fa4070 */
[C---:B--2---:R-:W-:Y:S02]  /*10bb0*/  ISETP.GT.U32.AND P3, PT, R72.reuse, R8, PT ;  /* 0x000000084800720c */ /* 0x044fe40003f64070 */
[----:B------:R-:W-:Y:S02]  /*10bc0*/  ISETP.GT.U32.AND P4, PT, R72, R44, PT ;  /* 0x0000002c4800720c */ /* 0x000fe40003f84070 */
[----:B------:R-:W-:-:S07]  /*10bd0*/  SEL R4, R75, R4, !P1 ;  /* 0x000000044b047207 */ /* 0x000fce0004800000 */
[--C-:B------:R-:W-:Y:S01]  /*10be0*/  @!P5 IMAD.IADD R45, R45, 0x1, -R72.reuse ;  /* 0x000000012d2dd824 */ /* 0x100fe200078e0a48 */
[-C--:B------:R-:W-:Y:S01]  /*10bf0*/  LEA R7, P5, R6, R69.reuse, 0x1 ;  /* 0x0000004506077211 */ /* 0x080fe200078a08ff */
[----:B------:R-:W-:Y:S02]  /*10c00*/  IMAD R5, R4, UR7, RZ ;  /* 0x0000000704057c24 */ /* 0x000fe4000f8e02ff */
[--C-:B------:R-:W-:Y:S01]  /*10c10*/  @!P3 IMAD.IADD R8, R8, 0x1, -R72.reuse ;  /* 0x000000010808b824 */ /* 0x100fe200078e0a48 */
[----:B------:R-:W-:Y:S01]  /*10c20*/  LEA.HI.X.SX32 R6, R6, R68, 0x1, P5 ;  /* 0x0000004406067211 */ /* 0x000fe200028f0eff */
[----:B------:R-:W-:Y:S01]  /*10c30*/  @!P4 IMAD.IADD R44, R44, 0x1, -R72 ;  /* 0x000000012c2cc824 */ /* 0x000fe200078e0a48 */
[----:B------:R-:W-:Y:S01]  /*10c40*/  LEA R111, P6, R5, R69, 0x1 ;  /* 0x00000045056f7211 */ /* 0x000fe200078c08ff */
[----:B------:R-:W-:Y:S01]  /*10c50*/  IMAD.MOV.U32 R4, RZ, RZ, R45 ;  /* 0x000000ffff047224 */ /* 0x000fe200078e002d */
[C---:B------:R-:W-:Y:S01]  /*10c60*/  ISETP.GT.U32.AND P4, PT, R72.reuse, R8, PT ;  /* 0x000000084800720c */ /* 0x040fe20003f84070 */
[----:B------:R-:W1:Y:S01]  /*10c70*/  LDCU UR7, c[0x0][0x3b0] ;  /* 0x00007600ff0777ac */ /* 0x000e620008000800 */
[----:B------:R-:W-:-:S02]  /*10c80*/  ISETP.GT.U32.AND P5, PT, R72, R44, PT ;  /* 0x0000002c4800720c */ /* 0x000fc40003fa4070 */
[----:B------:R-:W-:Y:S02]  /*10c90*/  ISETP.GE.AND P3, PT, R110, RZ, PT ;  /* 0x000000ff6e00720c */ /* 0x000fe40003f66270 */
[----:B------:R-:W2:Y:S04]  /*10ca0*/  LDL.LU R110, [R1+0x11c] ;  /* 0x00011c00016e7983 */ /* 0x000ea80000300800 */
[----:B------:R0:W-:Y:S04]  /*10cb0*/  STL [R1+0x10c], R45 ;  /* 0x00010c2d01007387 */ /* 0x0001e80000100800 */
[----:B------:R1:W-:Y:S01]  /*10cc0*/  STL [R1+0x2a8], R7 ;  /* 0x0002a80701007387 */ /* 0x0003e20000100800 */
[----:B------:R-:W-:-:S03]  /*10cd0*/  LEA.HI.X.SX32 R5, R5, R68, 0x1, P6 ;  /* 0x0000004405057211 */ /* 0x000fc600030f0eff */
[----:B0-----:R-:W3:Y:S01]  /*10ce0*/  LDL R45, [R1+0x874] ;  /* 0x00087400012d7983 */ /* 0x001ee20000100800 */
[----:B-1----:R-:W-:-:S03]  /*10cf0*/  @P0 LOP3.LUT R7, R7, R6, RZ, 0x3c, !PT ;  /* 0x0000000607070212 */ /* 0x002fc600078e3cff */
[----:B------:R-:W-:Y:S01]  /*10d00*/  STL [R1+0x2e8], R111 ;  /* 0x0002e86f01007387 */ /* 0x000fe20000100800 */
[----:B------:R-:W-:-:S03]  /*10d10*/  @!P3 IMAD.MOV R4, RZ, RZ, -R4 ;  /* 0x000000ffff04b224 */ /* 0x000fc600078e0a04 */
[----:B------:R0:W-:Y:S01]  /*10d20*/  STL [R1+0x2a4], R6 ;  /* 0x0002a40601007387 */ /* 0x0001e20000100800 */
[----:B------:R-:W-:Y:S02]  /*10d30*/  ISETP.GT.U32.AND P6, PT, R72, R153, PT ;  /* 0x000000994800720c */ /* 0x000fe40003fc4070 */
[----:B------:R-:W-:Y:S02]  /*10d40*/  SEL R4, R75, R4, !P1 ;  /* 0x000000044b047207 */ /* 0x000fe40004800000 */
[----:B0-----:R-:W-:-:S04]  /*10d50*/  @P0 LOP3.LUT R6, R7, R6, RZ, 0x3c, !PT ;  /* 0x0000000607060212 */ /* 0x001fc800078e3cff */
[----:B------:R-:W-:Y:S01]  /*10d60*/  @P0 LOP3.LUT R7, R7, R6, RZ, 0x3c, !PT ;  /* 0x0000000607070212 */ /* 0x000fe200078e3cff */
[----:B------:R0:W-:Y:S01]  /*10d70*/  STL [R1+0x2e4], R5 ;  /* 0x0002e40501007387 */ /* 0x0001e20000100800 */
[--C-:B------:R-:W-:Y:S01]  /*10d80*/  @!P4 IMAD.IADD R8, R8, 0x1, -R72.reuse ;  /* 0x000000010808c824 */ /* 0x100fe200078e0a48 */
[----:B------:R-:W-:Y:S02]  /*10d90*/  ISETP.GE.AND P4, PT, R43, RZ, PT ;  /* 0x000000ff2b00720c */ /* 0x000fe40003f86270 */
[----:B------:R1:W3:Y:S01]  /*10da0*/  @P0 LDG.E.U16 R41, desc[UR20][R6.64] ;  /* 0x0000001406290981 */ /* 0x0002e2000c1e1500 */
[----:B------:R-:W-:Y:S01]  /*10db0*/  ISETP.GE.AND P3, PT, R109, RZ, PT ;  /* 0x000000ff6d00720c */ /* 0x000fe20003f66270 */
[--C-:B------:R-:W-:Y:S02]  /*10dc0*/  @!P5 IMAD.IADD R44, R44, 0x1, -R72.reuse ;  /* 0x000000012c2cd824 */ /* 0x100fe400078e0a48 */
[----:B------:R-:W3:Y:S01]  /*10dd0*/  LDL.LU R43, [R1+0x118] ;  /* 0x00011800012b7983 */ /* 0x000ee20000300800 */
[----:B------:R-:W-:-:S02]  /*10de0*/  @!P6 IMAD.IADD R153, R153, 0x1, -R72 ;  /* 0x000000019999e824 */ /* 0x000fc400078e0a48 */
[----:B-1----:R-:W-:Y:S02]  /*10df0*/  @P0 IMAD.MOV.U32 R6, RZ, RZ, R111 ;  /* 0x000000ffff060224 */ /* 0x002fe400078e006f */
[----:B------:R-:W-:Y:S02]  /*10e00*/  @P0 IMAD.MOV.U32 R7, RZ, RZ, R5 ;  /* 0x000000ffff070224 */ /* 0x000fe400078e0005 */
[----:B0-----:R-:W-:Y:S01]  /*10e10*/  IMAD R5, R4, UR11, RZ ;  /* 0x0000000b04057c24 */ /* 0x001fe2000f8e02ff */
[----:B------:R-:W-:Y:S04]  /*10e20*/  STL [R1+0x114], R8 ;  /* 0x0001140801007387 */ /* 0x000fe80000100800 */
[----:B------:R0:W3:Y:S01]  /*10e30*/  @P0 LDG.E.U16 R40, desc[UR20][R6.64] ;  /* 0x0000001406280981 */ /* 0x0000e2000c1e1500 */
[----:B------:R-:W-:Y:S01]  /*10e40*/  IMAD.MOV.U32 R4, RZ, RZ, R44 ;  /* 0x000000ffff047224 */ /* 0x000fe200078e002c */
[----:B------:R-:W-:Y:S01]  /*10e50*/  PRMT R38, RZ, 0x7610, R38 ;  /* 0x00007610ff267816 */ /* 0x000fe20000000026 */
[----:B------:R-:W-:Y:S01]  /*10e60*/  @!P4 IMAD.MOV R153, RZ, RZ, -R153 ;  /* 0x000000ffff99c224 */ /* 0x000fe200078e0a99 */
[----:B------:R1:W-:Y:S01]  /*10e70*/  STL [R1+0x110], R44 ;  /* 0x0001102c01007387 */ /* 0x0003e20000100800 */
[----:B------:R-:W-:Y:S01]  /*10e80*/  PRMT R37, RZ, 0x7610, R37 ;  /* 0x00007610ff257816 */ /* 0x000fe20000000025 */
[----:B------:R-:W2:Y:S01]  /*10e90*/  LDCU UR11, c[0x0][0x3b0] ;  /* 0x00007600ff0b77ac */ /* 0x000ea20008000800 */
[----:B0-----:R-:W-:-:S04]  /*10ea0*/  LEA R7, P6, R5, R69, 0x1 ;  /* 0x0000004505077211 */ /* 0x001fc800078c08ff */
[----:B-1----:R-:W-:Y:S01]  /*10eb0*/  LEA.HI.X.SX32 R44, R5, R68, 0x1, P6 ;  /* 0x00000044052c7211 */ /* 0x002fe200030f0eff */
[----:B------:R-:W-:Y:S01]  /*10ec0*/  STL [R1+0x320], R7 ;  /* 0x0003200701007387 */ /* 0x000fe20000100800 */
[----:B------:R-:W-:-:S03]  /*10ed0*/  @!P3 IMAD.MOV R4, RZ, RZ, -R4 ;  /* 0x000000ffff04b224 */ /* 0x000fc600078e0a04 */
[----:B------:R0:W-:Y:S04]  /*10ee0*/  STL [R1+0x31c], R44 ;  /* 0x00031c2c01007387 */ /* 0x0001e80000100800 */
[----:B------:R-:W3:Y:S01]  /*10ef0*/  LDL R111, [R1+0x8cc] ;  /* 0x0008cc00016f7983 */ /* 0x000ee20000100800 */
[----:B------:R-:W-:Y:S01]  /*10f00*/  SEL R6, R75, R4, !P1 ;  /* 0x000000044b067207 */ /* 0x000fe20004800000 */
[----:B------:R-:W-:Y:S02]  /*10f10*/  @P0 IMAD.MOV.U32 R4, RZ, RZ, R7 ;  /* 0x000000ffff040224 */ /* 0x000fe400078e0007 */
[----:B------:R-:W-:Y:S01]  /*10f20*/  @P0 IMAD.MOV.U32 R5, RZ, RZ, R44 ;  /* 0x000000ffff050224 */ /* 0x000fe200078e002c */
[----:B------:R-:W3:Y:S04]  /*10f30*/  LDL R113, [R1+0x8b0] ;  /* 0x0008b00001717983 */ /* 0x000ee80000100800 */
[----:B------:R1:W3:Y:S02]  /*10f40*/  @P0 LDG.E.U16 R39, desc[UR20][R4.64] ;  /* 0x0000001404270981 */ /* 0x0002e4000c1e1500 */
[----:B-1----:R-:W-:-:S02]  /*10f50*/  IMAD.MOV.U32 R4, RZ, RZ, R8 ;  /* 0x000000ffff047224 */ /* 0x002fc400078e0008 */
[----:B------:R-:W3:Y:S01]  /*10f60*/  LDL R8, [R1+0x908] ;  /* 0x0009080001087983 */ /* 0x000ee20000100800 */
[----:B------:R-:W-:Y:S01]  /*10f70*/  IMAD R6, R6, UR5, RZ ;  /* 0x0000000506067c24 */ /* 0x000fe2000f8e02ff */
[----:B------:R-:W-:Y:S01]  /*10f80*/  SEL R153, R75, R153, !P1 ;  /* 0x000000994b997207 */ /* 0x000fe20004800000 */
[----:B------:R-:W1:Y:S01]  /*10f90*/  LDCU UR5, c[0x0][0x3b0] ;  /* 0x00007600ff0577ac */ /* 0x000e620008000800 */
[----:B------:R-:W3:Y:S02]  /*10fa0*/  LDL.LU R109, [R1+0x12c] ;  /* 0x00012c00016d7983 */ /* 0x000ee40000300800 */
[C---:B------:R-:W-:Y:S01]  /*10fb0*/  LEA R5, P4, R6.reuse, R69, 0x1 ;  /* 0x0000004506057211 */ /* 0x040fe200078808ff */
[----:B------:R-:W-:Y:S01]  /*10fc0*/  IMAD R153, R153, UR7, RZ ;  /* 0x0000000799997c24 */ /* 0x000fe2000f8e02ff */
[----:B------:R-:W-:Y:S01]  /*10fd0*/  PRMT R36, RZ, 0x7610, R36 ;  /* 0x00007610ff247816 */ /* 0x000fe20000000024 */
[----:B------:R-:W0:Y:S01]  /*10fe0*/  LDCU UR7, c[0x0][0x3b0] ;  /* 0x00007600ff0777ac */ /* 0x000e220008000800 */
[----:B------:R-:W-:-:S02]  /*10ff0*/  LEA.HI.X.SX32 R115, R6, R68, 0x1, P4 ;  /* 0x0000004406737211 */ /* 0x000fc400020f0eff */
[----:B----4-:R-:W-:-:S13]  /*11000*/  ISETP.GT.U32.AND P5, PT, R72, R112, PT ;  /* 0x000000704800720c */ /* 0x010fda0003fa4070 */
[----:B------:R-:W-:-:S05]  /*11010*/  @!P5 IMAD.IADD R112, R112, 0x1, -R72 ;  /* 0x000000017070d824 */ /* 0x000fca00078e0a48 */
[C---:B------:R-:W-:Y:S02]  /*11020*/  ISETP.GT.U32.AND P5, PT, R72.reuse, R112, PT ;  /* 0x000000704800720c */ /* 0x040fe40003fa4070 */
[----:B--2---:R-:W-:Y:S02]  /*11030*/  ISETP.GT.U32.AND P6, PT, R72, R110, PT ;  /* 0x0000006e4800720c */ /* 0x004fe40003fc4070 */
[----:B---3--:R-:W-:Y:S02]  /*11040*/  ISETP.GE.AND P3, PT, R45, RZ, PT ;  /* 0x000000ff2d00720c */ /* 0x008fe40003f66270 */
[----:B------:R-:W2:Y:S09]  /*11050*/  LDL.LU R45, [R1+0x128] ;  /* 0x00012800012d7983 */ /* 0x000eb20000300800 */
[----:B------:R-:W-:Y:S01]  /*11060*/  @!P6 IMAD.IADD R110, R110, 0x1, -R72 ;  /* 0x000000016e6ee824 */ /* 0x000fe200078e0a48 */
[----:B0-----:R-:W3:Y:S01]  /*11070*/  LDL.LU R44, [R1+0x124] ;  /* 0x00012400012c7983 */ /* 0x001ee20000300800 */
[----:B------:R-:W-:Y:S01]  /*11080*/  @!P3 IMAD.MOV R4, RZ, RZ, -R4 ;  /* 0x000000ffff04b224 */ /* 0x000fe200078e0a04 */
[----:B------:R-:W-:-:S04]  /*11090*/  LEA R7, P3, R153, R69, 0x1 ;  /* 0x0000004599077211 */ /* 0x000fc800078608ff */
[----:B------:R-:W-:Y:S02]  /*110a0*/  LEA.HI.X.SX32 R114, R153, R68, 0x1, P3 ;  /* 0x0000004499727211 */ /* 0x000fe400018f0eff */
[C---:B------:R-:W-:Y:S01]  /*110b0*/  ISETP.GT.U32.AND P3, PT, R72.reuse, R110, PT ;  /* 0x0000006e4800720c */ /* 0x040fe20003f64070 */
[----:B------:R0:W-:Y:S01]  /*110c0*/  STL [R1+0x358], R5 ;  /* 0x0003580501007387 */ /* 0x0001e20000100800 */
[----:B------:R-:W-:Y:S02]  /*110d0*/  SEL R6, R75, R4, !P1 ;  /* 0x000000044b067207 */ /* 0x000fe40004800000 */
[----:B------:R-:W-:Y:S01]  /*110e0*/  ISETP.GT.U32.AND P4, PT, R72, R43, PT ;  /* 0x0000002b4800720c */ /* 0x000fe20003f84070 */
[----:B------:R-:W-:Y:S02]  /*110f0*/  @P0 IMAD.MOV.U32 R4, RZ, RZ, R5 ;  /* 0x000000ffff040224 */ /* 0x000fe400078e0005 */
[----:B0-----:R-:W-:-:S06]  /*11100*/  @P0 IMAD.MOV.U32 R5, RZ, RZ, R115 ;  /* 0x000000ffff050224 */ /* 0x001fcc00078e0073 */
[--C-:B------:R-:W-:Y:S01]  /*11110*/  @!P3 IMAD.IADD R110, R110, 0x1, -R72.reuse ;  /* 0x000000016e6eb824 */ /* 0x100fe200078e0a48 */
[----:B------:R0:W4:Y:S03]  /*11120*/  @P0 LDG.E.U16 R38, desc[UR20][R4.64] ;  /* 0x0000001404260981 */ /* 0x000126000c1e1500 */
[----:B------:R-:W-:Y:S02]  /*11130*/  @!P4 IMAD.IADD R43, R43, 0x1, -R72 ;  /* 0x000000012b2bc824 */ /* 0x000fe400078e0a48 */
[----:B------:R-:W-:Y:S02]  /*11140*/  IMAD R6, R6, UR4, RZ ;  /* 0x0000000406067c24 */ /* 0x000fe4000f8e02ff */
[----:B0-----:R-:W-:Y:S02]  /*11150*/  @P0 IMAD.MOV.U32 R4, RZ, RZ, R7 ;  /* 0x000000ffff040224 */ /* 0x001fe400078e0007 */
[----:B------:R-:W-:Y:S01]  /*11160*/  @P0 IMAD.MOV.U32 R5, RZ, RZ, R114 ;  /* 0x000000ffff050224 */ /* 0x000fe200078e0072 */
[----:B------:R-:W-:Y:S01]  /*11170*/  ISETP.GT.U32.AND P3, PT, R72, R43, PT ;  /* 0x0000002b4800720c */ /* 0x000fe20003f64070 */
[----:B------:R-:W-:-:S03]  /*11180*/  @!P5 IMAD.IADD R112, R112, 0x1, -R72 ;  /* 0x000000017070d824 */ /* 0x000fc600078e0a48 */
[----:B------:R0:W4:Y:S01]  /*11190*/  @P0 LDG.E.U16 R37, desc[UR20][R4.64] ;  /* 0x0000001404250981 */ /* 0x000122000c1e1500 */
[C---:B------:R-:W-:Y:S02]  /*111a0*/  LEA R154, P5, R6.reuse, R69, 0x1 ;  /* 0x00000045069a7211 */ /* 0x040fe400078a08ff */
[----:B------:R-:W-:Y:S01]  /*111b0*/  ISETP.GE.AND P4, PT, R111, RZ, PT ;  /* 0x000000ff6f00720c */ /* 0x000fe20003f86270 */
[----:B0-----:R-:W-:Y:S01]  /*111c0*/  IMAD.MOV.U32 R4, RZ, RZ, R110 ;  /* 0x000000ffff047224 */ /* 0x001fe200078e006e */
[----:B------:R-:W-:Y:S01]  /*111d0*/  ISETP.GE.AND P6, PT, R113, RZ, PT ;  /* 0x000000ff7100720c */ /* 0x000fe20003fc6270 */
[----:B------:R0:W-:Y:S01]  /*111e0*/  STL [R1+0x390], R7 ;  /* 0x0003900701007387 */ /* 0x0001e20000100800 */
[----:B------:R-:W-:Y:S01]  /*111f0*/  IMAD.MOV.U32 R5, RZ, RZ, R112 ;  /* 0x000000ffff057224 */ /* 0x000fe200078e0070 */
[----:B------:R-:W-:Y:S02]  /*11200*/  LEA.HI.X.SX32 R153, R6, R68, 0x1, P5 ;  /* 0x0000004406997211 */ /* 0x000fe400028f0eff */
[----:B------:R-:W-:Y:S06]  /*11210*/  STL [R1+0x354], R115 ;  /* 0x0003547301007387 */ /* 0x000fec0000100800 */
[----:B------:R-:W-:Y:S01]  /*11220*/  @!P4 IMAD.MOV R4, RZ, RZ, -R4 ;  /* 0x000000ffff04c224 */ /* 0x000fe200078e0a04 */
[----:B------:R-:W-:Y:S04]  /*11230*/  STL [R1+0x38c], R114 ;  /* 0x00038c7201007387 */ /* 0x000fe80000100800 */
[----:B------:R-:W4:Y:S01]  /*11240*/  LDL R112, [R1+0x93c] ;  /* 0x00093c0001707983 */ /* 0x000f220000100800 */
[----:B------:R-:W-:-:S03]  /*11250*/  ISETP.GE.AND P4, PT, R8, RZ, PT ;  /* 0x000000ff0800720c */ /* 0x000fc60003f86270 */
[----:B------:R-:W4:Y:S01]  /*11260*/  LDL R8, [R1+0x968] ;  /* 0x0009680001087983 */ /* 0x000f220000100800 */
[----:B------:R-:W-:Y:S02]  /*11270*/  @P0 IMAD.MOV.U32 R6, RZ, RZ, R154 ;  /* 0x000000ffff060224 */ /* 0x000fe400078e009a */
[----:B0-----:R-:W-:Y:S02]  /*11280*/  @P0 IMAD.MOV.U32 R7, RZ, RZ, R153 ;  /* 0x000000ffff070224 */ /* 0x001fe400078e0099 */
[----:B------:R-:W-:Y:S02]  /*11290*/  @!P6 IMAD.MOV R5, RZ, RZ, -R5 ;  /* 0x000000ffff05e224 */ /* 0x000fe400078e0a05 */
[----:B------:R-:W-:Y:S01]  /*112a0*/  @!P3 IMAD.IADD R43, R43, 0x1, -R72 ;  /* 0x000000012b2bb824 */ /* 0x000fe200078e0a48 */
[----:B------:R0:W4:Y:S04]  /*112b0*/  @P0 LDG.E.U16 R36, desc[UR20][R6.64] ;  /* 0x0000001406240981 */ /* 0x000128000c1e1500 */
[----:B------:R1:W-:Y:S01]  /*112c0*/  STL [R1+0x118], R43 ;  /* 0x0001182b01007387 */ /* 0x0003e20000100800 */
[----:B0-----:R-:W-:-:S02]  /*112d0*/  SEL R6, R75, R5, !P1 ;  /* 0x000000054b067207 */ /* 0x001fc40004800000 */
[----:B------:R-:W-:Y:S01]  /*112e0*/  SEL R5, R75, R4, !P1 ;  /* 0x000000044b057207 */ /* 0x000fe20004800000 */
[----:B------:R-:W-:Y:S02]  /*112f0*/  IMAD.MOV.U32 R4, RZ, RZ, R43 ;  /* 0x000000ffff047224 */ /* 0x000fe400078e002b */
[----:B-1----:R-:W4:Y:S01]  /*11300*/  LDL R43, [R1+0x998] ;  /* 0x00099800012b7983 */ /* 0x002f220000100800 */
[----:B------:R-:W-:Y:S01]  /*11310*/  ISETP.GT.U32.AND P5, PT, R72, R109, PT ;  /* 0x0000006d4800720c */ /* 0x000fe20003fa4070 */
[----:B------:R-:W-:Y:S01]  /*11320*/  IMAD R6, R6, UR5, RZ ;  /* 0x0000000506067c24 */ /* 0x000fe2000f8e02ff */
[----:B------:R-:W-:Y:S01]  /*11330*/  PRMT R35, RZ, 0x7610, R35 ;  /* 0x00007610ff237816 */ /* 0x000fe20000000023 */
[----:B------:R-:W4:Y:S01]  /*11340*/  LDL.LU R111, [R1+0x174] ;  /* 0x00017400016f7983 */ /* 0x000f220000300800 */
[----:B------:R-:W-:Y:S01]  /*11350*/  IMAD R5, R5, UR7, RZ ;  /* 0x0000000705057c24 */ /* 0x000fe2000f8e02ff */
[----:B------:R-:W-:Y:S01]  /*11360*/  PRMT R34, RZ, 0x7610, R34 ;  /* 0x00007610ff227816 */ /* 0x000fe20000000022 */
[----:B------:R-:W-:Y:S01]  /*11370*/  @!P4 IMAD.MOV R4, RZ, RZ, -R4 ;  /* 0x000000ffff04c224 */ /* 0x000fe200078e0a04 */
[----:B------:R-:W4:Y:S01]  /*11380*/  LDL.LU R110, [R1+0x138] ;  /* 0x00013800016e7983 */ /* 0x000f220000300800 */
[----:B------:R-:W0:Y:S01]  /*11390*/  LDCU UR5, c[0x0][0x3b0] ;  /* 0x00007600ff0577ac */ /* 0x000e220008000800 */
[----:B------:R-:W-:Y:S01]  /*113a0*/  PRMT R33, RZ, 0x7610, R33 ;  /* 0x00007610ff217816 */ /* 0x000fe20000000021 */
[----:B------:R-:W1:Y:S03]  /*113b0*/  LDCU UR7, c[0x0][0x3b0] ;  /* 0x00007600ff0777ac */ /* 0x000e660008000800 */
[----:B------:R-:W-:Y:S01]  /*113c0*/  @!P5 IMAD.IADD R109, R109, 0x1, -R72 ;  /* 0x000000016d6dd824 */ /* 0x000fe200078e0a48 */
[----:B------:R-:W-:-:S04]  /*113d0*/  LEA R7, P5, R5, R69, 0x1 ;  /* 0x0000004505077211 */ /* 0x000fc800078a08ff */
[----:B------:R-:W-:Y:S02]  /*113e0*/  ISETP.GT.U32.AND P4, PT, R72, R109, PT ;  /* 0x0000006d4800720c */ /* 0x000fe40003f84070 */
[----:B------:R-:W-:-:S11]  /*113f0*/  LEA.HI.X.SX32 R113, R5, R68, 0x1, P5 ;  /* 0x0000004405717211 */ /* 0x000fd600028f0eff */
[----:B------:R-:W-:Y:S01]  /*11400*/  @!P4 IMAD.IADD R109, R109, 0x1, -R72 ;  /* 0x000000016d6dc824 */ /* 0x000fe200078e0a48 */
[C---:B--2---:R-:W-:Y:S02]  /*11410*/  ISETP.GT.U32.AND P6, PT, R72.reuse, R45, PT ;  /* 0x0000002d4800720c */ /* 0x044fe40003fc4070 */
[----:B---3--:R-:W-:-:S11]  /*11420*/  ISETP.GT.U32.AND P3, PT, R72, R44, PT ;  /* 0x0000002c4800720c */ /* 0x008fd60003f64070 */
[----:B------:R-:W-:Y:S01]  /*11430*/  @!P6 IMAD.IADD R45, R45, 0x1, -R72 ;  /* 0x000000012d2de824 */ /* 0x000fe200078e0a48 */
[----:B------:R-:W-:-:S04]  /*11440*/  LEA R114, P6, R6, R69, 0x1 ;  /* 0x0000004506727211 */ /* 0x000fc800078c08ff */
[----:B------:R-:W-:Y:S02]  /*11450*/  LEA.HI.X.SX32 R115, R6, R68, 0x1, P6 ;  /* 0x0000004406737211 */ /* 0x000fe400030f0eff */
[----:B------:R-:W-:Y:S01]  /*11460*/  SEL R6, R75, R4, !P1 ;  /* 0x000000044b067207 */ /* 0x000fe20004800000 */
[----:B------:R-:W-:Y:S02]  /*11470*/  @P0 IMAD.MOV.U32 R4, RZ, RZ, R114 ;  /* 0x000000ffff040224 */ /* 0x000fe400078e0072 */
[----:B------:R-:W-:Y:S01]  /*11480*/  @P0 IMAD.MOV.U32 R5, RZ, RZ, R115 ;  /* 0x000000ffff050224 */ /* 0x000fe200078e0073 */
[----:B------:R-:W-:Y:S01]  /*11490*/  ISETP.GT.U32.AND P6, PT, R72, R45, PT ;  /* 0x0000002d4800720c */ /* 0x000fe20003fc4070 */
[----:B------:R-:W-:Y:S01]  /*114a0*/  STL [R1+0x10], R114 ;  /* 0x0000107201007387 */ /* 0x000fe20000100800 */
[----:B------:R-:W-:Y:S01]  /*114b0*/  IMAD R6, R6, UR11, RZ ;  /* 0x0000000b06067c24 */ /* 0x000fe2000f8e02ff */
[----:B------:R-:W2:Y:S02]  /*114c0*/  LDCU UR11, c[0x0][0x3b0] ;  /* 0x00007600ff0b77ac */ /* 0x000ea40008000800 */
[----:B------:R-:W-:Y:S04]  /*114d0*/  STL [R1+0x50], R7 ;  /* 0x0000500701007387 */ /* 0x000fe80000100800 */
[----:B------:R3:W2:Y:S04]  /*114e0*/  @P0 LDG.E.U16 R35, desc[UR20][R4.64] ;  /* 0x0000001404230981 */ /* 0x0006a8000c1e1500 */
[----:B------:R-:W-:Y:S04]  /*114f0*/  STL [R1+0xc], R115 ;  /* 0x00000c7301007387 */ /* 0x000fe80000100800 */
[----:B------:R0:W-:Y:S01]  /*11500*/  STL [R1+0x4c], R113 ;  /* 0x00004c7101007387 */ /* 0x0001e20000100800 */
[----:B---3--:R-:W-:-:S02]  /*11510*/  @P0 IMAD.MOV.U32 R4, RZ, RZ, R7 ;  /* 0x000000ffff040224 */ /* 0x008fc400078e0007 */
[----:B------:R-:W-:Y:S02]  /*11520*/  @P0 IMAD.MOV.U32 R5, RZ, RZ, R113 ;  /* 0x000000ffff050224 */ /* 0x000fe400078e0071 */
[----:B------:R-:W-:-:S03]  /*11530*/  @!P3 IMAD.IADD R44, R44, 0x1, -R72 ;  /* 0x000000012c2cb824 */ /* 0x000fc600078e0a48 */
[----:B------:R3:W2:Y:S01]  /*11540*/  @P0 LDG.E.U16 R34, desc[UR20][R4.64] ;  /* 0x0000001404220981 */ /* 0x0006a2000c1e1500 */
[----:B------:R-:W-:Y:S01]  /*11550*/  @!P6 IMAD.IADD R45, R45, 0x1, -R72 ;  /* 0x000000012d2de824 */ /* 0x000fe200078e0a48 */
[----:B---3--:R-:W-:Y:S01]  /*11560*/  LEA R4, P3, R6, R69, 0x1 ;  /* 0x0000004506047211 */ /* 0x008fe200078608ff */
[----:B------:R-:W-:-:S03]  /*11570*/  IMAD.MOV.U32 R5, RZ, RZ, R109 ;  /* 0x000000ffff057224 */ /* 0x000fc600078e006d */
[----:B------:R-:W-:Y:S02]  /*11580*/  LEA.HI.X.SX32 R6, R6, R68, 0x1, P3 ;  /* 0x0000004406067211 */ /* 0x000fe400018f0eff */
[----:B----4-:R-:W-:Y:S02]  /*11590*/  ISETP.GE.AND P5, PT, R112, RZ, PT ;  /* 0x000000ff7000720c */ /* 0x010fe40003fa6270 */
[----:B------:R-:W-:Y:S02]  /*115a0*/  ISETP.GE.AND P4, PT, R8, RZ, PT ;  /* 0x000000ff0800720c */ /* 0x000fe40003f86270 */
[----:B------:R-:W3:Y:S04]  /*115b0*/  LDL.LU R8, [R1+0x134] ;  /* 0x0001340001087983 */ /* 0x000ee80000300800 */
[----:B------:R-:W-:Y:S05]  /*115c0*/  STL [R1+0x90], R4 ;  /* 0x0000900401007387 */ /* 0x000fea0000100800 */
[----:B------:R-:W-:Y:S01]  /*115d0*/  @!P5 IMAD.MOV R5, RZ, RZ, -R5 ;  /* 0x000000ffff05d224 */ /* 0x000fe200078e0a05 */
[----:B------:R-:W-:Y:S04]  /*115e0*/  STL [R1+0x128], R45 ;  /* 0x0001282d01007387 */ /* 0x000fe80000100800 */
[----:B------:R4:W-:Y:S04]  /*115f0*/  STL [R1+0x8c], R6 ;  /* 0x00008c0601007387 */ /* 0x0009e80000100800 */
[----:B0-----:R-:W3:Y:S01]  /*11600*/  LDL R113, [R1+0x9cc] ;  /* 0x0009cc0001717983 */ /* 0x001ee20000100800 */
[----:B------:R-:W-:-:S03]  /*11610*/  ISETP.GE.AND P5, PT, R43, RZ, PT ;  /* 0x000000ff2b00720c */ /* 0x000fc60003fa6270 */
[----:B------:R-:W3:Y:S01]  /*11620*/  LDL R43, [R1+0x9f8] ;  /* 0x0009f800012b7983 */ /* 0x000ee20000100800 */
[C---:B------:R-:W-:Y:S01]  /*11630*/  ISETP.GT.U32.AND P3, PT, R72.reuse, R44, PT ;  /* 0x0000002c4800720c */ /* 0x040fe20003f64070 */
[----:B------:R-:W-:Y:S02]  /*11640*/  @P0 IMAD.MOV.U32 R7, RZ, RZ, R6 ;  /* 0x000000ffff070224 */ /* 0x000fe400078e0006 */
[----:B----4-:R-:W-:Y:S01]  /*11650*/  @P0 IMAD.MOV.U32 R6, RZ, RZ, R4 ;  /* 0x000000ffff060224 */ /* 0x010fe200078e0004 */
[----:B------:R-:W-:Y:S01]  /*11660*/  ISETP.GT.U32.AND P6, PT, R72, R111, PT ;  /* 0x0000006f4800720c */ /* 0x000fe20003fc4070 */
[----:B------:R-:W-:-:S03]  /*11670*/  IMAD.MOV.U32 R4, RZ, RZ, R45 ;  /* 0x000000ffff047224 */ /* 0x000fc600078e002d */
[----:B------:R0:W4:Y:S01]  /*11680*/  @P0 LDG.E.U16 R33, desc[UR20][R6.64] ;  /* 0x0000001406210981 */ /* 0x000122000c1e1500 */
[----:B------:R-:W-:Y:S01]  /*11690*/  @!P4 IMAD.MOV R4, RZ, RZ, -R4 ;  /* 0x000000ffff04c224 */ /* 0x000fe200078e0a04 */
[----:B------:R-:W-:-:S03]  /*116a0*/  ISETP.GT.U32.AND P4, PT, R72, R110, PT ;  /* 0x0000006e4800720c */ /* 0x000fc60003f84070 */
[----:B------:R-:W-:Y:S01]  /*116b0*/  @!P3 IMAD.IADD R44, R44, 0x1, -R72 ;  /* 0x000000012c2cb824 */ /* 0x000fe200078e0a48 */
[C---:B0-----:R-:W-:Y:S02]  /*116c0*/  SEL R6, R75.reuse, R5, !P1 ;  /* 0x000000054b067207 */ /* 0x041fe40004800000 */
[----:B------:R-:W-:Y:S02]  /*116d0*/  SEL R5, R75, R4, !P1 ;  /* 0x000000044b057207 */ /* 0x000fe40004800000 */
[----:B------:R0:W-:Y:S01]  /*116e0*/  STL [R1+0x124], R44 ;  /* 0x0001242c01007387 */ /* 0x0001e20000100800 */
[----:B------:R-:W-:Y:S01]  /*116f0*/  IMAD R6, R6, UR5, RZ ;  /* 0x0000000506067c24 */ /* 0x000fe2000f8e02ff */
[----:B------:R-:W-:Y:S01]  /*11700*/  PRMT R32, RZ, 0x7610, R32 ;  /* 0x00007610ff207816 */ /* 0x000fe20000000020 */
[----:B------:R-:W-:Y:S01]  /*11710*/  IMAD.MOV.U32 R4, RZ, RZ, R44 ;  /* 0x000000ffff047224 */ /* 0x000fe200078e002c */
[----:B------:R-:W4:Y:S01]  /*11720*/  LDL R109, [R1+0xa00] ;  /* 0x000a0000016d7983 */ /* 0x000f220000100800 */
[----:B------:R-:W-:Y:S01]  /*11730*/  @!P6 IMAD.IADD R111, R111, 0x1, -R72 ;  /* 0x000000016f6fe824 */ /* 0x000fe200078e0a48 */
[CC--:B------:R-:W-:Y:S01]  /*11740*/  LEA R45, P6, R6.reuse, R69.reuse, 0x1 ;  /* 0x00000045062d7211 */ /* 0x0c0fe200078c08ff */
[----:B-1----:R-:W-:Y:S01]  /*11750*/  IMAD R5, R5, UR7, RZ ;  /* 0x0000000705057c24 */ /* 0x002fe2000f8e02ff */
[----:B------:R-:W4:Y:S01]  /*11760*/  LDL.LU R112, [R1+0x1b8] ;  /* 0x0001b80001707983 */ /* 0x000f220000300800 */
[----:B------:R-:W-:Y:S01]  /*11770*/  @!P5 IMAD.MOV R4, RZ, RZ, -R4 ;  /* 0x000000ffff04d224 */ /* 0x000fe200078e0a04 */
[----:B------:R-:W-:Y:S01]  /*11780*/  LEA.HI.X.SX32 R115, R6, R68, 0x1, P6 ;  /* 0x0000004406737211 */ /* 0x000fe200030f0eff */
[----:B------:R-:W-:Y:S01]  /*11790*/  @!P4 IMAD.IADD R110, R110, 0x1, -R72 ;  /* 0x000000016e6ec824 */ /* 0x000fe200078e0a48 */
[----:B0-----:R-:W4:Y:S01]  /*117a0*/  LDL.LU R44, [R1+0x1b4] ;  /* 0x0001b400012c7983 */ /* 0x001f220000300800 */
[----:B------:R-:W-:Y:S01]  /*117b0*/  LEA R7, P5, R5, R69, 0x1 ;  /* 0x0000004505077211 */ /* 0x000fe200078a08ff */
[----:B------:R-:W0:Y:S01]  /*117c0*/  LDCU UR5, c[0x0][0x3b0] ;  /* 0x00007600ff0577ac */ /* 0x000e220008000800 */
[----:B------:R-:W-:Y:S01]  /*117d0*/  SEL R6, R75, R4, !P1 ;  /* 0x000000044b067207 */ /* 0x000fe20004800000 */
[----:B------:R-:W-:Y:S01]  /*117e0*/  @P0 IMAD.MOV.U32 R4, RZ, RZ, R45 ;  /* 0x000000ffff040224 */ /* 0x000fe200078e002d */
[----:B------:R-:W-:Y:S01]  /*117f0*/  LEA.HI.X.SX32 R114, R5, R68, 0x1, P5 ;  /* 0x0000004405727211 */ /* 0x000fe200028f0eff */
[----:B------:R-:W-:Y:S01]  /*11800*/  @P0 IMAD.MOV.U32 R5, RZ, RZ, R115 ;  /* 0x000000ffff050224 */ /* 0x000fe200078e0073 */
[----:B------:R-:W-:Y:S01]  /*11810*/  PRMT R31, RZ, 0x7610, R31 ;  /* 0x00007610ff1f7816 */ /* 0x000fe2000000001f */
[----:B--2---:R-:W-:Y:S01]  /*11820*/  IMAD R6, R6, UR11, RZ ;  /* 0x0000000b06067c24 */ /* 0x004fe2000f8e02ff */
[----:B------:R-:W-:Y:S01]  /*11830*/  STL [R1+0xd0], R45 ;  /* 0x0000d02d01007387 */ /* 0x000fe20000100800 */
[----:B------:R-:W-:Y:S01]  /*11840*/  ISETP.GT.U32.AND P3, PT, R72, R111, PT ;  /* 0x0000006f4800720c */ /* 0x000fe20003f64070 */
[----:B------:R-:W1:Y:S02]  /*11850*/  LDCU UR7, c[0x0][0x3b0] ;  /* 0x00007600ff0777ac */ /* 0x000e640008000800 */
[----:B------:R2:W4:Y:S01]  /*11860*/  @P0 LDG.E.U16 R32, desc[UR20][R4.64] ;  /* 0x0000001404200981 */ /* 0x000522000c1e1500 */
[----:B------:R-:W-:Y:S01]  /*11870*/  PRMT R30, RZ, 0x7610, R30 ;  /* 0x00007610ff1e7816 */ /* 0x000fe2000000001e */
[----:B------:R-:W0:Y:S02]  /*11880*/  LDCU UR11, c[0x0][0x3b0] ;  /* 0x00007600ff0b77ac */ /* 0x000e240008000800 */
[----:B------:R2:W-:Y:S02]  /*11890*/  STL [R1+0x130], R7 ;  /* 0x0001300701007387 */ /* 0x0005e40000100800 */
[----:B--2---:R-:W-:-:S02]  /*118a0*/  @P0 IMAD.MOV.U32 R4, RZ, RZ, R7 ;  /* 0x000000ffff040224 */ /* 0x004fc400078e0007 */
[----:B------:R-:W-:Y:S01]  /*118b0*/  STL [R1+0xcc], R115 ;  /* 0x0000cc7301007387 */ /* 0x000fe20000100800 */
[----:B------:R-:W-:-:S03]  /*118c0*/  LEA R7, P6, R6, R69, 0x1 ;  /* 0x0000004506077211 */ /* 0x000fc600078c08ff */
[----:B------:R-:W2:Y:S01]  /*118d0*/  LDL.LU R45, [R1+0x238] ;  /* 0x00023800012d7983 */ /* 0x000ea20000300800 */
[----:B------:R-:W-:-:S03]  /*118e0*/  @P0 IMAD.MOV.U32 R5, RZ, RZ, R114 ;  /* 0x000000ffff050224 */ /* 0x000fc600078e0072 */
[----:B------:R-:W-:Y:S04]  /*118f0*/  STL [R1+0x12c], R114 ;  /* 0x00012c7201007387 */ /* 0x000fe80000100800 */
[----:B------:R-:W-:Y:S04]  /*11900*/  STL [R1+0x170], R7 ;  /* 0x0001700701007387 */ /* 0x000fe80000100800 */
[----:B------:R0:W2:Y:S01]  /*11910*/  @P0 LDG.E.U16 R31, desc[UR20][R4.64] ;  /* 0x00000014041f0981 */ /* 0x0000a2000c1e1500 */
[----:B------:R-:W-:Y:S01]  /*11920*/  @!P3 IMAD.IADD R111, R111, 0x1, -R72 ;  /* 0x000000016f6fb824 */ /* 0x000fe200078e0a48 */
[----:B0-----:R-:W-:-:S05]  /*11930*/  LEA.HI.X.SX32 R4, R6, R68, 0x1, P6 ;  /* 0x0000004406047211 */ /* 0x001fca00030f0eff */
[----:B------:R-:W-:Y:S01]  /*11940*/  @P0 IMAD.MOV.U32 R5, RZ, RZ, R4 ;  /* 0x000000ffff050224 */ /* 0x000fe200078e0004 */
[----:B---3--:R-:W-:-:S13]  /*11950*/  ISETP.GT.U32.AND P4, PT, R72, R8, PT ;  /* 0x000000084800720c */ /* 0x008fda0003f84070 */
[----:B------:R-:W-:Y:S01]  /*11960*/  @!P4 IMAD.IADD R8, R8, 0x1, -R72 ;  /* 0x000000010808c824 */ /* 0x000fe200078e0a48 */
[----:B------:R-:W-:Y:S02]  /*11970*/  ISETP.GE.AND P4, PT, R43, RZ, PT ;  /* 0x000000ff2b00720c */ /* 0x000fe40003f86270 */
[----:B------:R-:W3:Y:S04]  /*11980*/  LDL.LU R43, [R1+0x178] ;  /* 0x00017800012b7983 */ /* 0x000ee80000300800 */
[----:B------:R0:W-:Y:S01]  /*11990*/  STL [R1+0x16c], R4 ;  /* 0x00016c0401007387 */ /* 0x0001e20000100800 */
[----:B------:R-:W-:-:S03]  /*119a0*/  ISETP.GE.AND P3, PT, R113, RZ, PT ;  /* 0x000000ff7100720c */ /* 0x000fc60003f66270 */
[----:B------:R-:W3:Y:S01]  /*119b0*/  LDL R113, [R1+0x9bc] ;  /* 0x0009bc0001717983 */ /* 0x000ee20000100800 */
[----:B0-----:R-:W-:-:S05]  /*119c0*/  @P0 IMAD.MOV.U32 R4, RZ, RZ, R7 ;  /* 0x000000ffff040224 */ /* 0x001fca00078e0007 */
[----:B------:R0:W3:Y:S02]  /*119d0*/  @P0 LDG.E.U16 R30, desc[UR20][R4.64] ;  /* 0x00000014041e0981 */ /* 0x0000e4000c1e1500 */
[----:B0-----:R-:W-:Y:S02]  /*119e0*/  IMAD.MOV.U32 R5, RZ, RZ, R111 ;  /* 0x000000ffff057224 */ /* 0x001fe400078e006f */
[----:B------:R-:W3:Y:S01]  /*119f0*/  LDL R111, [R1+0x974] ;  /* 0x00097400016f7983 */ /* 0x000ee20000100800 */
[C---:B------:R-:W-:Y:S02]  /*11a00*/  ISETP.GT.U32.AND P5, PT, R72.reuse, R110, PT ;  /* 0x0000006e4800720c */ /* 0x040fe40003fa4070 */
[C---:B------:R-:W-:Y:S01]  /*11a10*/  ISETP.GT.U32.AND P6, PT, R72.reuse, R8, PT ;  /* 0x000000084800720c */ /* 0x040fe20003fc4070 */
[----:B------:R-:W-:Y:S01]  /*11a20*/  @!P3 IMAD.MOV R5, RZ, RZ, -R5 ;  /* 0x000000ffff05b224 */ /* 0x000fe200078e0a05 */
[----:B----4-:R-:W-:-:S09]  /*11a30*/  ISETP.GT.U32.AND P3, PT, R72, R44, PT ;  /* 0x0000002c4800720c */ /* 0x010fd20003f64070 */
[----:B------:R-:W-:Y:S01]  /*11a40*/  @!P5 IMAD.IADD R110, R110, 0x1, -R72 ;  /* 0x000000016e6ed824 */ /* 0x000fe200078e0a48 */
[----:B------:R-:W-:-:S03]  /*11a50*/  ISETP.GT.U32.AND P5, PT, R72, R112, PT ;  /* 0x000000704800720c */ /* 0x000fc60003fa4070 */
[----:B------:R-:W-:Y:S01]  /*11a60*/  IMAD.MOV.U32 R4, RZ, RZ, R110 ;  /* 0x000000ffff047224 */ /* 0x000fe200078e006e */
[----:B------:R-:W-:Y:S01]  /*11a70*/  SEL R6, R75, R5, !P1 ;  /* 0x000000054b067207 */ /* 0x000fe20004800000 */
[----:B------:R-:W-:Y:S02]  /*11a80*/  @!P6 IMAD.IADD R8, R8, 0x1, -R72 ;  /* 0x000000010808e824 */ /* 0x000fe400078e0a48 */
[----:B------:R-:W-:Y:S01]  /*11a90*/  @!P4 IMAD.MOV R4, RZ, RZ, -R4 ;  /* 0x000000ffff04c224 */ /* 0x000fe200078e0a04 */
[----:B------:R-:W-:Y:S01]  /*11aa0*/  ISETP.GE.AND P4, PT, R109, RZ, PT ;  /* 0x000000ff6d00720c */ /* 0x000fe20003f86270 */
[----:B------:R-:W-:Y:S01]  /*11ab0*/  IMAD R6, R6, UR5, RZ ;  /* 0x0000000506067c24 */ /* 0x000fe2000f8e02ff */
[----:B------:R0:W-:Y:S01]  /*11ac0*/  STL [R1+0x134], R8 ;  /* 0x0001340801007387 */ /* 0x0001e20000100800 */
[----:B------:R-:W-:Y:S01]  /*11ad0*/  @!P3 IMAD.IADD R44, R44, 0x1, -R72 ;  /* 0x000000012c2cb824 */ /* 0x000fe200078e0a48 */
[----:B------:R-:W-:Y:S01]  /*11ae0*/  SEL R5, R75, R4, !P1 ;  /* 0x000000044b057207 */ /* 0x000fe20004800000 */
[----:B------:R-:W-:Y:S01]  /*11af0*/  IMAD.MOV.U32 R4, RZ, RZ, R8 ;  /* 0x000000ffff047224 */ /* 0x000fe200078e0008 */
[----:B------:R-:W4:Y:S01]  /*11b00*/  LDL R109, [R1+0x938] ;  /* 0x00093800016d7983 */ /* 0x000f220000100800 */
[----:B------:R-:W-:Y:S01]  /*11b10*/  @!P5 IMAD.IADD R112, R112, 0x1, -R72 ;  /* 0x000000017070d824 */ /* 0x000fe200078e0a48 */
[----:B------:R-:W-:Y:S01]  /*11b20*/  PRMT R29, RZ, 0x7610, R29 ;  /* 0x00007610ff1d7816 */ /* 0x000fe2000000001d */
[----:B------:R-:W3:Y:S01]  /*11b30*/  LDCU UR5, c[0x0][0x3b0] ;  /* 0x00007600ff0577ac */ /* 0x000ee20008000800 */
[----:B------:R-:W4:Y:S01]  /*11b40*/  LDL.LU R110, [R1+0x1f4] ;  /* 0x0001f400016e7983 */ /* 0x000f220000300800 */
[----:B-1----:R-:W-:Y:S01]  /*11b50*/  IMAD R5, R5, UR7, RZ ;  /* 0x0000000705057c24 */ /* 0x002fe2000f8e02ff */
[----:B------:R-:W-:Y:S01]  /*11b60*/  LEA R115, P5, R6, R69, 0x1 ;  /* 0x0000004506737211 */ /* 0x000fe200078a08ff */
[----:B------:R-:W-:Y:S01]  /*11b70*/  @!P4 IMAD.MOV R4, RZ, RZ, -R4 ;  /* 0x000000ffff04c224 */ /* 0x000fe200078e0a04 */
[----:B0-----:R-:W4:Y:S01]  /*11b80*/  LDL.LU R8, [R1+0x1f8] ;  /* 0x0001f80001087983 */ /* 0x001f220000300800 */
[----:B--2---:R-:W-:Y:S01]  /*11b90*/  ISETP.GT.U32.AND P6, PT, R72, R45, PT ;  /* 0x0000002d4800720c */ /* 0x004fe20003fc4070 */
[----:B------:R-:W0:Y:S01]  /*11ba0*/  LDCU UR7, c[0x0][0x3b0] ;  /* 0x00007600ff0777ac */ /* 0x000e220008000800 */
[----:B------:R-:W-:-:S02]  /*11bb0*/  LEA R7, P3, R5, R69, 0x1 ;  /* 0x0000004505077211 */ /* 0x000fc400078608ff */
[----:B------:R-:W-:Y:S02]  /*11bc0*/  LEA.HI.X.SX32 R116, R6, R68, 0x1, P5 ;  /* 0x0000004406747211 */ /* 0x000fe400028f0eff */
[C---:B------:R-:W-:Y:S02]  /*11bd0*/  ISETP.GT.U32.AND P4, PT, R72.reuse, R112, PT ;  /* 0x000000704800720c */ /* 0x040fe40003f84070 */
[----:B------:R-:W-:Y:S01]  /*11be0*/  LEA.HI.X.SX32 R114, R5, R68, 0x1, P3 ;  /* 0x0000004405727211 */ /* 0x000fe200018f0eff */
[----:B------:R-:W-:Y:S01]  /*11bf0*/  @P0 IMAD.MOV.U32 R5, RZ, RZ, R116 ;  /* 0x000000ffff050224 */ /* 0x000fe200078e0074 */
[----:B------:R-:W-:Y:S01]  /*11c00*/  SEL R6, R75, R4, !P1 ;  /* 0x000000044b067207 */ /* 0x000fe20004800000 */
[----:B------:R-:W-:Y:S01]  /*11c10*/  @P0 IMAD.MOV.U32 R4, RZ, RZ, R115 ;  /* 0x000000ffff040224 */ /* 0x000fe200078e0073 */
[----:B------:R-:W-:Y:S02]  /*11c20*/  ISETP.GT.U32.AND P3, PT, R72, R44, PT ;  /* 0x0000002c4800720c */ /* 0x000fe40003f64070 */
[----:B------:R-:W-:-:S02]  /*11c30*/  PRMT R28, RZ, 0x7610, R28 ;  /* 0x00007610ff1c7816 */ /* 0x000fc4000000001c */
[----:B------:R1:W2:Y:S01]  /*11c40*/  @P0 LDG.E.U16 R29, desc[UR20][R4.64] ;  /* 0x00000014041d0981 */ /* 0x0002a2000c1e1500 */
[----:B------:R-:W-:Y:S01]  /*11c50*/  IMAD R6, R6, UR11, RZ ;  /* 0x0000000b06067c24 */ /* 0x000fe2000f8e02ff */
[----:B------:R-:W-:Y:S01]  /*11c60*/  PRMT R27, RZ, 0x7610, R27 ;  /* 0x00007610ff1b7816 */ /* 0x000fe2000000001b */
[--C-:B------:R-:W-:Y:S01]  /*11c70*/  @!P4 IMAD.IADD R112, R112, 0x1, -R72.reuse ;  /* 0x000000017070c824 */ /* 0x100fe200078e0a48 */
[----:B------:R-:W-:Y:S01]  /*11c80*/  STL [R1+0x1b0], R115 ;  /* 0x0001b07301007387 */ /* 0x000fe20000100800 */
[----:B------:R-:W-:Y:S01]  /*11c90*/  @!P6 IMAD.IADD R45, R45, 0x1, -R72 ;  /* 0x000000012d2de824 */ /* 0x000fe200078e0a48 */
[----:B------:R-:W0:Y:S01]  /*11ca0*/  LDCU UR11, c[0x0][0x3b0] ;  /* 0x00007600ff0b77ac */ /* 0x000e220008000800 */
[----:B-1----:R-:W-:Y:S02]  /*11cb0*/  @P0 IMAD.MOV.U32 R4, RZ, RZ, R7 ;  /* 0x000000ffff040224 */ /* 0x002fe400078e0007 */
[----:B------:R-:W-:-:S05]  /*11cc0*/  @P0 IMAD.MOV.U32 R5, RZ, RZ, R114 ;  /* 0x000000ffff050224 */ /* 0x000fca00078e0072 */
[----:B------:R1:W2:Y:S01]  /*11cd0*/  @P0 LDG.E.U16 R28, desc[UR20][R4.64] ;  /* 0x00000014041c0981 */ /* 0x0002a2000c1e1500 */
[----:B------:R-:W-:-:S03]  /*11ce0*/  @!P3 IMAD.IADD R44, R44, 0x1, -R72 ;  /* 0x000000012c2cb824 */ /* 0x000fc600078e0a48 */
[----:B------:R0:W-:Y:S01]  /*11cf0*/  STL [R1+0x1f0], R7 ;  /* 0x0001f00701007387 */ /* 0x0001e20000100800 */
[----:B-1----:R-:W-:-:S03]  /*11d00*/  LEA R4, P4, R6, R69, 0x1 ;  /* 0x0000004506047211 */ /* 0x002fc600078808ff */
[----:B------:R-:W-:Y:S01]  /*11d10*/  STL [R1+0x1ac], R116 ;  /* 0x0001ac7401007387 */ /* 0x000fe20000100800 */
[----:B------:R-:W-:-:S03]  /*11d20*/  LEA.HI.X.SX32 R6, R6, R68, 0x1, P4 ;  /* 0x0000004406067211 */ /* 0x000fc600020f0eff */
[----:B------:R-:W-:Y:S04]  /*11d30*/  STL [R1+0x1ec], R114 ;  /* 0x0001ec7201007387 */ /* 0x000fe80000100800 */
[----:B------:R-:W-:Y:S01]  /*11d40*/  STL [R1+0x230], R4 ;  /* 0x0002300401007387 */ /* 0x000fe20000100800 */
[----:B0-----:R-:W-:Y:S02]  /*11d50*/  @P0 IMAD.MOV.U32 R7, RZ, RZ, R6 ;  /* 0x000000ffff070224 */ /* 0x001fe400078e0006 */
[----:B------:R-:W-:Y:S01]  /*11d60*/  IMAD.MOV.U32 R5, RZ, RZ, R112 ;  /* 0x000000ffff057224 */ /* 0x000fe200078e0070 */
[----:B---3--:R-:W-:Y:S02]  /*11d70*/  ISETP.GT.U32.AND P5, PT, R72, R43, PT ;  /* 0x0000002b4800720c */ /* 0x008fe40003fa4070 */
[----:B------:R-:W-:-:S11]  /*11d80*/  ISETP.GE.AND P6, PT, R113, RZ, PT ;  /* 0x000000ff7100720c */ /* 0x000fd60003fc6270 */
[----:B------:R-:W-:-:S05]  /*11d90*/  @!P5 IMAD.IADD R43, R43, 0x1, -R72 ;  /* 0x000000012b2bd824 */ /* 0x000fca00078e0a48 */
[----:B------:R-:W-:Y:S02]  /*11da0*/  ISETP.GT.U32.AND P3, PT, R72, R43, PT ;  /* 0x0000002b4800720c */ /* 0x000fe40003f64070 */
[----:B------:R-:W-:Y:S02]  /*11db0*/  ISETP.GE.AND P5, PT, R111, RZ, PT ;  /* 0x000000ff6f00720c */ /* 0x000fe40003fa6270 */
[----:B------:R-:W3:Y:S04]  /*11dc0*/  LDL.LU R111, [R1+0x54] ;  /* 0x00005400016f7983 */ /* 0x000ee80000300800 */
[----:B------:R0:W-:Y:S04]  /*11dd0*/  STL [R1+0x22c], R6 ;  /* 0x00022c0601007387 */ /* 0x0001e80000100800 */
[----:B------:R1:W-:Y:S04]  /*11de0*/  STL [R1+0x1b4], R44 ;  /* 0x0001b42c01007387 */ /* 0x0003e80000100800 */
[----:B------:R-:W2:Y:S01]  /*11df0*/  LDL R115, [R1+0x8c0] ;  /* 0x0008c00001737983 */ /* 0x000ea20000100800 */
[----:B0-----:R-:W-:-:S02]  /*11e00*/  @P0 IMAD.MOV.U32 R6, RZ, RZ, R4 ;  /* 0x000000ffff060224 */ /* 0x001fc400078e0004 */
[----:B------:R-:W-:Y:S02]  /*11e10*/  IMAD.MOV.U32 R4, RZ, RZ, R44 ;  /* 0x000000ffff047224 */ /* 0x000fe400078e002c */
[----:B------:R-:W-:Y:S01]  /*11e20*/  @!P6 IMAD.MOV R5, RZ, RZ, -R5 ;  /* 0x000000ffff05e224 */ /* 0x000fe200078e0a05 */
[----:B------:R0:W3:Y:S01]  /*11e30*/  @P0 LDG.E.U16 R27, desc[UR20][R6.64] ;  /* 0x00000014061b0981 */ /* 0x0000e2000c1e1500 */
[----:B------:R-:W-:Y:S02]  /*11e40*/  @!P5 IMAD.MOV R4, RZ, RZ, -R4 ;  /* 0x000000ffff04d224 */ /* 0x000fe400078e0a04 */
[----:B------:R-:W-:Y:S01]  /*11e50*/  @!P3 IMAD.IADD R43, R43, 0x1, -R72 ;  /* 0x000000012b2bb824 */ /* 0x000fe200078e0a48 */
[----:B-1----:R-:W3:Y:S04]  /*11e60*/  LDL.LU R44, [R1+0x234] ;  /* 0x00023400012c7983 */ /* 0x002ee80000300800 */
[----:B------:R1:W-:Y:S01]  /*11e70*/  STL [R1+0x178], R43 ;  /* 0x0001782b01007387 */ /* 0x0003e20000100800 */
[----:B0-----:R-:W-:-:S02]  /*11e80*/  SEL R6, R75, R5, !P1 ;  /* 0x000000054b067207 */ /* 0x001fc40004800000 */
[----:B------:R-:W-:Y:S01]  /*11e90*/  SEL R5, R75, R4, !P1 ;  /* 0x000000044b057207 */ /* 0x000fe20004800000 */
[----:B------:R-:W-:Y:S02]  /*11ea0*/  IMAD.MOV.U32 R4, RZ, RZ, R43 ;  /* 0x000000ffff047224 */ /* 0x000fe400078e002b */
[----:B-1----:R-:W3:Y:S01]  /*11eb0*/  LDL R43, [R1+0x89c] ;  /* 0x00089c00012b7983 */ /* 0x002ee20000100800 */
[----:B----4-:R-:W-:Y:S01]  /*11ec0*/  ISETP.GT.U32.AND P6, PT, R72, R8, PT ;  /* 0x000000084800720c */ /* 0x010fe20003fc4070 */
[----:B------:R-:W-:Y:S01]  /*11ed0*/  IMAD R6, R6, UR5, RZ ;  /* 0x0000000506067c24 */ /* 0x000fe2000f8e02ff */
[----:B------:R-:W-:Y:S02]  /*11ee0*/  ISETP.GT.U32.AND P4, PT, R72, R110, PT ;  /* 0x0000006e4800720c */ /* 0x000fe40003f84070 */
[----:B------:R-:W-:Y:S01]  /*11ef0*/  ISETP.GE.AND P5, PT, R109, RZ, PT ;  /* 0x000000ff6d00720c */ /* 0x000fe20003fa6270 */
[----:B------:R-:W-:Y:S01]  /*11f00*/  IMAD R5, R5, UR7, RZ ;  /* 0x0000000705057c24 */ /* 0x000fe2000f8e02ff */
[----:B------:R-:W-:Y:S01]  /*11f10*/  PRMT R26, RZ, 0x7610, R26 ;  /* 0x00007610ff1a7816 */ /* 0x000fe2000000001a */
[----:B------:R-:W0:Y:S01]  /*11f20*/  LDCU UR5, c[0x0][0x3b0] ;  /* 0x00007600ff0577ac */ /* 0x000e220008000800 */
[----:B------:R-:W-:-:S02]  /*11f30*/  PRMT R25, RZ, 0x7610, R25 ;  /* 0x00007610ff197816 */ /* 0x000fc40000000019 */
[----:B------:R-:W-:Y:S01]  /*11f40*/  PRMT R24, RZ, 0x7610, R24 ;  /* 0x00007610ff187816 */ /* 0x000fe20000000018 */
[----:B------:R-:W1:Y:S02]  /*11f50*/  LDCU UR7, c[0x0][0x3b0] ;  /* 0x00007600ff0777ac */ /* 0x000e640008000800 */
[--C-:B------:R-:W-:Y:S01]  /*11f60*/  @!P6 IMAD.IADD R8, R8, 0x1, -R72.reuse ;  /* 0x000000010808e824 */ /* 0x100fe200078e0a48 */
[----:B------:R-:W-:Y:S01]  /*11f70*/  LEA R7, P6, R6, R69, 0x1 ;  /* 0x0000004506077211 */ /* 0x000fe200078c08ff */
[----:B------:R-:W-:-:S03]  /*11f80*/  @!P4 IMAD.IADD R110, R110, 0x1, -R72 ;  /* 0x000000016e6ec824 */ /* 0x000fc600078e0a48 */
[----:B------:R-:W-:Y:S01]  /*11f90*/  LEA.HI.X.SX32 R109, R6, R68, 0x1, P6 ;  /* 0x00000044066d7211 */ /* 0x000fe200030f0eff */
[----:B------:R4:W-:Y:S01]  /*11fa0*/  STL [R1+0x270], R7 ;  /* 0x0002700701007387 */ /* 0x0009e20000100800 */
[----:B------:R-:W-:Y:S01]  /*11fb0*/  @P0 IMAD.MOV.U32 R6, RZ, RZ, R7 ;  /* 0x000000ffff060224 */ /* 0x000fe200078e0007 */
[C---:B------:R-:W-:Y:S01]  /*11fc0*/  LEA R112, P4, R5.reuse, R69, 0x1 ;  /* 0x0000004505707211 */ /* 0x040fe200078808ff */
[----:B------:R-:W-:Y:S01]  /*11fd0*/  @!P5 IMAD.MOV R4, RZ, RZ, -R4 ;  /* 0x000000ffff04d224 */ /* 0x000fe200078e0a04 */
[C---:B------:R-:W-:Y:S02]  /*11fe0*/  ISETP.GT.U32.AND P5, PT, R72.reuse, R8, PT ;  /* 0x000000084800720c */ /* 0x040fe40003fa4070 */
[----:B------:R-:W-:Y:S01]  /*11ff0*/  ISETP.GT.U32.AND P3, PT, R72, R110, PT ;  /* 0x0000006e4800720c */ /* 0x000fe20003f64070 */
[----:B----4-:R-:W-:Y:S01]  /*12000*/  @P0 IMAD.MOV.U32 R7, RZ, RZ, R109 ;  /* 0x000000ffff070224 */ /* 0x010fe200078e006d */
[----:B------:R-:W-:-:S04]  /*12010*/  LEA.HI.X.SX32 R113, R5, R68, 0x1, P4 ;  /* 0x0000004405717211 */ /* 0x000fc800020f0eff */
[----:B------:R4:W3:Y:S01]  /*12020*/  @P0 LDG.E.U16 R26, desc[UR20][R6.64] ;  /* 0x00000014061a0981 */ /* 0x0008e2000c1e1500 */
[----:B------:R-:W-:Y:S01]  /*12030*/  @P0 IMAD.MOV.U32 R5, RZ, RZ, R113 ;  /* 0x000000ffff050224 */ /* 0x000fe200078e0071 */
[----:B----4-:R-:W-:Y:S01]  /*12040*/  SEL R6, R75, R4, !P1 ;  /* 0x000000044b067207 */ /* 0x010fe20004800000 */
[----:B------:R-:W-:-:S04]  /*12050*/  @P0 IMAD.MOV.U32 R4, RZ, RZ, R112 ;  /* 0x000000ffff040224 */ /* 0x000fc800078e0070 */
[----:B------:R-:W-:Y:S01]  /*12060*/  IMAD R6, R6, UR11, RZ ;  /* 0x0000000b06067c24 */ /* 0x000fe2000f8e02ff */
[----:B------:R4:W3:Y:S01]  /*12070*/  @P0 LDG.E.U16 R25, desc[UR20][R4.64] ;  /* 0x0000001404190981 */ /* 0x0008e2000c1e1500 */
[--C-:B------:R-:W-:Y:S01]  /*12080*/  @!P5 IMAD.IADD R8, R8, 0x1, -R72.reuse ;  /* 0x000000010808d824 */ /* 0x100fe200078e0a48 */
[----:B------:R-:W-:Y:S01]  /*12090*/  PRMT R23, RZ, 0x7610, R23 ;  /* 0x00007610ff177816 */ /* 0x000fe20000000017 */
[----:B------:R-:W-:Y:S01]  /*120a0*/  @!P3 IMAD.IADD R110, R110, 0x1, -R72 ;  /* 0x000000016e6eb824 */ /* 0x000fe200078e0a48 */
[----:B------:R-:W-:Y:S01]  /*120b0*/  STL [R1+0x2b0], R112 ;  /* 0x0002b07001007387 */ /* 0x000fe20000100800 */
[----:B------:R-:W0:Y:S03]  /*120c0*/  LDCU UR11, c[0x0][0x3b0] ;  /* 0x00007600ff0b77ac */ /* 0x000e260008000800 */
[----:B------:R1:W-:Y:S01]  /*120d0*/  STL [R1+0x26c], R109 ;  /* 0x00026c6d01007387 */ /* 0x0003e20000100800 */
[----:B----4-:R-:W-:Y:S01]  /*120e0*/  LEA R5, P5, R6, R69, 0x1 ;  /* 0x0000004506057211 */ /* 0x010fe200078a08ff */
[----:B------:R-:W-:-:S03]  /*120f0*/  IMAD.MOV.U32 R4, RZ, RZ, R110 ;  /* 0x000000ffff047224 */ /* 0x000fc600078e006e */
[----:B------:R-:W-:Y:S01]  /*12100*/  LEA.HI.X.SX32 R7, R6, R68, 0x1, P5 ;  /* 0x0000004406077211 */ /* 0x000fe200028f0eff */
[----:B-1----:R-:W4:Y:S04]  /*12110*/  LDL.LU R109, [R1+0x274] ;  /* 0x00027400016d7983 */ /* 0x002f280000300800 */
[----:B------:R1:W-:Y:S04]  /*12120*/  STL [R1+0x2ac], R113 ;  /* 0x0002ac7101007387 */ /* 0x0003e80000100800 */
[----:B-1----:R-:W4:Y:S04]  /*12130*/  LDL R113, [R1+0x850] ;  /* 0x0008500001717983 */ /* 0x002f280000100800 */
[----:B------:R-:W-:Y:S04]  /*12140*/  STL [R1+0x1f8], R8 ;  /* 0x0001f80801007387 */ /* 0x000fe80000100800 */
[----:B------:R1:W-:Y:S04]  /*12150*/  STL [R1+0x2f0], R5 ;  /* 0x0002f00501007387 */ /* 0x0003e80000100800 */
[----:B------:R-:W4:Y:S04]  /*12160*/  LDL R112, [R1+0x878] ;  /* 0x0008780001707983 */ /* 0x000f280000100800 */
[----:B------:R-:W4:Y:S04]  /*12170*/  LDL R110, [R1+0x8c4] ;  /* 0x0008c400016e7983 */ /* 0x000f280000100800 */
[----:B------:R0:W-:Y:S01]  /*12180*/  STL [R1+0x2ec], R7 ;  /* 0x0002ec0701007387 */ /* 0x0001e20000100800 */
[----:B--2---:R-:W-:-:S13]  /*12190*/  ISETP.GE.AND P4, PT, R115, RZ, PT ;  /* 0x000000ff7300720c */ /* 0x004fda0003f86270 */
[----:B------:R-:W-:Y:S01]  /*121a0*/  @!P4 IMAD.MOV R4, RZ, RZ, -R4 ;  /* 0x000000ffff04c224 */ /* 0x000fe200078e0a04 */
[----:B---3--:R-:W-:Y:S02]  /*121b0*/  ISETP.GE.AND P4, PT, R43, RZ, PT ;  /* 0x000000ff2b00720c */ /* 0x008fe40003f86270 */
[----:B------:R-:W2:Y:S01]  /*121c0*/  LDL R43, [R1+0x8e8] ;  /* 0x0008e800012b7983 */ /* 0x000ea20000100800 */
[C---:B------:R-:W-:Y:S02]  /*121d0*/  ISETP.GT.U32.AND P6, PT, R72.reuse, R111, PT ;  /* 0x0000006f4800720c */ /* 0x040fe40003fc4070 */
[----:B------:R-:W-:Y:S01]  /*121e0*/  SEL R6, R75, R4, !P1 ;  /* 0x000000044b067207 */ /* 0x000fe20004800000 */
[----:B------:R-:W-:Y:S02]  /*121f0*/  @P0 IMAD.MOV.U32 R4, RZ, RZ, R5 ;  /* 0x000000ffff040224 */ /* 0x000fe400078e0005 */
[----:B-1----:R-:W-:Y:S01]  /*12200*/  @P0 IMAD.MOV.U32 R5, RZ, RZ, R7 ;  /* 0x000000ffff050224 */ /* 0x002fe200078e0007 */
[----:B------:R-:W-:-:S04]  /*12210*/  ISETP.GT.U32.AND P3, PT, R72, R44, PT ;  /* 0x0000002c4800720c */ /* 0x000fc80003f64070 */
[----:B------:R1:W3:Y:S03]  /*12220*/  @P0 LDG.E.U16 R24, desc[UR20][R4.64] ;  /* 0x0000001404180981 */ /* 0x0002e6000c1e1500 */
[----:B------:R-:W-:Y:S01]  /*12230*/  @!P6 IMAD.IADD R111, R111, 0x1, -R72 ;  /* 0x000000016f6fe824 */ /* 0x000fe200078e0a48 */
[----:B------:R-:W-:Y:S01]  /*12240*/  ISETP.GT.U32.AND P6, PT, R72, R45, PT ;  /* 0x0000002d4800720c */ /* 0x000fe20003fc4070 */
[----:B0-----:R-:W-:Y:S01]  /*12250*/  IMAD R6, R6, UR5, RZ ;  /* 0x0000000506067c24 */ /* 0x001fe2000f8e02ff */
[----:B------:R-:W-:Y:S01]  /*12260*/  PRMT R22, RZ, 0x7610, R22 ;  /* 0x00007610ff167816 */ /* 0x000fe20000000016 */
[----:B------:R-:W0:Y:S01]  /*12270*/  LDCU UR5, c[0x0][0x3b0] ;  /* 0x00007600ff0577ac */ /* 0x000e220008000800 */
[----:B------:R-:W-:Y:S01]  /*12280*/  ISETP.GT.U32.AND P5, PT, R72, R111, PT ;  /* 0x0000006f4800720c */ /* 0x000fe20003fa4070 */
[----:B-1----:R-:W-:Y:S02]  /*12290*/  IMAD.MOV.U32 R4, RZ, RZ, R8 ;  /* 0x000000ffff047224 */ /* 0x002fe400078e0008 */
[----:B------:R-:W3:Y:S02]  /*122a0*/  LDL.LU R8, [R1+0x278] ;  /* 0x0002780001087983 */ /* 0x000ee40000300800 */
[----:B------:R-:W-:-:S04]  /*122b0*/  @!P4 IMAD.MOV R4, RZ, RZ, -R4 ;  /* 0x000000ffff04c224 */ /* 0x000fc800078e0a04 */
[--C-:B------:R-:W-:Y:S01]  /*122c0*/  @!P6 IMAD.IADD R45, R45, 0x1, -R72.reuse ;  /* 0x000000012d2de824 */ /* 0x100fe200078e0a48 */
[----:B------:R-:W-:Y:S01]  /*122d0*/  LEA R5, P6, R6, R69, 0x1 ;  /* 0x0000004506057211 */ /* 0x000fe200078c08ff */
[--C-:B------:R-:W-:Y:S01]  /*122e0*/  @!P3 IMAD.IADD R44, R44, 0x1, -R72.reuse ;  /* 0x000000012c2cb824 */ /* 0x100fe200078e0a48 */
[----:B------:R-:W-:Y:S02]  /*122f0*/  SEL R4, R75, R4, !P1 ;  /* 0x000000044b047207 */ /* 0x000fe40004800000 */
[----:B------:R-:W-:Y:S01]  /*12300*/  LEA.HI.X.SX32 R7, R6, R68, 0x1, P6 ;  /* 0x0000004406077211 */ /* 0x000fe200030f0eff */
[----:B------:R-:W-:Y:S01]  /*12310*/  @!P5 IMAD.IADD R111, R111, 0x1, -R72 ;  /* 0x000000016f6fd824 */ /* 0x000fe200078e0a48 */
[----:B------:R-:W-:Y:S01]  /*12320*/  STL [R1+0x238], R45 ;  /* 0x0002382d01007387 */ /* 0x000fe20000100800 */
[----:B------:R-:W-:Y:S01]  /*12330*/  ISETP.GT.U32.AND P5, PT, R72, R44, PT ;  /* 0x0000002c4800720c */ /* 0x000fe20003fa4070 */
[----:B------:R-:W-:Y:S01]  /*12340*/  IMAD R6, R4, UR7, RZ ;  /* 0x0000000704067c24 */ /* 0x000fe2000f8e02ff */
[----:B------:R-:W1:Y:S01]  /*12350*/  LDCU UR7, c[0x0][0x3b0] ;  /* 0x00007600ff0777ac */ /* 0x000e620008000800 */
[----:B------:R0:W-:Y:S01]  /*12360*/  STL [R1+0x328], R5 ;  /* 0x0003280501007387 */ /* 0x0001e20000100800 */
[----:B------:R-:W-:-:S02]  /*12370*/  @P0 IMAD.MOV.U32 R4, RZ, RZ, R5 ;  /* 0x000000ffff040224 */ /* 0x000fc400078e0005 */
[----:B0-----:R-:W-:Y:S01]  /*12380*/  @P0 IMAD.MOV.U32 R5, RZ, RZ, R7 ;  /* 0x000000ffff050224 */ /* 0x001fe200078e0007 */
[----:B------:R0:W-:Y:S04]  /*12390*/  STL [R1+0x324], R7 ;  /* 0x0003240701007387 */ /* 0x0001e80000100800 */
[----:B------:R0:W3:Y:S02]  /*123a0*/  @P0 LDG.E.U16 R23, desc[UR20][R4.64] ;  /* 0x0000001404170981 */ /* 0x0000e4000c1e1500 */
[----:B------:R-:W-:Y:S01]  /*123b0*/  @!P5 IMAD.IADD R44, R44, 0x1, -R72 ;  /* 0x000000012c2cd824 */ /* 0x000fe200078e0a48 */
[----:B0-----:R-:W-:-:S04]  /*123c0*/  LEA R5, P6, R6, R69, 0x1 ;  /* 0x0000004506057211 */ /* 0x001fc800078c08ff */
[----:B------:R-:W-:Y:S01]  /*123d0*/  LEA.HI.X.SX32 R7, R6, R68, 0x1, P6 ;  /* 0x0000004406077211 */ /* 0x000fe200030f0eff */
[----:B------:R0:W-:Y:S04]  /*123e0*/  STL [R1+0x360], R5 ;  /* 0x0003600501007387 */ /* 0x0001e80000100800 */
[----:B------:R0:W-:Y:S04]  /*123f0*/  STL [R1+0x35c], R7 ;  /* 0x00035c0701007387 */ /* 0x0001e80000100800 */
[----:B------:R0:W-:Y:S01]  /*12400*/  STL [R1+0x234], R44 ;  /* 0x0002342c01007387 */ /* 0x0001e20000100800 */
[----:B--2---:R-:W-:-:S03]  /*12410*/  ISETP.GE.AND P5, PT, R43, RZ, PT ;  /* 0x000000ff2b00720c */ /* 0x004fc60003fa6270 */
[----:B------:R-:W2:Y:S01]  /*12420*/  LDL R43, [R1+0x910] ;  /* 0x00091000012b7983 */ /* 0x000ea20000100800 */
[----:B----4-:R-:W-:Y:S02]  /*12430*/  ISETP.GE.AND P3, PT, R113, RZ, PT ;  /* 0x000000ff7100720c */ /* 0x010fe40003f66270 */
[----:B------:R-:W-:Y:S01]  /*12440*/  ISETP.GT.U32.AND P4, PT, R72, R109, PT ;  /* 0x0000006d4800720c */ /* 0x000fe20003f84070 */
[----:B------:R-:W-:-:S10]  /*12450*/  IMAD.MOV.U32 R4, RZ, RZ, R111 ;  /* 0x000000ffff047224 */ /* 0x000fd400078e006f */
[----:B------:R-:W-:Y:S02]  /*12460*/  @!P3 IMAD.MOV R4, RZ, RZ, -R4 ;  /* 0x000000ffff04b224 */ /* 0x000fe400078e0a04 */
[----:B------:R-:W-:Y:S01]  /*12470*/  @!P4 IMAD.IADD R109, R109, 0x1, -R72 ;  /* 0x000000016d6dc824 */ /* 0x000fe200078e0a48 */
[----:B------:R-:W-:Y:S02]  /*12480*/  ISETP.GE.AND P4, PT, R112, RZ, PT ;  /* 0x000000ff7000720c */ /* 0x000fe40003f86270 */
[----:B------:R-:W-:Y:S01]  /*12490*/  SEL R6, R75, R4, !P1 ;  /* 0x000000044b067207 */ /* 0x000fe20004800000 */
[----:B------:R-:W-:Y:S01]  /*124a0*/  @P0 IMAD.MOV.U32 R4, RZ, RZ, R5 ;  /* 0x000000ffff040224 */ /* 0x000fe200078e0005 */
[----:B------:R-:W-:Y:S01]  /*124b0*/  ISETP.GE.AND P3, PT, R110, RZ, PT ;  /* 0x000000ff6e00720c */ /* 0x000fe20003f66270 */
[----:B0-----:R-:W-:Y:S01]  /*124c0*/  @P0 IMAD.MOV.U32 R5, RZ, RZ, R7 ;  /* 0x000000ffff050224 */ /* 0x001fe200078e0007 */
[----:B------:R-:W-:-:S04]  /*124d0*/  ISETP.GT.U32.AND P6, PT, R72, R109, PT ;  /* 0x0000006d4800720c */ /* 0x000fc80003fc4070 */
[----:B------:R0:W4:Y:S01]  /*124e0*/  @P0 LDG.E.U16 R22, desc[UR20][R4.64] ;  /* 0x0000001404160981 */ /* 0x000122000c1e1500 */
[----:B------:R-:W-:Y:S02]  /*124f0*/  IMAD R7, R6, UR11, RZ ;  /* 0x0000000b06077c24 */ /* 0x000fe4000f8e02ff */
[----:B0-----:R-:W-:Y:S02]  /*12500*/  IMAD.MOV.U32 R4, RZ, RZ, R45 ;  /* 0x000000ffff047224 */ /* 0x001fe400078e002d */
[----:B------:R-:W-:Y:S02]  /*12510*/  IMAD.MOV.U32 R5, RZ, RZ, R44 ;  /* 0x000000ffff057224 */ /* 0x000fe400078e002c */
[----:B------:R-:W-:Y:S01]  /*12520*/  @!P4 IMAD.MOV R4, RZ, RZ, -R4 ;  /* 0x000000ffff04c224 */ /* 0x000fe200078e0a04 */
[----:B---3--:R-:W-:Y:S01]  /*12530*/  ISETP.GT.U32.AND P4, PT, R72, R8, PT ;  /* 0x000000084800720c */ /* 0x008fe20003f84070 */
[----:B------:R-:W-:Y:S02]  /*12540*/  @!P3 IMAD.MOV R5, RZ, RZ, -R5 ;  /* 0x000000ffff05b224 */ /* 0x000fe400078e0a05 */
[----:B------:R-:W-:Y:S01]  /*12550*/  @!P6 IMAD.IADD R109, R109, 0x1, -R72 ;  /* 0x000000016d6de824 */ /* 0x000fe200078e0a48 */
[----:B------:R-:W-:-:S02]  /*12560*/  SEL R6, R75, R4, !P1 ;  /* 0x000000044b067207 */ /* 0x000fc40004800000 */
[----:B------:R-:W-:Y:S01]  /*12570*/  LEA R44, P3, R7, R69, 0x1 ;  /* 0x00000045072c7211 */ /* 0x000fe200078608ff */
[----:B------:R-:W-:Y:S01]  /*12580*/  IMAD.MOV.U32 R4, RZ, RZ, R109 ;  /* 0x000000ffff047224 */ /* 0x000fe200078e006d */
[----:B------:R-:W-:Y:S01]  /*12590*/  SEL R5, R75, R5, !P1 ;  /* 0x000000054b057207 */ /* 0x000fe20004800000 */
[----:B------:R-:W-:Y:S01]  /*125a0*/  IMAD R155, R6, UR4, RZ ;  /* 0x00000004069b7c24 */ /* 0x000fe2000f8e02ff */
[----:B------:R-:W-:Y:S01]  /*125b0*/  LEA.HI.X.SX32 R45, R7, R68, 0x1, P3 ;  /* 0x00000044072d7211 */ /* 0x000fe200018f0eff */
[----:B------:R-:W-:Y:S01]  /*125c0*/  @!P5 IMAD.MOV R4, RZ, RZ, -R4 ;  /* 0x000000ffff04d224 */ /* 0x000fe200078e0a04 */
[----:B------:R-:W-:Y:S01]  /*125d0*/  PRMT R21, RZ, 0x7610, R21 ;  /* 0x00007610ff157816 */ /* 0x000fe20000000015 */
[----:B------:R-:W-:Y:S01]  /*125e0*/  IMAD R5, R5, UR5, RZ ;  /* 0x0000000505057c24 */ /* 0x000fe2000f8e02ff */
[----:B------:R-:W-:Y:S01]  /*125f0*/  LEA R156, P3, R155, R69, 0x1 ;  /* 0x000000459b9c7211 */ /* 0x000fe200078608ff */
[----:B------:R-:W-:Y:S01]  /*12600*/  STL [R1+0x398], R44 ;  /* 0x0003982c01007387 */ /* 0x000fe20000100800 */
[----:B------:R-:W-:Y:S01]  /*12610*/  @P0 IMAD.MOV.U32 R6, RZ, RZ, R44 ;  /* 0x000000ffff060224 */ /* 0x000fe200078e002c */
[----:B------:R-:W-:Y:S01]  /*12620*/  SEL R4, R75, R4, !P1 ;  /* 0x000000044b047207 */ /* 0x000fe20004800000 */
[----:B------:R-:W-:Y:S01]  /*12630*/  @P0 IMAD.MOV.U32 R7, RZ, RZ, R45 ;  /* 0x000000ffff070224 */ /* 0x000fe200078e002d */
[----:B------:R0:W-:Y:S01]  /*12640*/  STL [R1+0x394], R45 ;  /* 0x0003942d01007387 */ /* 0x0001e20000100800 */
[----:B------:R-:W-:Y:S01]  /*12650*/  @!P4 IMAD.IADD R8, R8, 0x1, -R72 ;  /* 0x000000010808c824 */ /* 0x000fe200078e0a48 */
[----:B------:R-:W-:Y:S01]  /*12660*/  LEA.HI.X.SX32 R155, R155, R68, 0x1, P3 ;  /* 0x000000449b9b7211 */ /* 0x000fe200018f0eff */
[----:B------:R-:W3:Y:S01]  /*12670*/  LDCU UR4, c[0x0][0x3b0] ;  /* 0x00007600ff0477ac */ /* 0x000ee20008000800 */
[----:B------:R1:W4:Y:S01]  /*12680*/  @P0 LDG.E.U16 R21, desc[UR20][R6.64] ;  /* 0x0000001406150981 */ /* 0x000322000c1e1500 */
        /* <DEDUP_REMOVED lines=10> */
[----:B------:R-:W-:Y:S01]  /*12730*/  PRMT R10, RZ, 0x7610, R10 ;  /* 0x00007610ff0a7816 */ /* 0x000fe2000000000a */
[----:B------:R-:W-:Y:S01]  /*12740*/  VIADD R110, R0, 0x7f ;  /* 0x0000007f006e7836 */ /* 0x000fe20000000000 */
[CC--:B0-----:R-:W-:Y:S01]  /*12750*/  LEA R45, P4, R5.reuse, R69.reuse, 0x1 ;  /* 0x00000045052d7211 */ /* 0x0c1fe200078808ff */
[----:B-1----:R-:W-:Y:S01]  /*12760*/  IMAD R6, R4, UR7, RZ ;  /* 0x0000000704067c24 */ /* 0x002fe2000f8e02ff */
[----:B------:R-:W-:Y:S01]  /*12770*/  PRMT R9, RZ, 0x7610, R9 ;  /* 0x00007610ff097816 */ /* 0x000fe20000000009 */
[----:B------:R-:W-:Y:S01]  /*12780*/  @P0 IMAD.MOV.U32 R4, RZ, RZ, R156 ;  /* 0x000000ffff040224 */ /* 0x000fe200078e009c */
[----:B------:R-:W-:Y:S01]  /*12790*/  LEA.HI.X.SX32 R109, R5, R68, 0x1, P4 ;  /* 0x00000044056d7211 */ /* 0x000fe200020f0eff */
[----:B------:R-:W-:Y:S01]  /*127a0*/  @P0 IMAD.MOV.U32 R5, RZ, RZ, R155 ;  /* 0x000000ffff050224 */ /* 0x000fe200078e009b */
[----:B------:R-:W-:Y:S01]  /*127b0*/  ISETP.GT.U32.AND P3, PT, R72, R8, PT ;  /* 0x000000084800720c */ /* 0x000fe20003f64070 */
[----:B------:R-:W-:Y:S01]  /*127c0*/  VIADD R111, R0, 0x6f ;  /* 0x0000006f006f7836 */ /* 0x000fe20000000000 */
[----:B------:R-:W0:Y:S02]  /*127d0*/  LDCU UR5, c[0x0][0x3b0] ;  /* 0x00007600ff0577ac */ /* 0x000e240008000800 */
[----:B------:R1:W4:Y:S01]  /*127e0*/  @P0 LDG.E.U16 R20, desc[UR20][R4.64] ;  /* 0x0000001404140981 */ /* 0x000322000c1e1500 */
[----:B------:R-:W-:Y:S01]  /*127f0*/  LEA R44, P5, R6, R69, 0x1 ;  /* 0x00000045062c7211 */ /* 0x000fe200078a08ff */
[----:B-1----:R-:W-:-:S02]  /*12800*/  @P0 IMAD.MOV.U32 R4, RZ, RZ, R45 ;  /* 0x000000ffff040224 */ /* 0x002fc400078e002d */
[----:B------:R-:W-:Y:S01]  /*12810*/  @P0 IMAD.MOV.U32 R5, RZ, RZ, R109 ;  /* 0x000000ffff050224 */ /* 0x000fe200078e006d */
[----:B------:R-:W-:Y:S04]  /*12820*/  STL [R1+0x18], R45 ;  /* 0x0000182d01007387 */ /* 0x000fe80000100800 */
[----:B------:R1:W4:Y:S04]  /*12830*/  @P0 LDG.E.U16 R19, desc[UR20][R4.64] ;  /* 0x0000001404130981 */ /* 0x000328000c1e1500 */
[----:B------:R-:W-:Y:S01]  /*12840*/  STL [R1+0x14], R109 ;  /* 0x0000146d01007387 */ /* 0x000fe20000100800 */
[----:B-1----:R-:W-:-:S03]  /*12850*/  LEA.HI.X.SX32 R4, R6, R68, 0x1, P5 ;  /* 0x0000004406047211 */ /* 0x002fc600028f0eff */
[----:B------:R-:W-:Y:S01]  /*12860*/  STL [R1+0x58], R44 ;  /* 0x0000582c01007387 */ /* 0x000fe20000100800 */
[----:B------:R-:W-:-:S03]  /*12870*/  @!P3 IMAD.IADD R8, R8, 0x1, -R72 ;  /* 0x000000010808b824 */ /* 0x000fc600078e0a48 */
[----:B------:R1:W-:Y:S01]  /*12880*/  STL [R1+0x54], R4 ;  /* 0x0000540401007387 */ /* 0x0003e20000100800 */
[----:B------:R-:W-:Y:S02]  /*12890*/  @P0 IMAD.MOV.U32 R5, RZ, RZ, R4 ;  /* 0x000000ffff050224 */ /* 0x000fe400078e0004 */
[----:B-1----:R-:W-:-:S05]  /*128a0*/  @P0 IMAD.MOV.U32 R4, RZ, RZ, R44 ;  /* 0x000000ffff040224 */ /* 0x002fca00078e002c */
[----:B------:R1:W4:Y:S02]  /*128b0*/  @P0 LDG.E.U16 R18, desc[UR20][R4.64] ;  /* 0x0000001404120981 */ /* 0x000324000c1e1500 */
[----:B-1----:R-:W-:Y:S01]  /*128c0*/  IMAD.MOV.U32 R4, RZ, RZ, R8 ;  /* 0x000000ffff047224 */ /* 0x002fe200078e0008 */
[----:B--2---:R-:W-:Y:S01]  /*128d0*/  ISETP.GE.AND P4, PT, R43, RZ, PT ;  /* 0x000000ff2b00720c */ /* 0x004fe20003f86270 */
[----:B------:R-:W-:-:S05]  /*128e0*/  VIADD R43, R0, 0x27 ;  /* 0x00000027002b7836 */ /* 0x000fca0000000000 */
[----:B------:R-:W-:-:S07]  /*128f0*/  IABS R5, R43 ;  /* 0x0000002b00057213 */ /* 0x000fce0000000000 */
[----:B------:R-:W-:Y:S02]  /*12900*/  @!P4 IMAD.MOV R4, RZ, RZ, -R4 ;  /* 0x000000ffff04c224 */ /* 0x000fe400078e0a04 */
[----:B------:R-:W-:-:S03]  /*12910*/  IMAD.HI.U32 R6, R73, R5, RZ ;  /* 0x0000000549067227 */ /* 0x000fc600078e00ff */
[----:B------:R-:W-:Y:S01]  /*12920*/  SEL R4, R75, R4, !P1 ;  /* 0x000000044b047207 */ /* 0x000fe20004800000 */
[----:B------:R-:W-:Y:S01]  /*12930*/  IMAD.MOV R6, RZ, RZ, -R6 ;  /* 0x000000ffff067224 */ /* 0x000fe200078e0a06 */
[----:B------:R-:W-:Y:S03]  /*12940*/  STL [R1+0x7ec], R43 ;  /* 0x0007ec2b01007387 */ /* 0x000fe60000100800 */
[----:B---3--:R-:W-:Y:S01]  /*12950*/  IMAD R7, R4, UR4, RZ ;  /* 0x0000000404077c24 */ /* 0x008fe2000f8e02ff */
[----:B------:R1:W-:Y:S01]  /*12960*/  STL [R1+0x278], R8 ;  /* 0x0002780801007387 */ /* 0x0003e20000100800 */
[----:B------:R-:W-:Y:S01]  /*12970*/  IMAD R4, R72, R6, R5 ;  /* 0x0000000648047224 */ /* 0x000fe200078e0205 */
[----:B------:R-:W-:Y:S01]  /*12980*/  ISETP.GE.AND P4, PT, R43, RZ, PT ;  /* 0x000000ff2b00720c */ /* 0x000fe20003f86270 */
[----:B------:R-:W2:Y:S01]  /*12990*/  LDCU UR4, c[0x0][0x3b0] ;  /* 0x00007600ff0477ac */ /* 0x000ea20008000800 */
[----:B-1----:R-:W-:-:S04]  /*129a0*/  LEA R8, P3, R7, R69, 0x1 ;  /* 0x0000004507087211 */ /* 0x002fc800078608ff */
[----:B------:R-:W-:Y:S02]  /*129b0*/  LEA.HI.X.SX32 R44, R7, R68, 0x1, P3 ;  /* 0x00000044072c7211 */ /* 0x000fe400018f0eff */
[----:B------:R-:W-:Y:S01]  /*129c0*/  ISETP.GT.U32.AND P3, PT, R72, R4, PT ;  /* 0x000000044800720c */ /* 0x000fe20003f64070 */
[----:B------:R1:W-:Y:S01]  /*129d0*/  STL [R1+0x98], R8 ;  /* 0x0000980801007387 */ /* 0x0003e20000100800 */
[----:B------:R-:W-:Y:S02]  /*129e0*/  @P0 IMAD.MOV.U32 R6, RZ, RZ, R8 ;  /* 0x000000ffff060224 */ /* 0x000fe400078e0008 */
[----:B------:R-:W-:-:S05]  /*129f0*/  @P0 IMAD.MOV.U32 R7, RZ, RZ, R44 ;  /* 0x000000ffff070224 */ /* 0x000fca00078e002c */
[----:B------:R3:W4:Y:S01]  /*12a00*/  @P0 LDG.E.U16 R17, desc[UR20][R6.64] ;  /* 0x0000001406110981 */ /* 0x000722000c1e1500 */
[----:B-1----:R-:W-:-:S03]  /*12a10*/  VIADD R8, R0, 0x2f ;  /* 0x0000002f00087836 */ /* 0x002fc60000000000 */
[----:B------:R-:W-:Y:S02]  /*12a20*/  @!P3 IMAD.IADD R4, R4, 0x1, -R72 ;  /* 0x000000010404b824 */ /* 0x000fe400078e0a48 */
[----:B------:R-:W-:-:S03]  /*12a30*/  IABS R5, R8 ;  /* 0x0000000800057213 */ /* 0x000fc60000000000 */
[----:B------:R-:W-:Y:S02]  /*12a40*/  ISETP.GT.U32.AND P3, PT, R72, R4, PT ;  /* 0x000000044800720c */ /* 0x000fe40003f64070 */
[----:B---3--:R-:W-:-:S04]  /*12a50*/  IMAD.HI.U32 R6, R73, R5, RZ ;  /* 0x0000000549067227 */ /* 0x008fc800078e00ff */
[----:B------:R-:W-:-:S04]  /*12a60*/  IMAD.MOV R6, RZ, RZ, -R6 ;  /* 0x000000ffff067224 */ /* 0x000fc800078e0a06 */
[----:B------:R-:W-:-:S03]  /*12a70*/  IMAD R5, R72, R6, R5 ;  /* 0x0000000648057224 */ /* 0x000fc600078e0205 */
[----:B------:R-:W-:Y:S02]  /*12a80*/  @!P3 IMAD.IADD R4, R4, 0x1, -R72 ;  /* 0x000000010404b824 */ /* 0x000fe400078e0a48 */
[----:B------:R-:W-:Y:S02]  /*12a90*/  ISETP.GT.U32.AND P3, PT, R72, R5, PT ;  /* 0x000000054800720c */ /* 0x000fe40003f64070 */
[----:B------:R-:W-:-:S05]  /*12aa0*/  @!P4 IMAD.MOV R4, RZ, RZ, -R4 ;  /* 0x000000ffff04c224 */ /* 0x000fca00078e0a04 */
[----:B------:R-:W-:-:S05]  /*12ab0*/  SEL R4, R75, R4, !P1 ;  /* 0x000000044b047207 */ /* 0x000fca0004800000 */
[----:B--2---:R-:W-:Y:S01]  /*12ac0*/  IMAD R4, R4, UR4, RZ ;  /* 0x0000000404047c24 */ /* 0x004fe2000f8e02ff */
[----:B------:R-:W1:Y:S01]  /*12ad0*/  LDCU UR4, c[0x0][0x3b0] ;  /* 0x00007600ff0477ac */ /* 0x000e620008000800 */
[----:B------:R-:W-:-:S03]  /*12ae0*/  @!P3 IMAD.IADD R5, R5, 0x1, -R72 ;  /* 0x000000010505b824 */ /* 0x000fc600078e0a48 */
[----:B------:R-:W-:Y:S02]  /*12af0*/  LEA R7, P4, R4, R69, 0x1 ;  /* 0x0000004504077211 */ /* 0x000fe400078808ff */
[----:B------:R-:W-:Y:S02]  /*12b00*/  ISETP.GT.U32.AND P3, PT, R72, R5, PT ;  /* 0x000000054800720c */ /* 0x000fe40003f64070 */
[----:B------:R-:W-:Y:S02]  /*12b10*/  LEA.HI.X.SX32 R43, R4, R68, 0x1, P4 ;  /* 0x00000044042b7211 */ /* 0x000fe400020f0eff */
[----:B------:R-:W-:Y:S01]  /*12b20*/  ISETP.GE.AND P4, PT, R8, RZ, PT ;  /* 0x000000ff0800720c */ /* 0x000fe20003f86270 */
[----:B------:R-:W-:Y:S01]  /*12b30*/  STL [R1+0x94], R44 ;  /* 0x0000942c01007387 */ /* 0x000fe20000100800 */
[----:B------:R-:W-:-:S03]  /*12b40*/  @P0 IMAD.MOV.U32 R6, RZ, RZ, R7 ;  /* 0x000000ffff060224 */ /* 0x000fc600078e0007 */
[----:B------:R-:W-:Y:S04]  /*12b50*/  STL [R1+0x7e0], R8 ;  /* 0x0007e00801007387 */ /* 0x000fe80000100800 */
[----:B------:R2:W-:Y:S01]  /*12b60*/  STL [R1+0xd8], R7 ;  /* 0x0000d80701007387 */ /* 0x0005e20000100800 */
[----:B------:R-:W-:-:S03]  /*12b70*/  @!P3 IMAD.IADD R5, R5, 0x1, -R72 ;  /* 0x000000010505b824 */ /* 0x000fc600078e0a48 */
[----:B------:R3:W-:Y:S01]  /*12b80*/  STL [R1+0xd4], R43 ;  /* 0x0000d42b01007387 */ /* 0x0007e20000100800 */
[----:B------:R-:W-:Y:S02]  /*12b90*/  @!P4 IMAD.MOV R5, RZ, RZ, -R5 ;  /* 0x000000ffff05c224 */ /* 0x000fe400078e0a05 */
[----:B--2---:R-:W-:Y:S02]  /*12ba0*/  @P0 IMAD.MOV.U32 R7, RZ, RZ, R43 ;  /* 0x000000ffff070224 */ /* 0x004fe400078e002b */
[----:B---3--:R-:W-:-:S03]  /*12bb0*/  VIADD R43, R0, 0x37 ;  /* 0x00000037002b7836 */ /* 0x008fc60000000000 */
[----:B------:R2:W3:Y:S02]  /*12bc0*/  @P0 LDG.E.U16 R16, desc[UR20][R6.64] ;  /* 0x0000001406100981 */ /* 0x0004e4000c1e1500 */
[----:B------:R-:W-:Y:S02]  /*12bd0*/  IABS R4, R43 ;  /* 0x0000002b00047213 */ /* 0x000fe40000000000 */
[----:B--2---:R-:W-:-:S03]  /*12be0*/  SEL R6, R75, R5, !P1 ;  /* 0x000000054b067207 */ /* 0x004fc60004800000 */
[----:B------:R-:W-:-:S04]  /*12bf0*/  IMAD.HI.U32 R5, R73, R4, RZ ;  /* 0x0000000449057227 */ /* 0x000fc800078e00ff */
[----:B-1----:R-:W-:Y:S01]  /*12c00*/  IMAD R6, R6, UR4, RZ ;  /* 0x0000000406067c24 */ /* 0x002fe2000f8e02ff */
[----:B------:R-:W-:Y:S01]  /*12c10*/  STL [R1+0x7d8], R43 ;  /* 0x0007d82b01007387 */ /* 0x000fe20000100800 */
[----:B------:R-:W-:Y:S01]  /*12c20*/  IMAD.MOV R5, RZ, RZ, -R5 ;  /* 0x000000ffff057224 */ /* 0x000fe200078e0a05 */
[----:B------:R-:W-:Y:S01]  /*12c30*/  ISETP.GE.AND P4, PT, R43, RZ, PT ;  /* 0x000000ff2b00720c */ /* 0x000fe20003f86270 */
[----:B------:R-:W1:Y:S01]  /*12c40*/  LDCU UR4, c[0x0][0x3b0] ;  /* 0x00007600ff0477ac */ /* 0x000e620008000800 */
[----:B------:R-:W-:Y:S01]  /*12c50*/  LEA R7, P3, R6, R69, 0x1 ;  /* 0x0000004506077211 */ /* 0x000fe200078608ff */
[----:B------:R-:W-:-:S03]  /*12c60*/  IMAD R4, R72, R5, R4 ;  /* 0x0000000548047224 */ /* 0x000fc600078e0204 */
[----:B------:R-:W-:Y:S02]  /*12c70*/  LEA.HI.X.SX32 R8, R6, R68, 0x1, P3 ;  /* 0x0000004406087211 */ /* 0x000fe400018f0eff */
[----:B------:R-:W-:Y:S01]  /*12c80*/  ISETP.GT.U32.AND P3, PT, R72, R4, PT ;  /* 0x000000044800720c */ /* 0x000fe20003f64070 */
[----:B------:R2:W-:Y:S01]  /*12c90*/  STL [R1+0x138], R7 ;  /* 0x0001380701007387 */ /* 0x0005e20000100800 */
[----:B------:R-:W-:-:S03]  /*12ca0*/  @P0 IMAD.MOV.U32 R6, RZ, RZ, R7 ;  /* 0x000000ffff060224 */ /* 0x000fc600078e0007 */
[----:B------:R2:W-:Y:S02]  /*12cb0*/  STL [R1+0x134], R8 ;  /* 0x0001340801007387 */ /* 0x0005e40000100800 */
[----:B--2---:R-:W-:Y:S02]  /*12cc0*/  @P0 IMAD.MOV.U32 R7, RZ, RZ, R8 ;  /* 0x000000ffff070224 */ /* 0x004fe400078e0008 */
[----:B------:R-:W-:-:S03]  /*12cd0*/  VIADD R8, R0, 0x3f ;  /* 0x0000003f00087836 */ /* 0x000fc60000000000 */
[----:B------:R2:W3:Y:S01]  /*12ce0*/  @P0 LDG.E.U16 R15, desc[UR20][R6.64] ;  /* 0x00000014060f0981 */ /* 0x0004e2000c1e1500 */
[----:B------:R-:W-:Y:S01]  /*12cf0*/  @!P3 IMAD.IADD R4, R4, 0x1, -R72 ;  /* 0x000000010404b824 */ /* 0x000fe200078e0a48 */
[----:B------:R-:W-:-:S04]  /*12d00*/  IABS R5, R8 ;  /* 0x0000000800057213 */ /* 0x000fc80000000000 */
[----:B------:R-:W-:Y:S01]  /*12d10*/  ISETP.GT.U32.AND P3, PT, R72, R4, PT ;  /* 0x000000044800720c */ /* 0x000fe20003f64070 */
[----:B--2---:R-:W-:-:S04]  /*12d20*/  IMAD.HI.U32 R6, R73, R5, RZ ;  /* 0x0000000549067227 */ /* 0x004fc800078e00ff */
[----:B------:R-:W-:-:S04]  /*12d30*/  IMAD.MOV R6, RZ, RZ, -R6 ;  /* 0x000000ffff067224 */ /* 0x000fc800078e0a06 */
[----:B------:R-:W-:-:S04]  /*12d40*/  IMAD R5, R72, R6, R5 ;  /* 0x0000000648057224 */ /* 0x000fc800078e0205 */
[----:B------:R-:W-:Y:S01]  /*12d50*/  @!P3 IMAD.IADD R4, R4, 0x1, -R72 ;  /* 0x000000010404b824 */ /* 0x000fe200078e0a48 */
[----:B------:R-:W-:-:S03]  /*12d60*/  ISETP.GT.U32.AND P3, PT, R72, R5, PT ;  /* 0x000000054800720c */ /* 0x000fc60003f64070 */
[----:B------:R-:W-:-:S05]  /*12d70*/  @!P4 IMAD.MOV R4, RZ, RZ, -R4 ;  /* 0x000000ffff04c224 */ /* 0x000fca00078e0a04 */
[----:B------:R-:W-:-:S05]  /*12d80*/  SEL R4, R75, R4, !P1 ;  /* 0x000000044b047207 */ /* 0x000fca0004800000 */
[----:B-1----:R-:W-:Y:S01]  /*12d90*/  IMAD R4, R4, UR4, RZ ;  /* 0x0000000404047c24 */ /* 0x002fe2000f8e02ff */
        /* <DEDUP_REMOVED lines=8> */
[----:B------:R2:W-:Y:S04]  /*12e20*/  STL [R1+0x178], R7 ;  /* 0x0001780701007387 */ /* 0x0005e80000100800 */
[----:B------:R0:W-:Y:S01]  /*12e30*/  STL [R1+0x174], R43 ;  /* 0x0001742b01007387 */ /* 0x0001e20000100800 */
[----:B------:R-:W-:Y:S02]  /*12e40*/  @!P3 IMAD.IADD R5, R5, 0x1, -R72 ;  /* 0x000000010505b824 */ /* 0x000fe400078e0a48 */
[----:B--2---:R-:W-:Y:S02]  /*12e50*/  @P0 IMAD.MOV.U32 R7, RZ, RZ, R43 ;  /* 0x000000ffff070224 */ /* 0x004fe400078e002b */
[----:B0-----:R-:W-:-:S03]  /*12e60*/  VIADD R43, R0, 0x47 ;  /* 0x00000047002b7836 */ /* 0x001fc60000000000 */
[----:B------:R0:W2:Y:S01]  /*12e70*/  @P0 LDG.E.U16 R14, desc[UR20][R6.64] ;  /* 0x00000014060e0981 */ /* 0x0000a2000c1e1500 */
[----:B------:R-:W-:Y:S01]  /*12e80*/  @!P4 IMAD.MOV R5, RZ, RZ, -R5 ;  /* 0x000000ffff05c224 */ /* 0x000fe200078e0a05 */
[----:B------:R-:W-:-:S04]  /*12e90*/  IABS R4, R43 ;  /* 0x0000002b00047213 */ /* 0x000fc80000000000 */
[----:B0-----:R-:W-:Y:S01]  /*12ea0*/  SEL R6, R75, R5, !P1 ;  /* 0x000000054b067207 */ /* 0x001fe20004800000 */
[----:B------:R-:W-:-:S04]  /*12eb0*/  IMAD.HI.U32 R5, R73, R4, RZ ;  /* 0x0000000449057227 */ /* 0x000fc800078e00ff */
[----:B-1----:R-:W-:Y:S01]  /*12ec0*/  IMAD R6, R6, UR4, RZ ;  /* 0x0000000406067c24 */ /* 0x002fe2000f8e02ff */
[----:B------:R-:W-:Y:S01]  /*12ed0*/  STL [R1+0x7d0], R43 ;  /* 0x0007d02b01007387 */ /* 0x000fe20000100800 */
[----:B------:R-:W-:Y:S01]  /*12ee0*/  IMAD.MOV R5, RZ, RZ, -R5 ;  /* 0x000000ffff057224 */ /* 0x000fe200078e0a05 */
[----:B------:R-:W-:Y:S01]  /*12ef0*/  ISETP.GE.AND P4, PT, R43, RZ, PT ;  /* 0x000000ff2b00720c */ /* 0x000fe20003f86270 */
[----:B------:R-:W0:Y:S01]  /*12f00*/  LDCU UR4, c[0x0][0x3b0] ;  /* 0x00007600ff0477ac */ /* 0x000e220008000800 */
[----:B------:R-:W-:Y:S01]  /*12f10*/  LEA R7, P3, R6, R69, 0x1 ;  /* 0x0000004506077211 */ /* 0x000fe200078608ff */
[----:B------:R-:W-:-:S03]  /*12f20*/  IMAD R4, R72, R5, R4 ;  /* 0x0000000548047224 */ /* 0x000fc600078e0204 */
[----:B------:R-:W-:Y:S02]  /*12f30*/  LEA.HI.X.SX32 R8, R6, R68, 0x1, P3 ;  /* 0x0000004406087211 */ /* 0x000fe400018f0eff */
[----:B------:R-:W-:Y:S01]  /*12f40*/  ISETP.GT.U32.AND P3, PT, R72, R4, PT ;  /* 0x000000044800720c */ /* 0x000fe20003f64070 */
[----:B------:R1:W-:Y:S01]  /*12f50*/  STL [R1+0x1b8], R7 ;  /* 0x0001b80701007387 */ /* 0x0003e20000100800 */
[----:B------:R-:W-:-:S03]  /*12f60*/  @P0 IMAD.MOV.U32 R6, RZ, RZ, R7 ;  /* 0x000000ffff060224 */ /* 0x000fc600078e0007 */
[----:B------:R1:W-:Y:S02]  /*12f70*/  STL [R1+0x1b4], R8 ;  /* 0x0001b40801007387 */ /* 0x0003e40000100800 */
[----:B-1----:R-:W-:Y:S02]  /*12f80*/  @P0 IMAD.MOV.U32 R7, RZ, RZ, R8 ;  /* 0x000000ffff070224 */ /* 0x002fe400078e0008 */
[----:B------:R-:W-:-:S03]  /*12f90*/  VIADD R8, R0, 0x4f ;  /* 0x0000004f00087836 */ /* 0x000fc60000000000 */
[----:B------:R1:W2:Y:S01]  /*12fa0*/  @P0 LDG.E.U16 R13, desc[UR20][R6.64] ;  /* 0x00000014060d0981 */ /* 0x0002a2000c1e1500 */
[----:B------:R-:W-:Y:S01]  /*12fb0*/  @!P3 IMAD.IADD R4, R4, 0x1, -R72 ;  /* 0x000000010404b824 */ /* 0x000fe200078e0a48 */
[----:B------:R-:W-:-:S04]  /*12fc0*/  IABS R5, R8 ;  /* 0x0000000800057213 */ /* 0x000fc80000000000 */
[----:B------:R-:W-:Y:S01]  /*12fd0*/  ISETP.GT.U32.AND P3, PT, R72, R4, PT ;  /* 0x000000044800720c */ /* 0x000fe20003f64070 */
[----:B-1----:R-:W-:-:S04]  /*12fe0*/  IMAD.HI.U32 R6, R73, R5, RZ ;  /* 0x0000000549067227 */ /* 0x002fc800078e00ff */
[----:B------:R-:W-:-:S04]  /*12ff0*/  IMAD.MOV R6, RZ, RZ, -R6 ;  /* 0x000000ffff067224 */ /* 0x000fc800078e0a06 */
[----:B------:R-:W-:-:S04]  /*13000*/  IMAD R5, R72, R6, R5 ;  /* 0x0000000648057224 */ /* 0x000fc800078e0205 */
[----:B------:R-:W-:Y:S01]  /*13010*/  @!P3 IMAD.IADD R4, R4, 0x1, -R72 ;  /* 0x000000010404b824 */ /* 0x000fe200078e0a48 */
[----:B------:R-:W-:-:S03]  /*13020*/  ISETP.GT.U32.AND P3, PT, R72, R5, PT ;  /* 0x000000054800720c */ /* 0x000fc60003f64070 */
[----:B------:R-:W-:-:S05]  /*13030*/  @!P4 IMAD.MOV R4, RZ, RZ, -R4 ;  /* 0x000000ffff04c224 */ /* 0x000fca00078e0a04 */
[----:B------:R-:W-:-:S05]  /*13040*/  SEL R4, R75, R4, !P1 ;  /* 0x000000044b047207 */ /* 0x000fca0004800000 */
[----:B0-----:R-:W-:Y:S01]  /*13050*/  IMAD R4, R4, UR4, RZ ;  /* 0x0000000404047c24 */ /* 0x001fe2000f8e02ff */
[----:B------:R-:W0:Y:S01]  /*13060*/  LDCU UR4, c[0x0][0x3b0] ;  /* 0x00007600ff0477ac */ /* 0x000e220008000800 */
        /* <DEDUP_REMOVED lines=10> */
[----:B-1----:R-:W-:Y:S02]  /*13110*/  @P0 IMAD.MOV.U32 R7, RZ, RZ, R43 ;  /* 0x000000ffff070224 */ /* 0x002fe400078e002b */
[----:B0-----:R-:W-:-:S03]  /*13120*/  VIADD R43, R0, 0x57 ;  /* 0x00000057002b7836 */ /* 0x001fc60000000000 */
[----:B------:R0:W2:Y:S01]  /*13130*/  @P0 LDG.E.U16 R12, desc[UR20][R6.64] ;  /* 0x00000014060c0981 */ /* 0x0000a2000c1e1500 */
[----:B------:R-:W-:Y:S01]  /*13140*/  @!P4 IMAD.MOV R5, RZ, RZ, -R5 ;  /* 0x000000ffff05c224 */ /* 0x000fe200078e0a05 */
[----:B------:R-:W-:-:S04]  /*13150*/  IABS R4, R43 ;  /* 0x0000002b00047213 */ /* 0x000fc80000000000 */
[----:B0-----:R-:W-:Y:S01]  /*13160*/  SEL R6, R75, R5, !P1 ;  /* 0x000000054b067207 */ /* 0x001fe20004800000 */
[----:B------:R-:W-:-:S04]  /*13170*/  IMAD.HI.U32 R5, R73, R4, RZ ;  /* 0x0000000449057227 */ /* 0x000fc800078e00ff */
[----:B------:R-:W-:Y:S01]  /*13180*/  IMAD R6, R6, UR4, RZ ;  /* 0x0000000406067c24 */ /* 0x000fe2000f8e02ff */
        /* <DEDUP_REMOVED lines=32> */
[----:B------:R-:W-:Y:S02]  /*13390*/  VIADD R44, R0, 0x67 ;  /* 0x00000067002c7836 */ /* 0x000fe40000000000 */
[----:B------:R-:W-:Y:S01]  /*133a0*/  @P0 IMAD.MOV.U32 R6, RZ, RZ, R7 ;  /* 0x000000ffff060224 */ /* 0x000fe200078e0007 */
[----:B------:R1:W-:Y:S04]  /*133b0*/  STL [R1+0x278], R7 ;  /* 0x0002780701007387 */ /* 0x0003e80000100800 */
[----:B------:R-:W-:Y:S01]  /*133c0*/  @!P3 IMAD.IADD R5, R5, 0x1, -R72 ;  /* 0x000000010505b824 */ /* 0x000fe200078e0a48 */
[----:B------:R-:W-:-:S03]  /*133d0*/  IABS R4, R44 ;  /* 0x0000002c00047213 */ /* 0x000fc60000000000 */
[----:B------:R-:W-:Y:S02]  /*133e0*/  @!P4 IMAD.MOV R5, RZ, RZ, -R5 ;  /* 0x000000ffff05c224 */ /* 0x000fe400078e0a05 */
[----:B-1----:R-:W-:-:S05]  /*133f0*/  @P0 IMAD.MOV.U32 R7, RZ, RZ, R43 ;  /* 0x000000ffff070224 */ /* 0x002fca00078e002b */
[----:B------:R1:W2:Y:S02]  /*13400*/  @P0 LDG.E.U16 R10, desc[UR20][R6.64] ;  /* 0x00000014060a0981 */ /* 0x0002a4000c1e1500 */
[----:B-1----:R-:W-:Y:S01]  /*13410*/  SEL R6, R75, R5, !P1 ;  /* 0x000000054b067207 */ /* 0x002fe20004800000 */
[----:B------:R-:W-:-:S04]  /*13420*/  IMAD.HI.U32 R5, R73, R4, RZ ;  /* 0x0000000449057227 */ /* 0x000fc800078e00ff */
[----:B0-----:R-:W-:Y:S01]  /*13430*/  IMAD R6, R6, UR4, RZ ;  /* 0x0000000406067c24 */ /* 0x001fe2000f8e02ff */
[----:B------:R-:W-:Y:S01]  /*13440*/  STL [R1+0x274], R43 ;  /* 0x0002742b01007387 */ /* 0x000fe20000100800 */
[----:B------:R-:W-:Y:S01]  /*13450*/  IMAD.MOV R5, RZ, RZ, -R5 ;  /* 0x000000ffff057224 */ /* 0x000fe200078e0a05 */
[----:B------:R-:W0:Y:S02]  /*13460*/  LDCU UR4, c[0x0][0x3b0] ;  /* 0x00007600ff0477ac */ /* 0x000e240008000800 */
[----:B------:R-:W-:Y:S01]  /*13470*/  LEA R7, P3, R6, R69, 0x1 ;  /* 0x0000004506077211 */ /* 0x000fe200078608ff */
[----:B------:R-:W-:-:S03]  /*13480*/  IMAD R4, R72, R5, R4 ;  /* 0x0000000548047224 */ /* 0x000fc600078e0204 */
[----:B------:R-:W-:Y:S02]  /*13490*/  LEA.HI.X.SX32 R8, R6, R68, 0x1, P3 ;  /* 0x0000004406087211 */ /* 0x000fe400018f0eff */
[----:B------:R-:W-:Y:S01]  /*134a0*/  ISETP.GT.U32.AND P3, PT, R72, R4, PT ;  /* 0x000000044800720c */ /* 0x000fe20003f64070 */
[----:B------:R-:W-:Y:S01]  /*134b0*/  STL [R1+0x7c0], R44 ;  /* 0x0007c02c01007387 */ /* 0x000fe20000100800 */
[----:B------:R-:W-:-:S03]  /*134c0*/  @P0 IMAD.MOV.U32 R6, RZ, RZ, R7 ;  /* 0x000000ffff060224 */ /* 0x000fc600078e0007 */
[----:B------:R1:W-:Y:S01]  /*134d0*/  STL [R1+0x2b8], R7 ;  /* 0x0002b80701007387 */ /* 0x0003e20000100800 */
[----:B------:R-:W-:Y:S01]  /*134e0*/  VIADD R109, R0, 0x77 ;  /* 0x00000077006d7836 */ /* 0x000fe20000000000 */
[----:B------:R-:W-:Y:S01]  /*134f0*/  IABS R5, R110 ;  /* 0x0000006e00057213 */ /* 0x000fe20000000000 */
[----:B-1----:R-:W-:-:S05]  /*13500*/  @P0 IMAD.MOV.U32 R7, RZ, RZ, R8 ;  /* 0x000000ffff070224 */ /* 0x002fca00078e0008 */
[----:B------:R-:W-:Y:S01]  /*13510*/  @!P3 IMAD.IADD R4, R4, 0x1, -R72 ;  /* 0x000000010404b824 */ /* 0x000fe200078e0a48 */
[----:B------:R1:W2:Y:S04]  /*13520*/  @P0 LDG.E.U16 R9, desc[UR20][R6.64] ;  /* 0x0000001406090981 */ /* 0x0002a8000c1e1500 */
[----:B------:R0:W-:Y:S01]  /*13530*/  STL [R1+0x2b4], R8 ;  /* 0x0002b40801007387 */ /* 0x0001e20000100800 */
[----:B------:R-:W-:Y:S02]  /*13540*/  ISETP.GT.U32.AND P4, PT, R72, R4, PT ;  /* 0x000000044800720c */ /* 0x000fe40003f84070 */
[----:B-1----:R-:W-:Y:S02]  /*13550*/  IABS R7, R111 ;  /* 0x0000006f00077213 */ /* 0x002fe40000000000 */
[----:B------:R-:W-:Y:S01]  /*13560*/  IABS R6, R109 ;  /* 0x0000006d00067213 */ /* 0x000fe20000000000 */
[----:B0-----:R-:W-:-:S04]  /*13570*/  IMAD.HI.U32 R8, R73, R5, RZ ;  /* 0x0000000549087227 */ /* 0x001fc800078e00ff */
[----:B------:R-:W-:Y:S01]  /*13580*/  IMAD.HI.U32 R43, R73, R7, RZ ;  /* 0x00000007492b7227 */ /* 0x000fe200078e00ff */
[----:B------:R-:W-:-:S03]  /*13590*/  ISETP.GE.AND P3, PT, R44, RZ, PT ;  /* 0x000000ff2c00720c */ /* 0x000fc60003f66270 */
[----:B------:R-:W-:-:S04]  /*135a0*/  IMAD.HI.U32 R73, R73, R6, RZ ;  /* 0x0000000649497227 */ /* 0x000fc800078e00ff */
[----:B------:R-:W-:Y:S02]  /*135b0*/  IMAD.MOV R8, RZ, RZ, -R8 ;  /* 0x000000ffff087224 */ /* 0x000fe400078e0a08 */
[----:B------:R-:W-:Y:S02]  /*135c0*/  IMAD.MOV R73, RZ, RZ, -R73 ;  /* 0x000000ffff497224 */ /* 0x000fe400078e0a49 */
[----:B------:R-:W-:Y:S02]  /*135d0*/  IMAD.MOV R43, RZ, RZ, -R43 ;  /* 0x000000ffff2b7224 */ /* 0x000fe400078e0a2b */
[C---:B------:R-:W-:Y:S02]  /*135e0*/  IMAD R5, R72.reuse, R8, R5 ;  /* 0x0000000848057224 */ /* 0x040fe400078e0205 */
[C---:B------:R-:W-:Y:S02]  /*135f0*/  IMAD R6, R72.reuse, R73, R6 ;  /* 0x0000004948067224 */ /* 0x040fe400078e0206 */
[C---:B------:R-:W-:Y:S01]  /*13600*/  IMAD R7, R72.reuse, R43, R7 ;  /* 0x0000002b48077224 */ /* 0x040fe200078e0207 */
[----:B------:R-:W-:Y:S01]  /*13610*/  ISETP.GT.U32.AND P6, PT, R72, R5, PT ;  /* 0x000000054800720c */ /* 0x000fe20003fc4070 */
[----:B------:R-:W-:Y:S01]  /*13620*/  @!P4 IMAD.IADD R4, R4, 0x1, -R72 ;  /* 0x000000010404c824 */ /* 0x000fe200078e0a48 */
[----:B------:R-:W-:-:S02]  /*13630*/  ISETP.GT.U32.AND P5, PT, R72, R6, PT ;  /* 0x000000064800720c */ /* 0x000fc40003fa4070 */
[----:B------:R-:W-:Y:S01]  /*13640*/  ISETP.GT.U32.AND P4, PT, R72, R7, PT ;  /* 0x000000074800720c */ /* 0x000fe20003f84070 */
[----:B------:R-:W-:-:S05]  /*13650*/  @!P3 IMAD.MOV R4, RZ, RZ, -R4 ;  /* 0x000000ffff04b224 */ /* 0x000fca00078e0a04 */
[----:B------:R-:W-:-:S03]  /*13660*/  SEL R4, R75, R4, !P1 ;  /* 0x000000044b047207 */ /* 0x000fc60004800000 */
[--C-:B------:R-:W-:Y:S02]  /*13670*/  @!P6 IMAD.IADD R5, R5, 0x1, -R72.reuse ;  /* 0x000000010505e824 */ /* 0x100fe400078e0a48 */
[--C-:B------:R-:W-:Y:S02]  /*13680*/  @!P5 IMAD.IADD R6, R6, 0x1, -R72.reuse ;  /* 0x000000010606d824 */ /* 0x100fe400078e0a48 */
[----:B------:R-:W-:Y:S01]  /*13690*/  IMAD R4, R4, UR4, RZ ;  /* 0x0000000404047c24 */ /* 0x000fe2000f8e02ff */
[----:B------:R-:W0:Y:S01]  /*136a0*/  LDCU UR4, c[0x0][0x3b0] ;  /* 0x00007600ff0477ac */ /* 0x000e220008000800 */
[----:B------:R-:W-:Y:S01]  /*136b0*/  @!P4 IMAD.IADD R7, R7, 0x1, -R72 ;  /* 0x000000010707c824 */ /* 0x000fe200078e0a48 */
[C---:B------:R-:W-:Y:S02]  /*136c0*/  ISETP.GT.U32.AND P4, PT, R72.reuse, R5, PT ;  /* 0x000000054800720c */ /* 0x040fe40003f84070 */
[----:B------:R-:W-:Y:S02]  /*136d0*/  ISETP.GT.U32.AND P5, PT, R72, R6, PT ;  /* 0x000000064800720c */ /* 0x000fe40003fa4070 */
[----:B------:R-:W-:-:S02]  /*136e0*/  LEA R43, P3, R4, R69, 0x1 ;  /* 0x00000045042b7211 */ /* 0x000fc400078608ff */
[----:B------:R-:W-:Y:S02]  /*136f0*/  ISETP.GT.U32.AND P6, PT, R72, R7, PT ;  /* 0x000000074800720c */ /* 0x000fe40003fc4070 */
[----:B------:R-:W-:Y:S02]  /*13700*/  LEA.HI.X.SX32 R44, R4, R68, 0x1, P3 ;  /* 0x00000044042c7211 */ /* 0x000fe400018f0eff */
[----:B------:R-:W-:-:S03]  /*13710*/  ISETP.GE.AND P3, PT, R111, RZ, PT ;  /* 0x000000ff6f00720c */ /* 0x000fc60003f66270 */
[--C-:B------:R-:W-:Y:S01]  /*13720*/  @!P4 IMAD.IADD R5, R5, 0x1, -R72.reuse ;  /* 0x000000010505c824 */ /* 0x100fe200078e0a48 */
[----:B------:R-:W-:Y:S01]  /*13730*/  ISETP.GE.AND P4, PT, R109, RZ, PT ;  /* 0x000000ff6d00720c */ /* 0x000fe20003f86270 */
[----:B------:R-:W-:Y:S01]  /*13740*/  @!P5 IMAD.IADD R6, R6, 0x1, -R72 ;  /* 0x000000010606d824 */ /* 0x000fe200078e0a48 */
[----:B------:R-:W-:-:S03]  /*13750*/  ISETP.GE.AND P5, PT, R110, RZ, PT ;  /* 0x000000ff6e00720c */ /* 0x000fc60003fa6270 */
[----:B------:R-:W-:-:S04]  /*13760*/  @!P6 IMAD.IADD R7, R7, 0x1, -R72 ;  /* 0x000000010707e824 */ /* 0x000fc800078e0a48 */
[----:B------:R-:W-:Y:S01]  /*13770*/  @!P3 IMAD.MOV R7, RZ, RZ, -R7 ;  /* 0x000000ffff07b224 */ /* 0x000fe200078e0a07 */
[----:B------:R-:W-:Y:S03]  /*13780*/  STL [R1+0x7b4], R110 ;  /* 0x0007b46e01007387 */ /* 0x000fe60000100800 */
[----:B------:R-:W-:Y:S01]  /*13790*/  @!P4 IMAD.MOV R6, RZ, RZ, -R6 ;  /* 0x000000ffff06c224 */ /* 0x000fe200078e0a06 */
[----:B------:R-:W-:Y:S01]  /*137a0*/  SEL R7, R75, R7, !P1 ;  /* 0x000000074b077207 */ /* 0x000fe20004800000 */
[----:B------:R-:W-:Y:S01]  /*137b0*/  STL [R1+0x7bc], R111 ;  /* 0x0007bc6f01007387 */ /* 0x000fe20000100800 */
[----:B------:R-:W-:Y:S01]  /*137c0*/  @!P5 IMAD.MOV R5, RZ, RZ, -R5 ;  /* 0x000000ffff05d224 */ /* 0x000fe200078e0a05 */
[----:B------:R-:W-:Y:S02]  /*137d0*/  PRMT R8, RZ, 0x7610, R8 ;  /* 0x00007610ff087816 */ /* 0x000fe40000000008 */
[----:B------:R-:W-:Y:S01]  /*137e0*/  STL [R1+0x7b8], R109 ;  /* 0x0007b86d01007387 */ /* 0x000fe20000100800 */
[----:B0-----:R-:W-:Y:S01]  /*137f0*/  IMAD R7, R7, UR4, RZ ;  /* 0x0000000407077c24 */ /* 0x001fe2000f8e02ff */
[C---:B------:R-:W-:Y:S01]  /*13800*/  SEL R6, R75.reuse, R6, !P1 ;  /* 0x000000064b067207 */ /* 0x040fe20004800000 */
[----:B------:R-:W-:Y:S01]  /*13810*/  @P0 IMAD.MOV.U32 R45, RZ, RZ, R44 ;  /* 0x000000ffff2d0224 */ /* 0x000fe200078e002c */
[----:B------:R-:W-:Y:S01]  /*13820*/  STL [R1+0x128], R43 ;  /* 0x0001282b01007387 */ /* 0x000fe20000100800 */
[----:B------:R-:W-:Y:S01]  /*13830*/  SEL R75, R75, R5, !P1 ;  /* 0x000000054b4b7207 */ /* 0x000fe20004800000 */
[----:B------:R-:W0:Y:S02]  /*13840*/  LDCU UR4, c[0x0][0x3b0] ;  /* 0x00007600ff0477ac */ /* 0x000e240008000800 */
[----:B------:R1:W-:Y:S01]  /*13850*/  STL [R1+0x10c], R44 ;  /* 0x00010c2c01007387 */ /* 0x0003e20000100800 */
[----:B------:R-:W-:Y:S01]  /*13860*/  LEA R4, P1, R7, R69, 0x1 ;  /* 0x0000004507047211 */ /* 0x000fe200078208ff */
[----:B-1----:R-:W-:-:S02]  /*13870*/  @P0 IMAD.MOV.U32 R44, RZ, RZ, R43 ;  /* 0x000000ffff2c0224 */ /* 0x002fc400078e002b */
[----:B------:R-:W-:-:S03]  /*13880*/  IMAD R43, R6, UR5, RZ ;  /* 0x00000005062b7c24 */ /* 0x000fc6000f8e02ff */
[----:B------:R1:W2:Y:S04]  /*13890*/  @P0 LDG.E.U16 R8, desc[UR20][R44.64] ;  /* 0x000000142c080981 */ /* 0x0002a8000c1e1500 */
[----:B------:R-:W-:Y:S01]  /*138a0*/  STL [R1+0x11c], R4 ;  /* 0x00011c0401007387 */ /* 0x000fe20000100800 */
[----:B-1----:R-:W-:Y:S02]  /*138b0*/  LEA.HI.X.SX32 R44, R7, R68, 0x1, P1 ;  /* 0x00000044072c7211 */ /* 0x002fe400008f0eff */
[----:B------:R-:W-:-:S03]  /*138c0*/  LEA R7, P1, R43, R69, 0x1 ;  /* 0x000000452b077211 */ /* 0x000fc600078208ff */
[----:B------:R1:W-:Y:S01]  /*138d0*/  STL [R1+0x110], R44 ;  /* 0x0001102c01007387 */ /* 0x0003e20000100800 */
[----:B------:R-:W-:-:S03]  /*138e0*/  @P0 IMAD.MOV.U32 R5, RZ, RZ, R44 ;  /* 0x000000ffff050224 */ /* 0x000fc600078e002c */
[----:B------:R-:W-:Y:S01]  /*138f0*/  STL [R1+0x124], R7 ;  /* 0x0001240701007387 */ /* 0x000fe20000100800 */
[----:B-1----:R-:W-:-:S05]  /*13900*/  LEA.HI.X.SX32 R44, R43, R68, 0x1, P1 ;  /* 0x000000442b2c7211 */ /* 0x002fca00008f0eff */
[----:B------:R1:W-:Y:S04]  /*13910*/  STL [R1+0x120], R44 ;  /* 0x0001202c01007387 */ /* 0x0003e80000100800 */
[----:B------:R-:W2:Y:S04]  /*13920*/  LDL.LU R130, [R1+0x848] ;  /* 0x0008480001827983 */ /* 0x000ea80000300800 */
[----:B------:R-:W3:Y:S04]  /*13930*/  LDL.LU R131, [R1+0x844] ;  /* 0x0008440001837983 */ /* 0x000ee80000300800 */
[----:B------:R-:W4:Y:S04]  /*13940*/  LDL.LU R129, [R1+0x840] ;  /* 0x0008400001817983 */ /* 0x000f280000300800 */
        /* <DEDUP_REMOVED lines=12> */
[----:B------:R-:W4:Y:S04]  /*13a10*/  LDL R114, [R1+0x7b0] ;  /* 0x0007b00001727983 */ /* 0x000f280000100800 */
[----:B------:R-:W4:Y:S04]  /*13a20*/  LDL.LU R115, [R1+0x80c] ;  /* 0x00080c0001737983 */ /* 0x000f280000300800 */
[----:B------:R-:W4:Y:S04]  /*13a30*/  LDL.LU R113, [R1+0x808] ;  /* 0x0008080001717983 */ /* 0x000f280000300800 */
[----:B------:R-:W4:Y:S04]  /*13a40*/  LDL.LU R111, [R1+0x804] ;  /* 0x00080400016f7983 */ /* 0x000f280000300800 */
[----:B------:R-:W4:Y:S04]  /*13a50*/  LDL.LU R112, [R1+0x800] ;  /* 0x0008000001707983 */ /* 0x000f280000300800 */
[----:B------:R-:W4:Y:S04]  /*13a60*/  LDL.LU R110, [R1+0x7fc] ;  /* 0x0007fc00016e7983 */ /* 0x000f280000300800 */
[----:B------:R-:W4:Y:S01]  /*13a70*/  LDL.LU R109, [R1+0x7f8] ;  /* 0x0007f800016d7983 */ /* 0x000f220000300800 */
[----:B------:R-:W-:-:S02]  /*13a80*/  @P0 IMAD.MOV.U32 R45, RZ, RZ, R44 ;  /* 0x000000ffff2d0224 */ /* 0x000fc400078e002c */
[----:B-1----:R-:W-:Y:S02]  /*13a90*/  @P0 IMAD.MOV.U32 R44, RZ, RZ, R7 ;  /* 0x000000ffff2c0224 */ /* 0x002fe400078e0007 */
[----:B------:R-:W1:Y:S01]  /*13aa0*/  S2R R7, SR_TID.X ;  /* 0x0000000000077919 */ /* 0x000e620000002100 */
[----:B------:R-:W-:Y:S01]  /*13ab0*/  PRMT R6, RZ, 0x7610, R6 ;  /* 0x00007610ff067816 */ /* 0x000fe20000000006 */
[----:B0-----:R-:W-:-:S05]  /*13ac0*/  IMAD R75, R75, UR4, RZ ;  /* 0x000000044b4b7c24 */ /* 0x001fca000f8e02ff */
[C---:B------:R-:W-:Y:S01]  /*13ad0*/  LEA R43, P1, R75.reuse, R69, 0x1 ;  /* 0x000000454b2b7211 */ /* 0x040fe200078208ff */
[----:B------:R0:W4:Y:S03]  /*13ae0*/  @P0 LDG.E.U16 R6, desc[UR20][R4.64] ;  /* 0x0000001404060981 */ /* 0x000126000c1e1500 */
[----:B------:R-:W-:Y:S01]  /*13af0*/  LEA.HI.X.SX32 R68, R75, R68, 0x1, P1 ;  /* 0x000000444b447211 */ /* 0x000fe200008f0eff */
[----:B------:R-:W-:Y:S01]  /*13b00*/  STL [R1+0x118], R43 ;  /* 0x0001182b01007387 */ /* 0x000fe20000100800 */
[----:B0-----:R-:W-:-:S03]  /*13b10*/  PRMT R5, RZ, 0x7610, R5 ;  /* 0x00007610ff057816 */ /* 0x001fc60000000005 */
[----:B------:R1:W-:Y:S01]  /*13b20*/  STL [R1+0x114], R68 ;  /* 0x0001144401007387 */ /* 0x0003e20000100800 */
[----:B------:R-:W-:-:S03]  /*13b30*/  PRMT R4, RZ, 0x7610, R4 ;  /* 0x00007610ff047816 */ /* 0x000fc60000000004 */
[----:B------:R0:W4:Y:S02]  /*13b40*/  @P0 LDG.E.U16 R5, desc[UR20][R44.64] ;  /* 0x000000142c050981 */ /* 0x000124000c1e1500 */
[----:B0-----:R-:W-:Y:S02]  /*13b50*/  @P0 IMAD.MOV.U32 R45, RZ, RZ, R68 ;  /* 0x000000ffff2d0224 */ /* 0x001fe400078e0044 */
[----:B------:R-:W-:Y:S02]  /*13b60*/  @P0 IMAD.MOV.U32 R44, RZ, RZ, R43 ;  /* 0x000000ffff2c0224 */ /* 0x000fe400078e002b */
[----:B-1----:R-:W-:-:S03]  /*13b70*/  IMAD R68, R7, 0x80, R7 ;  /* 0x0000008007447824 */ /* 0x002fc600078e0207 */
[----:B------:R-:W4:Y:S01]  /*13b80*/  @P0 LDG.E.U16 R4, desc[UR20][R44.64] ;  /* 0x000000142c040981 */ /* 0x000f22000c1e1500 */
[----:B------:R-:W-:Y:S01]  /*13b90*/  IMAD.SHL.U32 R68, R68, 0x2, RZ ;  /* 0x0000000244447824 */ /* 0x000fe200078e00ff */
[----:B------:R-:W-:-:S04]  /*13ba0*/  SHF.R.U32.HI R133, RZ, 0x5, R7 ;  /* 0x00000005ff857819 */ /* 0x000fc80000011607 */
[----:B------:R-:W-:-:S04]  /*13bb0*/  LOP3.LUT R68, R68, 0x407e, RZ, 0xc0, !PT ;  /* 0x0000407e44447812 */ /* 0x000fc800078ec0ff */
[C---:B------:R-:W-:Y:S01]  /*13bc0*/  LOP3.LUT R7, R68.reuse, 0x10, RZ, 0x3c, !PT ;  /* 0x0000001044077812 */ /* 0x040fe200078e3cff */
[----:B--2---:R-:W-:Y:S04]  /*13bd0*/  STS.U16 [R68+UR9], R130 ;  /* 0x0000008244007988 */ /* 0x004fe80008000409 */
[----:B---3--:R-:W-:Y:S04]  /*13be0*/  STS.U16 [R68+UR9+0x400], R131 ;  /* 0x0004008344007988 */ /* 0x008fe80008000409 */
[----:B----4-:R-:W-:Y:S04]  /*13bf0*/  STS.U16 [R68+UR9+0x800], R129 ;  /* 0x0008008144007988 */ /* 0x010fe80008000409 */
[----:B------:R-:W-:Y:S04]  /*13c00*/  STS.U16 [R68+UR9+0xc00], R128 ;  /* 0x000c008044007988 */ /* 0x000fe80008000409 */
        /* <DEDUP_REMOVED lines=17> */
[----:B------:R0:W-:Y:S04]  /*13d20*/  STS.U16 [R7+UR9+0x1480], R109 ;  /* 0x0014806d07007988 */ /* 0x0001e80008000409 */
[----:B------:R1:W-:Y:S04]  /*13d30*/  STS.U16 [R7+UR9+0x1880], R160 ;  /* 0x001880a007007988 */ /* 0x0003e80008000409 */
[----:B------:R2:W-:Y:S01]  /*13d40*/  STS.U16 [R7+UR9+0x1c80], R159 ;  /* 0x001c809f07007988 */ /* 0x0005e20008000409 */
[C---:B------:R-:W-:Y:S01]  /*13d50*/  LOP3.LUT R43, R68.reuse, 0x30, RZ, 0x3c, !PT ;  /* 0x00000030442b7812 */ /* 0x040fe200078e3cff */
[----:B0-----:R-:W0:Y:S02]  /*13d60*/  LDC R109, c[0x0][0x3a0] ;  /* 0x0000e800ff6d7b82 */ /* 0x001e240000000800 */
[----:B------:R3:W-:Y:S04]  /*13d70*/  STS.U16 [R7+UR9+0x2080], R144 ;  /* 0x0020809007007988 */ /* 0x0007e80008000409 */
[----:B-1----:R1:W5:Y:S04]  /*13d80*/  LDL.LU R160, [R1+0xa48] ;  /* 0x000a480001a07983 */ /* 0x0023680000300800 */
[----:B--2---:R1:W5:Y:S04]  /*13d90*/  LDL.LU R159, [R1+0xa44] ;  /* 0x000a4400019f7983 */ /* 0x0043680000300800 */
[----:B---3--:R1:W5:Y:S04]  /*13da0*/  LDL.LU R144, [R1+0xa40] ;  /* 0x000a400001907983 */ /* 0x0083680000300800 */
[----:B------:R2:W-:Y:S04]  /*13db0*/  STS.U16 [R7+UR9+0x2480], R143 ;  /* 0x0024808f07007988 */ /* 0x0005e80008000409 */
[----:B------:R3:W-:Y:S04]  /*13dc0*/  STS.U16 [R7+UR9+0x2880], R158 ;  /* 0x0028809e07007988 */ /* 0x0007e80008000409 */
[----:B------:R4:W-:Y:S04]  /*13dd0*/  STS.U16 [R7+UR9+0x2c80], R157 ;  /* 0x002c809d07007988 */ /* 0x0009e80008000409 */
[----:B--2---:R1:W5:Y:S04]  /*13de0*/  LDL.LU R143, [R1+0xa3c] ;  /* 0x000a3c00018f7983 */ /* 0x0043680000300800 */
[----:B---3--:R1:W5:Y:S04]  /*13df0*/  LDL.LU R158, [R1+0xa38] ;  /* 0x000a3800019e7983 */ /* 0x0083680000300800 */
[----:B----4-:R1:W5:Y:S04]  /*13e00*/  LDL.LU R157, [R1+0xa34] ;  /* 0x000a3400019d7983 */ /* 0x0103680000300800 */
[----:B------:R2:W-:Y:S04]  /*13e10*/  STS.U16 [R7+UR9+0x3080], R142 ;  /* 0x0030808e07007988 */ /* 0x0005e80008000409 */
[----:B------:R3:W-:Y:S04]  /*13e20*/  STS.U16 [R7+UR9+0x3480], R141 ;  /* 0x0034808d07007988 */ /* 0x0007e80008000409 */
[----:B------:R4:W-:Y:S04]  /*13e30*/  STS.U16 [R7+UR9+0x3880], R71 ;  /* 0x0038804707007988 */ /* 0x0009e80008000409 */
[----:B--2---:R1:W5:Y:S04]  /*13e40*/  LDL.LU R142, [R1+0xa30] ;  /* 0x000a3000018e7983 */ /* 0x0043680000300800 */
[----:B---3--:R1:W5:Y:S04]  /*13e50*/  LDL.LU R141, [R1+0xa2c] ;  /* 0x000a2c00018d7983 */ /* 0x0083680000300800 */
[----:B----4-:R-:W2:Y:S04]  /*13e60*/  LDL.LU R71, [R1+0xa28] ;  /* 0x000a280001477983 */ /* 0x010ea80000300800 */
[----:B------:R3:W-:Y:S02]  /*13e70*/  STS.U16 [R7+UR9+0x3c80], R70 ;  /* 0x003c804607007988 */ /* 0x0007e40008000409 */
[C---:B---3--:R-:W-:Y:S01]  /*13e80*/  LOP3.LUT R7, R68.reuse, 0x20, RZ, 0x3c, !PT ;  /* 0x0000002044077812 */ /* 0x048fe200078e3cff */
[----:B0-----:R-:W-:Y:S01]  /*13e90*/  VIADD R109, R109, 0x7f ;  /* 0x0000007f6d6d7836 */ /* 0x001fe20000000000 */
[----:B------:R1:W5:Y:S04]  /*13ea0*/  LDL.LU R70, [R1+0xa24] ;  /* 0x000a240001467983 */ /* 0x0003680000300800 */
        /* <DEDUP_REMOVED lines=16> */
[----:B------:R-:W-:Y:S04]  /*13fb0*/  STS.U16 [R43+UR9+0x180], R94 ;  /* 0x0001805e2b007988 */ /* 0x000fe80008000409 */
[----:B------:R-:W-:Y:S04]  /*13fc0*/  STS.U16 [R43+UR9+0x580], R93 ;  /* 0x0005805d2b007988 */ /* 0x000fe80008000409 */
[----:B------:R-:W-:Y:S04]  /*13fd0*/  STS.U16 [R43+UR9+0x980], R92 ;  /* 0x0009805c2b007988 */ /* 0x000fe80008000409 */
[----:B------:R-:W-:Y:S04]  /*13fe0*/  STS.U16 [R43+UR9+0xd80], R91 ;  /* 0x000d805b2b007988 */ /* 0x000fe80008000409 */
[----:B------:R-:W-:Y:S04]  /*13ff0*/  STS.U16 [R43+UR9+0x1180], R90 ;  /* 0x0011805a2b007988 */ /* 0x000fe80008000409 */
[----:B------:R-:W-:Y:S04]  /*14000*/  STS.U16 [R43+UR9+0x1580], R89 ;  /* 0x001580592b007988 */ /* 0x000fe80008000409 */
[----:B------:R-:W-:Y:S04]  /*14010*/  STS.U16 [R43+UR9+0x1980], R88 ;  /* 0x001980582b007988 */ /* 0x000fe80008000409 */
[----:B------:R-:W-:Y:S01]  /*14020*/  STS.U16 [R43+UR9+0x1d80], R87 ;  /* 0x001d80572b007988 */ /* 0x000fe20008000409 */
[----:B0-----:R-:W-:-:S03]  /*14030*/  LOP3.LUT R7, R68, 0x40, RZ, 0x3c, !PT ;  /* 0x0000004044077812 */ /* 0x001fc600078e3cff */
        /* <DEDUP_REMOVED lines=60> */
[----:B------:R-:W-:Y:S01]  /*14400*/  STS.U16 [R38+UR9+0x780], R19 ;  /* 0x0007801326007988 */ /* 0x000fe20008000409 */
[----:B0-----:R-:W-:-:S03]  /*14410*/  SHF.R.S32.HI R7, RZ, 0x1f, R109 ;  /* 0x0000001fff077819 */ /* 0x001fc6000001146d */
[----:B------:R-:W-:Y:S04]  /*14420*/  STS.U16 [R38+UR9+0xb80], R18 ;  /* 0x000b801226007988 */ /* 0x000fe80008000409 */
[----:B------:R-:W-:Y:S01]  /*14430*/  STS.U16 [R38+UR9+0xf80], R17 ;  /* 0x000f801126007988 */ /* 0x000fe20008000409 */
[----:B------:R-:W-:-:S03]  /*14440*/  LEA.HI R7, R7, R109, RZ, 0x7 ;  /* 0x0000006d07077211 */ /* 0x000fc600078f38ff */
[----:B------:R-:W-:Y:S04]  /*14450*/  STS.U16 [R38+UR9+0x1380], R16 ;  /* 0x0013801026007988 */ /* 0x000fe80008000409 */
[----:B------:R-:W-:Y:S04]  /*14460*/  STS.U16 [R38+UR9+0x1780], R15 ;  /* 0x0017800f26007988 */ /* 0x000fe80008000409 */
[----:B------:R-:W-:Y:S04]  /*14470*/  STS.U16 [R38+UR9+0x1b80], R14 ;  /* 0x001b800e26007988 */ /* 0x000fe80008000409 */
[----:B------:R-:W-:Y:S01]  /*14480*/  STS.U16 [R38+UR9+0x1f80], R13 ;  /* 0x001f800d26007988 */ /* 0x000fe20008000409 */
[----:B------:R-:W-:-:S03]  /*14490*/  SHF.R.S32.HI R7, RZ, 0x7, R7 ;  /* 0x00000007ff077819 */ /* 0x000fc60000011407 */
[----:B------:R-:W-:Y:S04]  /*144a0*/  STS.U16 [R38+UR9+0x2380], R12 ;  /* 0x0023800c26007988 */ /* 0x000fe80008000409 */
[----:B------:R-:W-:Y:S04]  /*144b0*/  STS.U16 [R38+UR9+0x2780], R11 ;  /* 0x0027800b26007988 */ /* 0x000fe80008000409 */
[----:B------:R-:W-:Y:S04]  /*144c0*/  STS.U16 [R38+UR9+0x2b80], R10 ;  /* 0x002b800a26007988 */ /* 0x000fe80008000409 */
[----:B------:R-:W-:Y:S04]  /*144d0*/  STS.U16 [R38+UR9+0x2f80], R9 ;  /* 0x002f800926007988 */ /* 0x000fe80008000409 */
[----:B------:R-:W-:Y:S04]  /*144e0*/  STS.U16 [R38+UR9+0x3380], R8 ;  /* 0x0033800826007988 */ /* 0x000fe80008000409 */
[----:B------:R-:W-:Y:S04]  /*144f0*/  STS.U16 [R38+UR9+0x3780], R6 ;  /* 0x0037800626007988 */ /* 0x000fe80008000409 */
[----:B------:R0:W-:Y:S04]  /*14500*/  STS.U16 [R38+UR9+0x3b80], R5 ;  /* 0x003b800526007988 */ /* 0x0001e80008000409 */
[----:B------:R1:W-:Y:S01]  /*14510*/  STS.U16 [R38+UR9+0x3f80], R4 ;  /* 0x003f800426007988 */ /* 0x0003e20008000409 */
[----:B------:R3:W-:Y:S06]  /*14520*/  MEMBAR.ALL.CTA ;  /* 0x0000000000007992 */ /* 0x0007ec0000008000 */
[----:B---3--:R-:W3:Y:S01]  /*14530*/  FENCE.VIEW.ASYNC.S ;  /* 0x00000000000073c6 */ /* 0x008ee20000000000 */
[----:B0-----:R-:W-:-:S03]  /*14540*/  VIMNMX R5, PT, PT, R7, 0x1, !PT ;  /* 0x0000000107057848 */ /* 0x001fc60007fe0100 */
[----:B------:R1:W5:Y:S02]  /*14550*/  LDL.LU R3, [R1+0xa20] ;  /* 0x000a200001037983 */ /* 0x0003640000300800 */
[----:B------:R-:W-:Y:S02]  /*14560*/  VIADD R5, R5, 0xffffffff ;  /* 0xffffffff05057836 */ /* 0x000fe40000000000 */
[----:B------:R1:W5:Y:S01]  /*14570*/  LDL.LU R2, [R1+0xa1c] ;  /* 0x000a1c0001027983 */ /* 0x0003620000300800 */
[----:B---3--:R-:W-:Y:S01]  /*14580*/  BAR.SYNC.DEFER_BLOCKING 0x0 ;  /* 0x0000000000007b1d */ /* 0x008fe20000010000 */
[----:B------:R-:W-:Y:S01]  /*14590*/  ISETP.NE.U32.AND P0, PT, R133, RZ, PT ;  /* 0x000000ff8500720c */ /* 0x000fe20003f05070 */
[----:B------:R-:W-:-:S04]  /*145a0*/  UIADD3 UR4, UPT, UPT, UR9, 0x8000, URZ ;  /* 0x0000800009047890 */ /* 0x000fc8000fffe0ff */
[----:B------:R1:W-:Y:S01]  /*145b0*/  STL [R1+0x798], R5 ;  /* 0x0007980501007387 */ /* 0x0003e20000100800 */
[----:B------:R-:W-:Y:S01]  /*145c0*/  USHF.R.U32.HI UR4, URZ, 0x4, UR4 ;  /* 0x00000004ff047899 */ /* 0x000fe20008011604 */
[----:B------:R-:W-:-:S03]  /*145d0*/  ISETP.LT.OR P1, PT, R109, 0x80, P0 ;  /* 0x000000806d00780c */ /* 0x000fc60000721670 */
[----:B------:R-:W-:-:S04]  /*145e0*/  USGXT.U32 UR12, UR4, 0xe ;  /* 0x0000000e040c789a */ /* 0x000fc80008000000 */
[----:B------:R-:W-:Y:S01]  /*145f0*/  UIADD3 UR7, UP1, UPT, UR12, 0x2, URZ ;  /* 0x000000020c077890 */ /* 0x000fe2000ff3e0ff */
[----:B------:R-:W-:Y:S01]  /*14600*/  UMOV UR4, URZ ;  /* 0x000000ff00047c82 */ /* 0x000fe20008000000 */
[----:B------:R-:W-:Y:S02]  /*14610*/  UIADD3 UR11, UPT, UPT, UR8, 0x80, URZ ;  /* 0x00000080080b7890 */ /* 0x000fe4000fffe0ff */
[----:B------:R-:W-:Y:S01]  /*14620*/  UIADD3.X UR13, UPT, UPT, UR4, 0x40004040, URZ, UP1, !UPT ;  /* 0x40004040040d7890 */ /* 0x000fe20008ffe4ff */
[----:B------:R-:W-:Y:S01]  /*14630*/  ISETP.NE.U32.AND P3, PT, R5, RZ, PT ;  /* 0x000000ff0500720c */ /* 0x000fe20003f65070 */
[----:B--2---:R-:W-:Y:S01]  /*14640*/  IMAD.SHL.U32 R71, R71, 0x80, RZ ;  /* 0x0000008047477824 */ /* 0x004fe200078e00ff */
[----:B-1----:R-:W-:Y:S11]  /*14650*/  @P1 BRA `(.L_x_7) ;  /* 0x0000000000c01947 */ /* 0x002ff60003800000 */
[----:B------:R-:W-:Y:S01]  /*14660*/  USHF.R.U32.HI UR14, URZ, 0x4, UR9 ;  /* 0x00000004ff0e7899 */ /* 0x000fe20008011609 */
[----:B------:R-:W-:Y:S01]  /*14670*/  UMOV UR4, URZ ;  /* 0x000000ff00047c82 */ /* 0x000fe20008000000 */
[----:B------:R-:W-:Y:S02]  /*14680*/  UIADD3 UR16, UPT, UPT, UR8, 0x88, URZ ;  /* 0x0000008808107890 */ /* 0x000fe4000fffe0ff */
[----:B------:R-:W-:Y:S02]  /*14690*/  USGXT.U32 UR14, UR14, 0xe ;  /* 0x0000000e0e0e789a */ /* 0x000fe40008000000 */
[----:B------:R-:W-:Y:S02]  /*146a0*/  UIADD3 UR17, UPT, UPT, UR8, 0x90, URZ ;  /* 0x0000009008117890 */ /* 0x000fe4000fffe0ff */
[----:B------:R-:W-:Y:S02]  /*146b0*/  UIADD3 UR38, UP1, UPT, UR14, 0x2, URZ ;  /* 0x000000020e267890 */ /* 0x000fe4000ff3e0ff */
[----:B------:R-:W-:-:S02]  /*146c0*/  UIADD3 UR24, UPT, UPT, UR8, 0x98, URZ ;  /* 0x0000009808187890 */ /* 0x000fc4000fffe0ff */
[----:B------:R-:W-:Y:S02]  /*146d0*/  UIADD3.X UR39, UPT, UPT, UR4, 0x40004040, URZ, UP1, !UPT ;  /* 0x4000404004277890 */ /* 0x000fe40008ffe4ff */
[----:B------:R-:W-:Y:S02]  /*146e0*/  UIADD3 UR25, UPT, UPT, UR8, 0xa0, URZ ;  /* 0x000000a008197890 */ /* 0x000fe4000fffe0ff */
[----:B------:R-:W-:Y:S02]  /*146f0*/  UIADD3.64 UR18, UPT, UPT, UR38, 0x2, URZ ;  /* 0x0000000226127897 */ /* 0x000fe4000fffe0ff */
[----:B------:R-:W-:Y:S02]  /*14700*/  UIADD3.64 UR22, UPT, UPT, UR38, 0x4, URZ ;  /* 0x0000000426167897 */ /* 0x000fe4000fffe0ff */
[----:B------:R-:W-:Y:S02]  /*14710*/  UIADD3.64 UR26, UPT, UPT, UR38, 0x3fe, URZ ;  /* 0x000003fe261a7897 */ /* 0x000fe4000fffe0ff */
[----:B------:R-:W-:-:S02]  /*14720*/  UIADD3 UR30, UPT, UPT, UR8, 0xa8, URZ ;  /* 0x000000a8081e7890 */ /* 0x000fc4000fffe0ff */
[----:B------:R-:W-:Y:S02]  /*14730*/  UIADD3.64 UR28, UPT, UPT, UR38, 0x400, URZ ;  /* 0x00000400261c7897 */ /* 0x000fe4000fffe0ff */
[----:B------:R-:W-:Y:S02]  /*14740*/  UIADD3 UR31, UPT, UPT, UR8, 0xb0, URZ ;  /* 0x000000b0081f7890 */ /* 0x000fe4000fffe0ff */
[----:B------:R-:W-:Y:S01]  /*14750*/  UIADD3.64 UR32, UPT, UPT, UR38, 0x402, URZ ;  /* 0x0000040226207897 */ /* 0x000fe2000fffe0ff */
[----:B------:R-:W-:Y:S01]  /*14760*/  UMOV UR40, 0x0 ;  /* 0x0000000000287882 */ /* 0x000fe20000000000 */
[----:B------:R-:W-:Y:S01]  /*14770*/  UMOV UR41, 0x8200490 ;  /* 0x0820049000297882 */ /* 0x000fe20000000000 */
[----:B------:R-:W-:Y:S02]  /*14780*/  UIADD3 UR36, UPT, UPT, UR8, 0xb8, URZ ;  /* 0x000000b808247890 */ /* 0x000fe4000fffe0ff */
[----:B------:R-:W-:Y:S01]  /*14790*/  UIADD3.64 UR34, UPT, UPT, UR38, 0x404, URZ ;  /* 0x0000040426227897 */ /* 0x000fe2000fffe0ff */
[----:B------:R-:W-:Y:S01]  /*147a0*/  UMOV UR15, 0x40004040 ;  /* 0x40004040000f7882 */ /* 0x000fe20000000000 */
[----:B------:R-:W-:Y:S01]  /*147b0*/  UMOV UR42, 0x0 ;  /* 0x00000000002a7882 */ /* 0x000fe20000000000 */
[----:B------:R-:W-:Y:S01]  /*147c0*/  UMOV UR43, 0x8200490 ;  /* 0x08200490002b7882 */ /* 0x000fe20000000000 */
[----:B------:R-:W-:Y:S01]  /*147d0*/  UMOV UR44, 0x0 ;  /* 0x00000000002c7882 */ /* 0x000fe20000000000 */
[----:B------:R-:W-:Y:S01]  /*147e0*/  UMOV UR45, 0x8200490 ;  /* 0x08200490002d7882 */ /* 0x000fe20000000000 */
[----:B------:R0:W-:Y:S01]  /*147f0*/  UTCHMMA tmem[UR11], gdesc[UR14], tmem[UR8], tmem[UR40], idesc[UR41], !UPT ;  /* 0x00ff280e0b0079ea */ /* 0x0001e2000f800008 */
[----:B------:R-:W-:Y:S01]  /*14800*/  UMOV UR46, 0x0 ;  /* 0x00000000002e7882 */ /* 0x000fe20000000000 */
[----:B------:R-:W-:Y:S01]  /*14810*/  UMOV UR47, 0x8200490 ;  /* 0x08200490002f7882 */ /* 0x000fe20000000000 */
[----:B------:R0:W-:Y:S01]  /*14820*/  UTCHMMA tmem[UR16], gdesc[UR38], tmem[UR8], tmem[UR42], idesc[UR43], UPT ;  /* 0x00ff2a26100079ea */ /* 0x0001e2000b800008 */
        /* <DEDUP_REMOVED lines=8> */
[----:B------:R-:W-:Y:S01]  /*148b0*/  UMOV UR4, UR6 ;  /* 0x0000000600047c82 */ /* 0x000fe20008000000 */
[----:B------:R-:W-:Y:S01]  /*148c0*/  UMOV UR5, URZ ;  /* 0x000000ff00057c82 */ /* 0x000fe20008000000 */
[----:B------:R0:W-:Y:S01]  /*148d0*/  UTCHMMA tmem[UR25], gdesc[UR26], tmem[UR8], tmem[UR48], idesc[UR49], UPT ;  /* 0x00ff301a190079ea */ /* 0x0001e2000b800008 */
[----:B------:R-:W-:Y:S01]  /*148e0*/  UMOV UR54, 0x0 ;  /* 0x0000000000367882 */ /* 0x000fe20000000000 */
[----:B------:R-:W-:Y:S01]  /*148f0*/  UMOV UR55, 0x8200490 ;  /* 0x0820049000377882 */ /* 0x000fe20000000000 */
[----:B------:R0:W-:Y:S01]  /*14900*/  UTCHMMA tmem[UR30], gdesc[UR28], tmem[UR8], tmem[UR50], idesc[UR51], UPT ;  /* 0x00ff321c1e0079ea */ /* 0x0001e2000b800008 */
[----:B------:R-:W-:Y:S01]  /*14910*/  UMOV UR4, UR4 ;  /* 0x0000000400047c82 */ /* 0x000fe20008000000 */
[----:B------:R0:W-:Y:S01]  /*14920*/  UTCHMMA tmem[UR31], gdesc[UR32], tmem[UR8], tmem[UR52], idesc[UR53], UPT ;  /* 0x00ff34201f0079ea */ /* 0x0001e2000b800008 */
[----:B------:R0:W-:Y:S01]  /*14930*/  UTCHMMA tmem[UR36], gdesc[UR34], tmem[UR8], tmem[UR54], idesc[UR55], UPT ;  /* 0x00ff3622240079ea */ /* 0x0001e2000b800008 */
[----:B------:R0:W-:Y:S01]  /*14940*/  UTCBAR [UR4], URZ ;  /* 0x000000ff040073e9 */ /* 0x0001e200080000ff */
[----:B------:R-:W-:Y:S01]  /*14950*/  NOP ;  /* 0x0000000000007918 */ /* 0x000fe20000000000 */
.L_x_7:
[----:B0-----:R-:W-:Y:S01]  /*14960*/  UMOV UR4, URZ ;  /* 0x000000ff00047c82 */ /* 0x001fe20008000000 */
[----:B------:R-:W-:Y:S01]  /*14970*/  UMOV UR14, UR7 ;  /* 0x00000007000e7c82 */ /* 0x000fe20008000000 */
[----:B------:R-:W-:Y:S01]  /*14980*/  UMOV UR15, UR13 ;  /* 0x0000000d000f7c82 */ /* 0x000fe20008000000 */
[----:B-----5:R-:W-:Y:S02]  /*14990*/  IMAD.SHL.U32 R72, R70, 0x80, RZ ;  /* 0x0000008046487824 */ /* 0x020fe400078e00ff */
[----:B------:R-:W-:Y:S01]  /*149a0*/  IMAD.MOV.U32 R140, RZ, RZ, RZ ;  /* 0x000000ffff8c7224 */ /* 0x000fe200078e00ff */
[----:B------:R-:W-:Y:S06]  /*149b0*/  @!P3 BRA `(.L_x_8) ;  /* 0x000000b800a4b947 */ /* 0x000fec0003800000 */
[----:B------:R-:W-:Y:S01]  /*149c0*/  SHF.R.S32.HI R69, RZ, 0x1f, R71 ;  /* 0x0000001fff457819 */ /* 0x000fe20000011447 */
[C---:B------:R-:W-:Y:S01]  /*149d0*/  IMAD.SHL.U32 R70, R71.reuse, 0x2, RZ ;  /* 0x0000000247467824 */ /* 0x040fe200078e00ff */
[----:B------:R-:W-:Y:S01]  /*149e0*/  SHF.R.S32.HI R4, RZ, 0x1f, R72 ;  /* 0x0000001fff047819 */ /* 0x000fe20000011448 */
[----:B------:R-:W-:Y:S01]  /*149f0*/  UIADD3.64 UR22, UPT, UPT, UR14, 0x2, URZ ;  /* 0x000000020e167897 */ /* 0x000fe2000fffe0ff */
[----:B------:R-:W-:Y:S01]  /*14a00*/  SHF.L.U64.HI R69, R71, 0x1, R69 ;  /* 0x0000000147457819 */ /* 0x000fe20000010245 */
[----:B------:R-:W-:Y:S01]  /*14a10*/  UIADD3.64 UR24, UPT, UPT, UR14, 0x4, URZ ;  /* 0x000000040e187897 */ /* 0x000fe2000fffe0ff */
[C---:B------:R-:W-:Y:S01]  /*14a20*/  SHF.L.U64.HI R71, R72.reuse, 0x1, R4 ;  /* 0x0000000148477819 */ /* 0x040fe20000010204 */
[----:B------:R-:W-:Y:S01]  /*14a30*/  IMAD.SHL.U32 R72, R72, 0x2, RZ ;  /* 0x0000000248487824 */ /* 0x000fe200078e00ff */
[----:B------:R-:W-:Y:S02]  /*14a40*/  UIADD3.64 UR26, UPT, UPT, UR14, 0x3fe, URZ ;  /* 0x000003fe0e1a7897 */ /* 0x000fe4000fffe0ff */
[----:B------:R-:W-:-:S02]  /*14a50*/  UIADD3.64 UR28, UPT, UPT, UR14, 0x400, URZ ;  /* 0x000004000e1c7897 */ /* 0x000fc4000fffe0ff */
[----:B------:R-:W-:Y:S02]  /*14a60*/  UIADD3.64 UR30, UPT, UPT, UR14, 0x402, URZ ;  /* 0x000004020e1e7897 */ /* 0x000fe4000fffe0ff */
[----:B------:R-:W-:Y:S01]  /*14a70*/  UIADD3.64 UR32, UPT, UPT, UR14, 0x404, URZ ;  /* 0x000004040e207897 */ /* 0x000fe2000fffe0ff */
[----:B------:R-:W-:Y:S01]  /*14a80*/  UMOV UR18, 0x1 ;  /* 0x0000000100127882 */ /* 0x000fe20000000000 */
[----:B------:R-:W-:-:S10]  /*14a90*/  UMOV UR5, URZ ;  /* 0x000000ff00057c82 */ /* 0x000fd40008000000 */
.L_x_11:
[----:B------:R-:W2:Y:S01]  /*14aa0*/  LDL.LU R5, [R1+0x39c] ;  /* 0x00039c0001057983 */ /* 0x000ea20000300800 */
[----:B------:R-:W0:Y:S03]  /*14ab0*/  LDC R110, c[0x0][0x3a0] ;  /* 0x0000e800ff6e7b82 */ /* 0x000e260000000800 */
[----:B------:R-:W3:Y:S04]  /*14ac0*/  LDL.LU R4, [R1+0x3a0] ;  /* 0x0003a00001047983 */ /* 0x000ee80000300800 */
[----:B------:R1:W-:Y:S04]  /*14ad0*/  STL [R1+0xa34], R143 ;  /* 0x000a348f01007387 */ /* 0x0003e80000100800 */
[----:B-1----:R-:W4:Y:S04]  /*14ae0*/  LDL.LU R143, [R1+0x3a8] ;  /* 0x0003a800018f7983 */ /* 0x002f280000300800 */
[----:B------:R1:W-:Y:S04]  /*14af0*/  STL [R1+0xa30], R142 ;  /* 0x000a308e01007387 */ /* 0x0003e80000100800 */
[----:B-1----:R-:W4:Y:S04]  /*14b00*/  LDL.LU R142, [R1+0x3b8] ;  /* 0x0003b800018e7983 */ /* 0x002f280000300800 */
[----:B------:R1:W-:Y:S04]  /*14b10*/  STL [R1+0xa2c], R141 ;  /* 0x000a2c8d01007387 */ /* 0x0003e80000100800 */
[----:B-1----:R-:W4:Y:S04]  /*14b20*/  LDL.LU R141, [R1+0x3b0] ;  /* 0x0003b000018d7983 */ /* 0x002f280000300800 */
[----:B------:R1:W-:Y:S04]  /*14b30*/  STL [R1+0xa28], R70 ;  /* 0x000a284601007387 */ /* 0x0003e80000100800 */
[----:B-1----:R-:W4:Y:S01]  /*14b40*/  LDL.LU R70, [R1+0x3a4] ;  /* 0x0003a40001467983 */ /* 0x002f220000300800 */
[----:B------:R-:W-:Y:S01]  /*14b50*/  VIADD R140, R140, 0x1 ;  /* 0x000000018c8c7836 */ /* 0x000fe20000000000 */
[----:B------:R-:W-:-:S02]  /*14b60*/  IADD3 R2, P5, PT, R2, R72, RZ ;  /* 0x0000004802027210 */ /* 0x000fc40007fbe0ff */
[----:B------:R1:W-:Y:S01]  /*14b70*/  STL [R1+0xa24], R69 ;  /* 0x000a244501007387 */ /* 0x0003e20000100800 */
[----:B0-----:R-:W-:Y:S01]  /*14b80*/  IMAD R110, R140, -0x80, R110 ;  /* 0xffffff808c6e7824 */ /* 0x001fe200078e026e */
[----:B------:R-:W-:Y:S01]  /*14b90*/  PRMT R111, RZ, 0x7610, R111 ;  /* 0x00007610ff6f7816 */ /* 0x000fe2000000006f */
[----:B------:R-:W-:Y:S01]  /*14ba0*/  IMAD.X R3, R3, 0x1, R71, P5 ;  /* 0x0000000103037824 */ /* 0x000fe200028e0647 */
[----:B------:R-:W-:Y:S01]  /*14bb0*/  STL [R1+0xa20], R68 ;  /* 0x000a204401007387 */ /* 0x000fe20000100800 */
[----:B------:R-:W-:Y:S02]  /*14bc0*/  PRMT R109, RZ, 0x7610, R109 ;  /* 0x00007610ff6d7816 */ /* 0x000fe4000000006d */
[C---:B------:R-:W-:Y:S01]  /*14bd0*/  ISETP.GT.AND P1, PT, R110.reuse, 0x1, PT ;  /* 0x000000016e00780c */ /* 0x040fe20003f24270 */
[----:B------:R0:W-:Y:S01]  /*14be0*/  STL [R1+0xa1c], R0 ;  /* 0x000a1c0001007387 */ /* 0x0001e20000100800 */
[----:B------:R-:W-:Y:S02]  /*14bf0*/  PRMT R108, RZ, 0x7610, R108 ;  /* 0x00007610ff6c7816 */ /* 0x000fe4000000006c */
[----:B------:R-:W-:-:S13]  /*14c00*/  ISETP.GT.AND P4, PT, R110, RZ, PT ;  /* 0x000000ff6e00720c */ /* 0x000fda0003f84270 */
[----:B------:R-:W4:Y:S01]  /*14c10*/  @P4 LDG.E.U16 R109, desc[UR20][R2.64] ;  /* 0x00000014026d4981 */ /* 0x000f22000c1e1500 */
[----:B---3--:R-:W-:-:S05]  /*14c20*/  IADD3 R4, P3, PT, R4, R72, RZ ;  /* 0x0000004804047210 */ /* 0x008fca0007f7e0ff */
[----:B--2---:R-:W-:Y:S01]  /*14c30*/  IMAD.X R5, R5, 0x1, R71, P3 ;  /* 0x0000000105057824 */ /* 0x004fe200018e0647 */
[----:B------:R-:W-:Y:S01]  /*14c40*/  ISETP.GT.AND P3, PT, R110, 0x2, PT ;  /* 0x000000026e00780c */ /* 0x000fe20003f64270 */
[----:B------:R2:W-:Y:S04]  /*14c50*/  STL [R1+0x3a0], R4 ;  /* 0x0003a00401007387 */ /* 0x0005e80000100800 */
[----:B------:R3:W-:Y:S01]  /*14c60*/  STL [R1+0x39c], R5 ;  /* 0x00039c0501007387 */ /* 0x0007e20000100800 */
[----:B----4-:R-:W-:-:S03]  /*14c70*/  IADD3 R143, P5, PT, R143, R72, RZ ;  /* 0x000000488f8f7210 */ /* 0x010fc60007fbe0ff */
[----:B-1----:R-:W4:Y:S04]  /*14c80*/  LDL.LU R69, [R1+0x3b4] ;  /* 0x0003b40001457983 */ /* 0x002f280000300800 */
[----:B0-----:R-:W4:Y:S04]  /*14c90*/  LDL.LU R0, [R1+0x3c0] ;  /* 0x0003c00001007983 */ /* 0x001f280000300800 */
[----:B------:R-:W-:Y:S04]  /*14ca0*/  STL [R1+0x3a8], R143 ;  /* 0x0003a88f01007387 */ /* 0x000fe80000100800 */
[----:B------:R2:W4:Y:S02]  /*14cb0*/  @P1 LDG.E.U16 R111, desc[UR20][R4.64] ;  /* 0x00000014046f1981 */ /* 0x000524000c1e1500 */
[----:B--2---:R-:W-:Y:S01]  /*14cc0*/  @P3 IMAD.MOV.U32 R4, RZ, RZ, R143 ;  /* 0x000000ffff043224 */ /* 0x004fe200078e008f */
[-C--:B------:R-:W-:Y:S01]  /*14cd0*/  IADD3 R141, P6, PT, R141, R72.reuse, RZ ;  /* 0x000000488d8d7210 */ /* 0x080fe20007fde0ff */
[----:B------:R-:W-:Y:S01]  /*14ce0*/  IMAD.X R70, R70, 0x1, R71, P5 ;  /* 0x0000000146467824 */ /* 0x000fe200028e0647 */
[----:B------:R-:W-:-:S03]  /*14cf0*/  IADD3 R142, P5, PT, R142, R72, RZ ;  /* 0x000000488e8e7210 */ /* 0x000fc60007fbe0ff */
[----:B---3--:R-:W-:Y:S01]  /*14d00*/  @P3 IMAD.MOV.U32 R5, RZ, RZ, R70 ;  /* 0x000000ffff053224 */ /* 0x008fe200078e0046 */
[----:B------:R0:W-:Y:S04]  /*14d10*/  STL [R1+0x3a4], R70 ;  /* 0x0003a44601007387 */ /* 0x0001e80000100800 */
[----:B------:R1:W5:Y:S04]  /*14d20*/  @P3 LDG.E.U16 R108, desc[UR20][R4.64] ;  /* 0x00000014046c3981 */ /* 0x000368000c1e1500 */
[----:B0-----:R-:W2:Y:S04]  /*14d30*/  LDL.LU R70, [R1+0x3bc] ;  /* 0x0003bc0001467983 */ /* 0x001ea80000300800 */
[----:B------:R0:W-:Y:S04]  /*14d40*/  STL [R1+0x3b0], R141 ;  /* 0x0003b08d01007387 */ /* 0x0001e80000100800 */
[----:B------:R-:W3:Y:S04]  /*14d50*/  LDL.LU R143, [R1+0x3c8] ;  /* 0x0003c800018f7983 */ /* 0x000ee80000300800 */
[----:B------:R-:W-:Y:S04]  /*14d60*/  STL [R1+0x3b8], R142 ;  /* 0x0003b88e01007387 */ /* 0x000fe80000100800 */
[----:B------:R-:W3:Y:S04]  /*14d70*/  LDL.LU R68, [R1+0x3d0] ;  /* 0x0003d00001447983 */ /* 0x000ee80000300800 */
[----:B------:R-:W3:Y:S01]  /*14d80*/  LDL.LU R5, [R1+0x3ac] ;  /* 0x0003ac0001057983 */ /* 0x000ee20000300800 */
[----:B------:R-:W-:-:S02]  /*14d90*/  ISETP.GT.AND P4, PT, R110, 0x3, PT ;  /* 0x000000036e00780c */ /* 0x000fc40003f84270 */
[C---:B------:R-:W-:Y:S02]  /*14da0*/  ISETP.GT.AND P1, PT, R110.reuse, 0x4, PT ;  /* 0x000000046e00780c */ /* 0x040fe40003f24270 */
[----:B------:R-:W-:Y:S02]  /*14db0*/  PRMT R107, RZ, 0x7610, R107 ;  /* 0x00007610ff6b7816 */ /* 0x000fe4000000006b */
[----:B------:R-:W-:Y:S02]  /*14dc0*/  ISETP.GT.AND P3, PT, R110, 0x5, PT ;  /* 0x000000056e00780c */ /* 0x000fe40003f64270 */
[----:B------:R-:W-:-:S05]  /*14dd0*/  PRMT R6, RZ, 0x7610, R6 ;  /* 0x00007610ff067816 */ /* 0x000fca0000000006 */
[----:B-1----:R-:W-:Y:S01]  /*14de0*/  @P4 IMAD.MOV.U32 R4, RZ, RZ, R141 ;  /* 0x000000ffff044224 */ /* 0x002fe200078e008d */
[----:B------:R-:W-:Y:S01]  /*14df0*/  PRMT R106, RZ, 0x7610, R106 ;  /* 0x00007610ff6a7816 */ /* 0x000fe2000000006a */
[----:B----4-:R-:W-:Y:S01]  /*14e00*/  IMAD.X R69, R69, 0x1, R71, P5 ;  /* 0x0000000145457824 */ /* 0x010fe200028e0647 */
[----:B------:R-:W-:-:S05]  /*14e10*/  IADD3 R0, P5, PT, R0, R72, RZ ;  /* 0x0000004800007210 */ /* 0x000fca0007fbe0ff */
[--C-:B--2---:R-:W-:Y:S02]  /*14e20*/  IMAD.X R70, R70, 0x1, R71.reuse, P5 ;  /* 0x0000000146467824 */ /* 0x104fe400028e0647 */
[----:B---3--:R-:W-:Y:S01]  /*14e30*/  IMAD.X R5, R5, 0x1, R71, P6 ;  /* 0x0000000105057824 */ /* 0x008fe200030e0647 */
[----:B------:R-:W-:-:S04]  /*14e40*/  IADD3 R143, P6, PT, R143, R72, RZ ;  /* 0x000000488f8f7210 */ /* 0x000fc80007fde0ff */
[----:B------:R1:W-:Y:S04]  /*14e50*/  STL [R1+0x3ac], R5 ;  /* 0x0003ac0501007387 */ /* 0x0003e80000100800 */
[----:B------:R2:W5:Y:S01]  /*14e60*/  @P4 LDG.E.U16 R107, desc[UR20][R4.64] ;  /* 0x00000014046b4981 */ /* 0x000562000c1e1500 */
[----:B------:R-:W-:-:S03]  /*14e70*/  IADD3 R68, P5, PT, R68, R72, RZ ;  /* 0x0000004844447210 */ /* 0x000fc60007fbe0ff */
[----:B------:R3:W-:Y:S04]  /*14e80*/  STL [R1+0x3b4], R69 ;  /* 0x0003b44501007387 */ /* 0x0007e80000100800 */
[----:B0-----:R-:W4:Y:S01]  /*14e90*/  LDL.LU R141, [R1+0x3cc] ;  /* 0x0003cc00018d7983 */ /* 0x001f220000300800 */
[----:B--2---:R-:W-:Y:S02]  /*14ea0*/  @P1 IMAD.MOV.U32 R4, RZ, RZ, R142 ;  /* 0x000000ffff041224 */ /* 0x004fe400078e008e */
[----:B-1----:R-:W-:Y:S02]  /*14eb0*/  @P1 IMAD.MOV.U32 R5, RZ, RZ, R69 ;  /* 0x000000ffff051224 */ /* 0x002fe400078e0045 */
[----:B---3--:R-:W2:Y:S04]  /*14ec0*/  LDL.LU R69, [R1+0x3d8] ;  /* 0x0003d80001457983 */ /* 0x008ea80000300800 */
[----:B------:R-:W-:Y:S04]  /*14ed0*/  STL [R1+0x3c0], R0 ;  /* 0x0003c00001007387 */ /* 0x000fe80000100800 */
[----:B------:R0:W5:Y:S04]  /*14ee0*/  @P1 LDG.E.U16 R6, desc[UR20][R4.64] ;  /* 0x0000001404061981 */ /* 0x000168000c1e1500 */
[----:B------:R1:W-:Y:S01]  /*14ef0*/  STL [R1+0x3bc], R70 ;  /* 0x0003bc4601007387 */ /* 0x0003e20000100800 */
[----:B0-----:R-:W-:-:S02]  /*14f00*/  @P3 IMAD.MOV.U32 R4, RZ, RZ, R0 ;  /* 0x000000ffff043224 */ /* 0x001fc400078e0000 */
[----:B------:R-:W-:Y:S02]  /*14f10*/  @P3 IMAD.MOV.U32 R5, RZ, RZ, R70 ;  /* 0x000000ffff053224 */ /* 0x000fe400078e0046 */
[----:B-1----:R-:W3:Y:S04]  /*14f20*/  LDL.LU R70, [R1+0x3d4] ;  /* 0x0003d40001467983 */ /* 0x002ee80000300800 */
[----:B------:R-:W-:Y:S04]  /*14f30*/  STL [R1+0x3c8], R143 ;  /* 0x0003c88f01007387 */ /* 0x000fe80000100800 */
[----:B------:R-:W3:Y:S04]  /*14f40*/  LDL.LU R142, [R1+0x3e0] ;  /* 0x0003e000018e7983 */ /* 0x000ee80000300800 */
[----:B------:R-:W-:Y:S04]  /*14f50*/  STL [R1+0x3d0], R68 ;  /* 0x0003d04401007387 */ /* 0x000fe80000100800 */
[----:B------:R-:W3:Y:S04]  /*14f60*/  LDL.LU R0, [R1+0x3e8] ;  /* 0x0003e80001007983 */ /* 0x000ee80000300800 */
[----:B------:R0:W5:Y:S04]  /*14f70*/  @P3 LDG.E.U16 R106, desc[UR20][R4.64] ;  /* 0x00000014046a3981 */ /* 0x000168000c1e1500 */
[----:B------:R-:W3:Y:S01]  /*14f80*/  LDL.LU R5, [R1+0x3c4] ;  /* 0x0003c40001057983 */ /* 0x000ee20000300800 */
[----:B------:R-:W-:-:S02]  /*14f90*/  ISETP.GT.AND P4, PT, R110, 0x6, PT ;  /* 0x000000066e00780c */ /* 0x000fc40003f84270 */
[C---:B------:R-:W-:Y:S02]  /*14fa0*/  ISETP.GT.AND P1, PT, R110.reuse, 0x7, PT ;  /* 0x000000076e00780c */ /* 0x040fe40003f24270 */
[----:B------:R-:W-:Y:S02]  /*14fb0*/  PRMT R7, RZ, 0x7610, R7 ;  /* 0x00007610ff077816 */ /* 0x000fe40000000007 */
[----:B------:R-:W-:Y:S02]  /*14fc0*/  ISETP.GT.AND P3, PT, R110, 0x8, PT ;  /* 0x000000086e00780c */ /* 0x000fe40003f64270 */
[----:B------:R-:W-:-:S05]  /*14fd0*/  PRMT R105, RZ, 0x7610, R105 ;  /* 0x00007610ff697816 */ /* 0x000fca0000000069 */
[----:B0-----:R-:W-:Y:S01]  /*14fe0*/  @P4 IMAD.MOV.U32 R4, RZ, RZ, R143 ;  /* 0x000000ffff044224 */ /* 0x001fe200078e008f */
[----:B------:R-:W-:Y:S01]  /*14ff0*/  PRMT R104, RZ, 0x7610, R104 ;  /* 0x00007610ff687816 */ /* 0x000fe20000000068 */
[----:B----4-:R-:W-:Y:S01]  /*15000*/  IMAD.X R141, R141, 0x1, R71, P5 ;  /* 0x000000018d8d7824 */ /* 0x010fe200028e0647 */
[----:B--2---:R-:W-:-:S05]  /*15010*/  IADD3 R69, P5, PT, R69, R72, RZ ;  /* 0x0000004845457210 */ /* 0x004fca0007fbe0ff */
[--C-:B---3--:R-:W-:Y:S01]  /*15020*/  IMAD.X R70, R70, 0x1, R71.reuse, P5 ;  /* 0x0000000146467824 */ /* 0x108fe200028e0647 */
[-C--:B------:R-:W-:Y:S01]  /*15030*/  IADD3 R0, P5, PT, R0, R72.reuse, RZ ;  /* 0x0000004800007210 */ /* 0x080fe20007fbe0ff */
[----:B------:R-:W-:Y:S01]  /*15040*/  IMAD.X R5, R5, 0x1, R71, P6 ;  /* 0x0000000105057824 */ /* 0x000fe200030e0647 */
[----:B------:R-:W-:-:S04]  /*15050*/  IADD3 R142, P6, PT, R142, R72, RZ ;  /* 0x000000488e8e7210 */ /* 0x000fc80007fde0ff */
[----:B------:R0:W-:Y:S04]  /*15060*/  STL [R1+0x3c4], R5 ;  /* 0x0003c40501007387 */ /* 0x0001e80000100800 */
[----:B------:R1:W5:Y:S04]  /*15070*/  @P4 LDG.E.U16 R7, desc[UR20][R4.64] ;  /* 0x0000001404074981 */ /* 0x000368000c1e1500 */
[----:B------:R2:W-:Y:S01]  /*15080*/  STL [R1+0x3cc], R141 ;  /* 0x0003cc8d01007387 */ /* 0x0005e20000100800 */
[----:B-1----:R-:W-:Y:S02]  /*15090*/  @P1 IMAD.MOV.U32 R4, RZ, RZ, R68 ;  /* 0x000000ffff041224 */ /* 0x002fe400078e0044 */
[----:B0-----:R-:W-:-:S02]  /*150a0*/  @P1 IMAD.MOV.U32 R5, RZ, RZ, R141 ;  /* 0x000000ffff051224 */ /* 0x001fc400078e008d */
[----:B--2---:R-:W2:Y:S04]  /*150b0*/  LDL.LU R141, [R1+0x3e4] ;  /* 0x0003e400018d7983 */ /* 0x004ea80000300800 */
[----:B------:R-:W3:Y:S04]  /*150c0*/  LDL.LU R68, [R1+0x3f0] ;  /* 0x0003f00001447983 */ /* 0x000ee80000300800 */
[----:B------:R-:W-:Y:S04]  /*150d0*/  STL [R1+0x3d8], R69 ;  /* 0x0003d84501007387 */ /* 0x000fe80000100800 */
[----:B------:R0:W5:Y:S04]  /*150e0*/  @P1 LDG.E.U16 R105, desc[UR20][R4.64] ;  /* 0x0000001404691981 */ /* 0x000168000c1e1500 */
[----:B------:R1:W-:Y:S01]  /*150f0*/  STL [R1+0x3d4], R70 ;  /* 0x0003d44601007387 */ /* 0x0003e20000100800 */
[----:B0-----:R-:W-:-:S02]  /*15100*/  @P3 IMAD.MOV.U32 R4, RZ, RZ, R69 ;  /* 0x000000ffff043224 */ /* 0x001fc400078e0045 */
[----:B------:R-:W-:Y:S02]  /*15110*/  @P3 IMAD.MOV.U32 R5, RZ, RZ, R70 ;  /* 0x000000ffff053224 */ /* 0x000fe400078e0046 */
[----:B-1----:R-:W4:Y:S04]  /*15120*/  LDL.LU R70, [R1+0x3ec] ;  /* 0x0003ec0001467983 */ /* 0x002f280000300800 */
[----:B------:R-:W-:Y:S04]  /*15130*/  STL [R1+0x3e0], R142 ;  /* 0x0003e08e01007387 */ /* 0x000fe80000100800 */
[----:B------:R-:W4:Y:S04]  /*15140*/  LDL.LU R143, [R1+0x3f8] ;  /* 0x0003f800018f7983 */ /* 0x000f280000300800 */
[----:B------:R-:W-:Y:S04]  /*15150*/  STL [R1+0x3e8], R0 ;  /* 0x0003e80001007387 */ /* 0x000fe80000100800 */
[----:B------:R-:W4:Y:S04]  /*15160*/  LDL.LU R69, [R1+0x400] ;  /* 0x0004000001457983 */ /* 0x000f280000300800 */
[----:B------:R0:W5:Y:S04]  /*15170*/  @P3 LDG.E.U16 R104, desc[UR20][R4.64] ;  /* 0x0000001404683981 */ /* 0x000168000c1e1500 */
[----:B------:R-:W4:Y:S01]  /*15180*/  LDL.LU R5, [R1+0x3dc] ;  /* 0x0003dc0001057983 */ /* 0x000f220000300800 */
[----:B------:R-:W-:-:S02]  /*15190*/  ISETP.GT.AND P4, PT, R110, 0x9, PT ;  /* 0x000000096e00780c */ /* 0x000fc40003f84270 */
[C---:B------:R-:W-:Y:S02]  /*151a0*/  ISETP.GT.AND P1, PT, R110.reuse, 0xa, PT ;  /* 0x0000000a6e00780c */ /* 0x040fe40003f24270 */
[----:B------:R-:W-:Y:S02]  /*151b0*/  PRMT R8, RZ, 0x7610, R8 ;  /* 0x00007610ff087816 */ /* 0x000fe40000000008 */
[----:B------:R-:W-:Y:S02]  /*151c0*/  ISETP.GT.AND P3, PT, R110, 0xb, PT ;  /* 0x0000000b6e00780c */ /* 0x000fe40003f64270 */
[----:B------:R-:W-:-:S05]  /*151d0*/  PRMT R9, RZ, 0x7610, R9 ;  /* 0x00007610ff097816 */ /* 0x000fca0000000009 */
[----:B0-----:R-:W-:Y:S01]  /*151e0*/  @P4 IMAD.MOV.U32 R4, RZ, RZ, R142 ;  /* 0x000000ffff044224 */ /* 0x001fe200078e008e */
[----:B------:R-:W-:Y:S01]  /*151f0*/  PRMT R103, RZ, 0x7610, R103 ;  /* 0x00007610ff677816 */ /* 0x000fe20000000067 */
[----:B--2---:R-:W-:Y:S01]  /*15200*/  IMAD.X R141, R141, 0x1, R71, P5 ;  /* 0x000000018d8d7824 */ /* 0x004fe200028e0647 */
[----:B---3--:R-:W-:-:S05]  /*15210*/  IADD3 R68, P5, PT, R68, R72, RZ ;  /* 0x0000004844447210 */ /* 0x008fca0007fbe0ff */
[--C-:B----4-:R-:W-:Y:S01]  /*15220*/  IMAD.X R70, R70, 0x1, R71.reuse, P5 ;  /* 0x0000000146467824 */ /* 0x110fe200028e0647 */
        /* <DEDUP_REMOVED lines=688> */
[----:B------:R0:W-:Y:S04]  /*17d30*/  STL [R1+0x5f0], R142 ;  /* 0x0005f08e01007387 */ /* 0x0001e80000100800 */
        /* <DEDUP_REMOVED lines=10> */
[----:B-1----:R-:W-:Y:S01]  /*17de0*/  @P4 IMAD.MOV.U32 R4, RZ, RZ, R142 ;  /* 0x000000ffff044224 */ /* 0x002fe200078e008e */
[----:B------:R-:W-:Y:S01]  /*17df0*/  PRMT R134, RZ, 0x7610, R134 ;  /* 0x00007610ff867816 */ /* 0x000fe20000000086 */
[----:B--2---:R-:W-:Y:S01]  /*17e00*/  IMAD.X R141, R141, 0x1, R71, P5 ;  /* 0x000000018d8d7824 */ /* 0x004fe200028e0647 */
[----:B---3--:R-:W-:-:S05]  /*17e10*/  IADD3 R0, P5, PT, R0, R72, RZ ;  /* 0x0000004800007210 */ /* 0x008fca0007fbe0ff */
[--C-:B----4-:R-:W-:Y:S01]  /*17e20*/  IMAD.X R70, R70, 0x1, R71.reuse, P5 ;  /* 0x0000000146467824 */ /* 0x110fe200028e0647 */
[----:B------:R-:W-:Y:S01]  /*17e30*/  IADD3 R68, P5, PT, R68, R72, RZ ;  /* 0x0000004844447210 */ /* 0x000fe20007fbe0ff */
[----:B------:R-:W-:-:S05]  /*17e40*/  IMAD.X R5, R5, 0x1, R71, P6 ;  /* 0x0000000105057824 */ /* 0x000fca00030e0647 */
[----:B------:R1:W-:Y:S04]  /*17e50*/  STL [R1+0x5ec], R5 ;  /* 0x0005ec0501007387 */ /* 0x0003e80000100800 */
[----:B------:R2:W5:Y:S01]  /*17e60*/  @P4 LDG.E.U16 R135, desc[UR20][R4.64] ;  /* 0x0000001404874981 */ /* 0x000562000c1e1500 */
[----:B------:R-:W-:-:S03]  /*17e70*/  IADD3 R143, P6, PT, R143, R72, RZ ;  /* 0x000000488f8f7210 */ /* 0x000fc60007fde0ff */
[----:B------:R3:W-:Y:S04]  /*17e80*/  STL [R1+0x5f4], R141 ;  /* 0x0005f48d01007387 */ /* 0x0007e80000100800 */
[----:B0-----:R-:W4:Y:S01]  /*17e90*/  LDL.LU R142, [R1+0x60c] ;  /* 0x00060c00018e7983 */ /* 0x001f220000300800 */
[----:B--2---:R-:W-:Y:S02]  /*17ea0*/  @P1 IMAD.MOV.U32 R4, RZ, RZ, R69 ;  /* 0x000000ffff041224 */ /* 0x004fe400078e0045 */
[----:B-1----:R-:W-:Y:S01]  /*17eb0*/  @P1 IMAD.MOV.U32 R5, RZ, RZ, R141 ;  /* 0x000000ffff051224 */ /* 0x002fe200078e008d */
[----:B------:R-:W2:Y:S04]  /*17ec0*/  LDL.LU R69, [R1+0x618] ;  /* 0x0006180001457983 */ /* 0x000ea80000300800 */
[----:B------:R0:W5:Y:S04]  /*17ed0*/  @P1 LDG.E.U16 R136, desc[UR20][R4.64] ;  /* 0x0000001404881981 */ /* 0x000168000c1e1500 */
[----:B------:R-:W-:Y:S04]  /*17ee0*/  STL [R1+0x600], R0 ;  /* 0x0006000001007387 */ /* 0x000fe80000100800 */
[----:B------:R1:W-:Y:S01]  /*17ef0*/  STL [R1+0x5fc], R70 ;  /* 0x0005fc4601007387 */ /* 0x0003e20000100800 */
[----:B0-----:R-:W-:-:S02]  /*17f00*/  @P3 IMAD.MOV.U32 R4, RZ, RZ, R0 ;  /* 0x000000ffff043224 */ /* 0x001fc400078e0000 */
[----:B------:R-:W-:Y:S01]  /*17f10*/  @P3 IMAD.MOV.U32 R5, RZ, RZ, R70 ;  /* 0x000000ffff053224 */ /* 0x000fe200078e0046 */
[----:B---3--:R-:W3:Y:S04]  /*17f20*/  LDL.LU R141, [R1+0x614] ;  /* 0x00061400018d7983 */ /* 0x008ee80000300800 */
[----:B------:R0:W-:Y:S04]  /*17f30*/  STL [R1+0x608], R143 ;  /* 0x0006088f01007387 */ /* 0x0001e80000100800 */
[----:B-1----:R-:W3:Y:S04]  /*17f40*/  LDL.LU R70, [R1+0x620] ;  /* 0x0006200001467983 */ /* 0x002ee80000300800 */
[----:B------:R-:W-:Y:S04]  /*17f50*/  STL [R1+0x610], R68 ;  /* 0x0006104401007387 */ /* 0x000fe80000100800 */
[----:B------:R1:W5:Y:S04]  /*17f60*/  @P3 LDG.E.U16 R134, desc[UR20][R4.64] ;  /* 0x0000001404863981 */ /* 0x000368000c1e1500 */
[----:B------:R-:W3:Y:S01]  /*17f70*/  LDL.LU R0, [R1+0x628] ;  /* 0x0006280001007983 */ /* 0x000ee20000300800 */
[----:B-1----:R-:W-:-:S03]  /*17f80*/  IMAD.MOV.U32 R5, RZ, RZ, R143 ;  /* 0x000000ffff057224 */ /* 0x002fc600078e008f */
[----:B0-----:R-:W5:Y:S04]  /*17f90*/  LDL.LU R143, [R1+0xa34] ;  /* 0x000a3400018f7983 */ /* 0x001f680000300800 */
[----:B------:R-:W3:Y:S01]  /*17fa0*/  LDL.LU R4, [R1+0x604] ;  /* 0x0006040001047983 */ /* 0x000ee20000300800 */
[C---:B------:R-:W-:Y:S02]  /*17fb0*/  ISETP.GT.AND P4, PT, R110.reuse, 0x4e, PT ;  /* 0x0000004e6e00780c */ /* 0x040fe40003f84270 */
[C---:B------:R-:W-:Y:S02]  /*17fc0*/  ISETP.GT.AND P1, PT, R110.reuse, 0x4f, PT ;  /* 0x0000004f6e00780c */ /* 0x040fe40003f24270 */
[----:B------:R-:W-:Y:S02]  /*17fd0*/  PRMT R133, RZ, 0x7610, R133 ;  /* 0x00007610ff857816 */ /* 0x000fe40000000085 */
[----:B------:R-:W-:-:S02]  /*17fe0*/  ISETP.GT.AND P3, PT, R110, 0x50, PT ;  /* 0x000000506e00780c */ /* 0x000fc40003f64270 */
[----:B------:R-:W-:Y:S02]  /*17ff0*/  PRMT R132, RZ, 0x7610, R132 ;  /* 0x00007610ff847816 */ /* 0x000fe40000000084 */
[----:B------:R-:W-:Y:S01]  /*18000*/  PRMT R131, RZ, 0x7610, R131 ;  /* 0x00007610ff837816 */ /* 0x000fe20000000083 */
[----:B----4-:R-:W-:Y:S01]  /*18010*/  IMAD.X R142, R142, 0x1, R71, P5 ;  /* 0x000000018e8e7824 */ /* 0x010fe200028e0647 */
[----:B--2---:R-:W-:-:S05]  /*18020*/  IADD3 R69, P5, PT, R69, R72, RZ ;  /* 0x0000004845457210 */ /* 0x004fca0007fbe0ff */
[--C-:B---3--:R-:W-:Y:S02]  /*18030*/  IMAD.X R141, R141, 0x1, R71.reuse, P5 ;  /* 0x000000018d8d7824 */ /* 0x108fe400028e0647 */
[----:B------:R-:W-:-:S05]  /*18040*/  IMAD.X R4, R4, 0x1, R71, P6 ;  /* 0x0000000104047824 */ /* 0x000fca00030e0647 */
[-C--:B------:R-:W-:Y:S01]  /*18050*/  @P4 LOP3.LUT R5, R5, R4.reuse, RZ, 0x3c, !PT ;  /* 0x0000000405054212 */ /* 0x080fe200078e3cff */
[----:B------:R0:W-:Y:S03]  /*18060*/  STL [R1+0x604], R4 ;  /* 0x0006040401007387 */ /* 0x0001e60000100800 */
[----:B0-----:R-:W-:-:S04]  /*18070*/  @P4 LOP3.LUT R4, R5, R4, RZ, 0x3c, !PT ;  /* 0x0000000405044212 */ /* 0x001fc800078e3cff */
[----:B------:R-:W-:Y:S01]  /*18080*/  @P4 LOP3.LUT R5, R5, R4, RZ, 0x3c, !PT ;  /* 0x0000000405054212 */ /* 0x000fe200078e3cff */
[----:B------:R0:W-:Y:S04]  /*18090*/  STL [R1+0x60c], R142 ;  /* 0x00060c8e01007387 */ /* 0x0001e80000100800 */
[----:B------:R1:W5:Y:S01]  /*180a0*/  @P4 LDG.E.U16 R133, desc[UR20][R4.64] ;  /* 0x0000001404854981 */ /* 0x000362000c1e1500 */
[-C--:B------:R-:W-:Y:S02]  /*180b0*/  IADD3 R70, P6, PT, R70, R72.reuse, RZ ;  /* 0x0000004846467210 */ /* 0x080fe40007fde0ff */
[----:B------:R-:W-:Y:S01]  /*180c0*/  IADD3 R0, P5, PT, R0, R72, RZ ;  /* 0x0000004800007210 */ /* 0x000fe20007fbe0ff */
[----:B-1----:R-:W-:Y:S02]  /*180d0*/  @P1 IMAD.MOV.U32 R4, RZ, RZ, R68 ;  /* 0x000000ffff041224 */ /* 0x002fe400078e0044 */
[----:B------:R-:W-:Y:S01]  /*180e0*/  @P1 IMAD.MOV.U32 R5, RZ, RZ, R142 ;  /* 0x000000ffff051224 */ /* 0x000fe200078e008e */
[----:B------:R-:W2:Y:S04]  /*180f0*/  LDL.LU R68, [R1+0x624] ;  /* 0x0006240001447983 */ /* 0x000ea80000300800 */
[----:B0-----:R-:W3:Y:S04]  /*18100*/  LDL.LU R142, [R1+0x630] ;  /* 0x00063000018e7983 */ /* 0x001ee80000300800 */
[----:B------:R0:W5:Y:S04]  /*18110*/  @P1 LDG.E.U16 R132, desc[UR20][R4.64] ;  /* 0x0000001404841981 */ /* 0x000168000c1e1500 */
[----:B------:R-:W-:Y:S04]  /*18120*/  STL [R1+0x618], R69 ;  /* 0x0006184501007387 */ /* 0x000fe80000100800 */
[----:B------:R1:W-:Y:S01]  /*18130*/  STL [R1+0x614], R141 ;  /* 0x0006148d01007387 */ /* 0x0003e20000100800 */
[----:B0-----:R-:W-:-:S02]  /*18140*/  @P3 IMAD.MOV.U32 R4, RZ, RZ, R69 ;  /* 0x000000ffff043224 */ /* 0x001fc400078e0045 */
[----:B------:R-:W-:-:S05]  /*18150*/  @P3 IMAD.MOV.U32 R5, RZ, RZ, R141 ;  /* 0x000000ffff053224 */ /* 0x000fca00078e008d */
[----:B------:R0:W5:Y:S04]  /*18160*/  @P3 LDG.E.U16 R131, desc[UR20][R4.64] ;  /* 0x0000001404833981 */ /* 0x000168000c1e1500 */
[----:B-1----:R-:W4:Y:S04]  /*18170*/  LDL.LU R141, [R1+0x638] ;  /* 0x00063800018d7983 */ /* 0x002f280000300800 */
[----:B------:R1:W-:Y:S04]  /*18180*/  STL [R1+0x620], R70 ;  /* 0x0006204601007387 */ /* 0x0003e80000100800 */
[----:B------:R-:W4:Y:S04]  /*18190*/  LDL.LU R69, [R1+0x640] ;  /* 0x0006400001457983 */ /* 0x000f280000300800 */
[----:B------:R-:W-:Y:S04]  /*181a0*/  STL [R1+0x628], R0 ;  /* 0x0006280001007387 */ /* 0x000fe80000100800 */
[----:B------:R-:W4:Y:S01]  /*181b0*/  LDL.LU R5, [R1+0x61c] ;  /* 0x00061c0001057983 */ /* 0x000f220000300800 */
[----:B------:R-:W-:-:S02]  /*181c0*/  ISETP.GT.AND P4, PT, R110, 0x51, PT ;  /* 0x000000516e00780c */ /* 0x000fc40003f84270 */
[----:B------:R-:W-:Y:S02]  /*181d0*/  ISETP.GT.AND P1, PT, R110, 0x52, PT ;  /* 0x000000526e00780c */ /* 0x000fe40003f24270 */
[----:B------:R-:W-:Y:S02]  /*181e0*/  PRMT R129, RZ, 0x7610, R129 ;  /* 0x00007610ff817816 */ /* 0x000fe40000000081 */
[----:B------:R-:W-:-:S07]  /*181f0*/  PRMT R130, RZ, 0x7610, R130 ;  /* 0x00007610ff827816 */ /* 0x000fce0000000082 */
[----:B0-----:R-:W-:Y:S02]  /*18200*/  @P4 IMAD.MOV.U32 R4, RZ, RZ, R70 ;  /* 0x000000ffff044224 */ /* 0x001fe400078e0046 */
[--C-:B--2---:R-:W-:Y:S01]  /*18210*/  IMAD.X R68, R68, 0x1, R71.reuse, P5 ;  /* 0x0000000144447824 */ /* 0x104fe200028e0647 */
[----:B---3--:R-:W-:Y:S01]  /*18220*/  IADD3 R142, P5, PT, R142, R72, RZ ;  /* 0x000000488e8e7210 */ /* 0x008fe20007fbe0ff */
[----:B----4-:R-:W-:-:S05]  /*18230*/  IMAD.X R5, R5, 0x1, R71, P6 ;  /* 0x0000000105057824 */ /* 0x010fca00030e0647 */
[----:B------:R0:W-:Y:S04]  /*18240*/  STL [R1+0x61c], R5 ;  /* 0x00061c0501007387 */ /* 0x0001e80000100800 */
[----:B------:R2:W5:Y:S04]  /*18250*/  @P4 LDG.E.U16 R129, desc[UR20][R4.64] ;  /* 0x0000001404814981 */ /* 0x000568000c1e1500 */
[----:B------:R3:W-:Y:S04]  /*18260*/  STL [R1+0x624], R68 ;  /* 0x0006244401007387 */ /* 0x0007e80000100800 */
[----:B-1----:R-:W4:Y:S01]  /*18270*/  LDL.LU R70, [R1+0x63c] ;  /* 0x00063c0001467983 */ /* 0x002f220000300800 */
[----:B--2---:R-:W-:-:S02]  /*18280*/  @P1 IMAD.MOV.U32 R4, RZ, RZ, R0 ;  /* 0x000000ffff041224 */ /* 0x004fc400078e0000 */
[----:B0-----:R-:W-:Y:S02]  /*18290*/  @P1 IMAD.MOV.U32 R5, RZ, RZ, R68 ;  /* 0x000000ffff051224 */ /* 0x001fe400078e0044 */
[----:B---3--:R-:W2:Y:S04]  /*182a0*/  LDL.LU R68, [R1+0x648] ;  /* 0x0006480001447983 */ /* 0x008ea80000300800 */
[----:B------:R-:W3:Y:S04]  /*182b0*/  LDL.LU R0, [R1+0x650] ;  /* 0x0006500001007983 */ /* 0x000ee80000300800 */
[----:B------:R0:W5:Y:S04]  /*182c0*/  @P1 LDG.E.U16 R130, desc[UR20][R4.64] ;  /* 0x0000001404821981 */ /* 0x000168000c1e1500 */
[----:B------:R1:W-:Y:S01]  /*182d0*/  STL [R1+0x630], R142 ;  /* 0x0006308e01007387 */ /* 0x0003e20000100800 */
[----:B0-----:R-:W-:-:S03]  /*182e0*/  IMAD.MOV.U32 R5, RZ, RZ, R142 ;  /* 0x000000ffff057224 */ /* 0x001fc600078e008e */
[----:B-1----:R-:W5:Y:S04]  /*182f0*/  LDL.LU R142, [R1+0xa30] ;  /* 0x000a3000018e7983 */ /* 0x002f680000300800 */
[----:B------:R-:W2:Y:S01]  /*18300*/  LDL.LU R4, [R1+0x62c] ;  /* 0x00062c0001047983 */ /* 0x000ea20000300800 */
[----:B------:R-:W-:Y:S02]  /*18310*/  ISETP.GT.AND P3, PT, R110, 0x53, PT ;  /* 0x000000536e00780c */ /* 0x000fe40003f64270 */
[----:B------:R-:W-:Y:S02]  /*18320*/  PRMT R128, RZ, 0x7610, R128 ;  /* 0x00007610ff807816 */ /* 0x000fe40000000080 */
[----:B------:R-:W-:Y:S01]  /*18330*/  IADD3 R141, P6, PT, R141, R72, RZ ;  /* 0x000000488d8d7210 */ /* 0x000fe20007fde0ff */
[----:B--2---:R-:W-:-:S08]  /*18340*/  IMAD.X R4, R4, 0x1, R71, P5 ;  /* 0x0000000104047824 */ /* 0x004fd000028e0647 */
[-C--:B------:R-:W-:Y:S01]  /*18350*/  @P3 LOP3.LUT R5, R5, R4.reuse, RZ, 0x3c, !PT ;  /* 0x0000000405053212 */ /* 0x080fe200078e3cff */
[----:B------:R0:W-:Y:S03]  /*18360*/  STL [R1+0x62c], R4 ;  /* 0x00062c0401007387 */ /* 0x0001e60000100800 */
[----:B0-----:R-:W-:-:S04]  /*18370*/  @P3 LOP3.LUT R4, R5, R4, RZ, 0x3c, !PT ;  /* 0x0000000405043212 */ /* 0x001fc800078e3cff */
[----:B------:R-:W-:Y:S01]  /*18380*/  @P3 LOP3.LUT R5, R5, R4, RZ, 0x3c, !PT ;  /* 0x0000000405053212 */ /* 0x000fe200078e3cff */
[----:B------:R0:W-:Y:S04]  /*18390*/  STL [R1+0x638], R141 ;  /* 0x0006388d01007387 */ /* 0x0001e80000100800 */
[----:B------:R1:W5:Y:S02]  /*183a0*/  @P3 LDG.E.U16 R128, desc[UR20][R4.64] ;  /* 0x0000001404803981 */ /* 0x000364000c1e1500 */
[----:B-1----:R-:W-:Y:S02]  /*183b0*/  IMAD.MOV.U32 R5, RZ, RZ, R141 ;  /* 0x000000ffff057224 */ /* 0x002fe400078e008d */
[----:B0-----:R-:W5:Y:S04]  /*183c0*/  LDL.LU R141, [R1+0xa2c] ;  /* 0x000a2c00018d7983 */ /* 0x001f680000300800 */
[----:B------:R-:W2:Y:S01]  /*183d0*/  LDL.LU R4, [R1+0x634] ;  /* 0x0006340001047983 */ /* 0x000ea20000300800 */
[----:B------:R-:W-:-:S02]  /*183e0*/  ISETP.GT.AND P4, PT, R110, 0x54, PT ;  /* 0x000000546e00780c */ /* 0x000fc40003f84270 */
[----:B------:R-:W-:-:S05]  /*183f0*/  IADD3 R69, P5, PT, R69, R72, RZ ;  /* 0x0000004845457210 */ /* 0x000fca0007fbe0ff */
[----:B------:R-:W-:Y:S01]  /*18400*/  STL [R1+0x640], R69 ;  /* 0x0006404501007387 */ /* 0x000fe20000100800 */
[----:B------:R-:W-:Y:S02]  /*18410*/  ISETP.GT.AND P1, PT, R110, 0x55, PT ;  /* 0x000000556e00780c */ /* 0x000fe40003f24270 */
[----:B------:R-:W-:Y:S01]  /*18420*/  PRMT R127, RZ, 0x7610, R127 ;  /* 0x00007610ff7f7816 */ /* 0x000fe2000000007f */
[--C-:B----4-:R-:W-:Y:S01]  /*18430*/  IMAD.X R70, R70, 0x1, R71.reuse, P5 ;  /* 0x0000000146467824 */ /* 0x110fe200028e0647 */
[----:B------:R-:W-:Y:S01]  /*18440*/  PRMT R126, RZ, 0x7610, R126 ;  /* 0x00007610ff7e7816 */ /* 0x000fe2000000007e */
[----:B--2---:R-:W-:-:S05]  /*18450*/  IMAD.X R4, R4, 0x1, R71, P6 ;  /* 0x0000000104047824 */ /* 0x004fca00030e0647 */
[-C--:B------:R-:W-:Y:S01]  /*18460*/  @P4 LOP3.LUT R5, R5, R4.reuse, RZ, 0x3c, !PT ;  /* 0x0000000405054212 */ /* 0x080fe200078e3cff */
[----:B------:R0:W-:Y:S03]  /*18470*/  STL [R1+0x634], R4 ;  /* 0x0006340401007387 */ /* 0x0001e60000100800 */
[----:B0-----:R-:W-:-:S04]  /*18480*/  @P4 LOP3.LUT R4, R5, R4, RZ, 0x3c, !PT ;  /* 0x0000000405044212 */ /* 0x001fc800078e3cff */
[----:B------:R-:W-:-:S05]  /*18490*/  @P4 LOP3.LUT R5, R5, R4, RZ, 0x3c, !PT ;  /* 0x0000000405054212 */ /* 0x000fca00078e3cff */
[----:B------:R0:W5:Y:S02]  /*184a0*/  @P4 LDG.E.U16 R127, desc[UR20][R4.64] ;  /* 0x00000014047f4981 */ /* 0x000164000c1e1500 */
[----:B0-----:R-:W-:Y:S02]  /*184b0*/  IMAD.MOV.U32 R4, RZ, RZ, R70 ;  /* 0x000000ffff047224 */ /* 0x001fe400078e0046 */
[----:B------:R-:W-:-:S05]  /*184c0*/  IMAD.MOV.U32 R5, RZ, RZ, R69 ;  /* 0x000000ffff057224 */ /* 0x000fca00078e0045 */
[----:B------:R-:W-:-:S04]  /*184d0*/  @P1 LOP3.LUT R5, R5, R4, RZ, 0x3c, !PT ;  /* 0x0000000405051212 */ /* 0x000fc800078e3cff */
[C---:B------:R-:W-:Y:S02]  /*184e0*/  @P1 LOP3.LUT R4, R5.reuse, R4, RZ, 0x3c, !PT ;  /* 0x0000000405041212 */ /* 0x040fe400078e3cff */
[----:B------:R-:W-:Y:S02]  /*184f0*/  IADD3 R68, P4, PT, R68, R72, RZ ;  /* 0x0000004844447210 */ /* 0x000fe40007f9e0ff */
[----:B------:R-:W-:Y:S01]  /*18500*/  @P1 LOP3.LUT R5, R5, R4, RZ, 0x3c, !PT ;  /* 0x0000000405051212 */ /* 0x000fe200078e3cff */
[----:B------:R0:W-:Y:S04]  /*18510*/  STL [R1+0x63c], R70 ;  /* 0x00063c4601007387 */ /* 0x0001e80000100800 */
[----:B------:R1:W5:Y:S04]  /*18520*/  @P1 LDG.E.U16 R126, desc[UR20][R4.64] ;  /* 0x00000014047e1981 */ /* 0x000368000c1e1500 */
[----:B0-----:R-:W5:Y:S04]  /*18530*/  LDL.LU R70, [R1+0xa28] ;  /* 0x000a280001467983 */ /* 0x001f680000300800 */
[----:B------:R-:W5:Y:S01]  /*18540*/  LDL.LU R69, [R1+0xa24] ;  /* 0x000a240001457983 */ /* 0x000f620000300800 */
[----:B-1----:R-:W-:-:S03]  /*18550*/  IMAD.MOV.U32 R5, RZ, RZ, R68 ;  /* 0x000000ffff057224 */ /* 0x002fc600078e0044 */
[----:B------:R0:W-:Y:S04]  /*18560*/  STL [R1+0x648], R68 ;  /* 0x0006484401007387 */ /* 0x0001e80000100800 */
[----:B0-----:R-:W5:Y:S04]  /*18570*/  LDL.LU R68, [R1+0xa20] ;  /* 0x000a200001447983 */ /* 0x001f680000300800 */
[----:B------:R-:W2:Y:S01]  /*18580*/  LDL.LU R4, [R1+0x644] ;  /* 0x0006440001047983 */ /* 0x000ea20000300800 */
[----:B------:R-:W-:Y:S02]  /*18590*/  ISETP.GT.AND P3, PT, R110, 0x56, PT ;  /* 0x000000566e00780c */ /* 0x000fe40003f64270 */
[----:B------:R-:W-:Y:S01]  /*185a0*/  PRMT R125, RZ, 0x7610, R125 ;  /* 0x00007610ff7d7816 */ /* 0x000fe2000000007d */
[----:B--2---:R-:W-:-:S10]  /*185b0*/  IMAD.X R4, R4, 0x1, R71, P4 ;  /* 0x0000000104047824 */ /* 0x004fd400020e0647 */
[-C--:B------:R-:W-:Y:S01]  /*185c0*/  @P3 LOP3.LUT R5, R5, R4.reuse, RZ, 0x3c, !PT ;  /* 0x0000000405053212 */ /* 0x080fe200078e3cff */
[----:B------:R0:W-:Y:S03]  /*185d0*/  STL [R1+0x644], R4 ;  /* 0x0006440401007387 */ /* 0x0001e60000100800 */
[----:B0-----:R-:W-:-:S04]  /*185e0*/  @P3 LOP3.LUT R4, R5, R4, RZ, 0x3c, !PT ;  /* 0x0000000405043212 */ /* 0x001fc800078e3cff */
[----:B------:R-:W-:-:S05]  /*185f0*/  @P3 LOP3.LUT R5, R5, R4, RZ, 0x3c, !PT ;  /* 0x0000000405053212 */ /* 0x000fca00078e3cff */
[----:B------:R0:W5:Y:S04]  /*18600*/  @P3 LDG.E.U16 R125, desc[UR20][R4.64] ;  /* 0x00000014047d3981 */ /* 0x000168000c1e1500 */
[----:B------:R-:W2:Y:S01]  /*18610*/  LDL.LU R5, [R1+0x64c] ;  /* 0x00064c0001057983 */ /* 0x000ea20000300800 */
[----:B------:R-:W-:Y:S02]  /*18620*/  ISETP.GT.AND P5, PT, R110, 0x57, PT ;  /* 0x000000576e00780c */ /* 0x000fe40003fa4270 */
[----:B---3--:R-:W-:Y:S02]  /*18630*/  IADD3 R0, P1, PT, R0, R72, RZ ;  /* 0x0000004800007210 */ /* 0x008fe40007f3e0ff */
[----:B------:R-:W-:-:S03]  /*18640*/  PRMT R124, RZ, 0x7610, R124 ;  /* 0x00007610ff7c7816 */ /* 0x000fc6000000007c */
[----:B------:R1:W-:Y:S06]  /*18650*/  STL [R1+0x650], R0 ;  /* 0x0006500001007387 */ /* 0x0003ec0000100800 */
[----:B0-----:R-:W-:Y:S02]  /*18660*/  @P5 IMAD.MOV.U32 R4, RZ, RZ, R0 ;  /* 0x000000ffff045224 */ /* 0x001fe400078e0000 */
[----:B--2---:R-:W-:-:S05]  /*18670*/  IMAD.X R5, R5, 0x1, R71, P1 ;  /* 0x0000000105057824 */ /* 0x004fca00008e0647 */
[----:B------:R0:W-:Y:S04]  /*18680*/  STL [R1+0x64c], R5 ;  /* 0x00064c0501007387 */ /* 0x0001e80000100800 */
[----:B-1----:R-:W5:Y:S04]  /*18690*/  LDL.LU R0, [R1+0xa1c] ;  /* 0x000a1c0001007983 */ /* 0x002f680000300800 */
[----:B------:R1:W5:Y:S04]  /*186a0*/  @P5 LDG.E.U16 R124, desc[UR20][R4.64] ;  /* 0x00000014047c5981 */ /* 0x000368000c1e1500 */
[----:B------:R-:W2:Y:S04]  /*186b0*/  LDL.LU R4, [R1+0x654] ;  /* 0x0006540001047983 */ /* 0x000ea80000300800 */
[----:B0-----:R-:W1:Y:S01]  /*186c0*/  LDL.LU R5, [R1+0x658] ;  /* 0x0006580001057983 */ /* 0x001e620000300800 */
[----:B------:R-:W-:-:S02]  /*186d0*/  ISETP.GT.AND P3, PT, R110, 0x58, PT ;  /* 0x000000586e00780c */ /* 0x000fc40003f64270 */
[----:B------:R-:W-:Y:S02]  /*186e0*/  PRMT R123, RZ, 0x7610, R123 ;  /* 0x00007610ff7b7816 */ /* 0x000fe4000000007b */
[----:B-1----:R-:W-:-:S05]  /*186f0*/  IADD3 R5, P1, PT, R5, R72, RZ ;  /* 0x0000004805057210 */ /* 0x002fca0007f3e0ff */
[----:B--2---:R-:W-:Y:S01]  /*18700*/  IMAD.X R4, R4, 0x1, R71, P1 ;  /* 0x0000000104047824 */ /* 0x004fe200008e0647 */
[----:B------:R0:W-:Y:S04]  /*18710*/  STL [R1+0x658], R5 ;  /* 0x0006580501007387 */ /* 0x0001e80000100800 */
[----:B------:R1:W-:Y:S01]  /*18720*/  STL [R1+0x654], R4 ;  /* 0x0006540401007387 */ /* 0x0003e20000100800 */
[----:B0-----:R-:W-:-:S04]  /*18730*/  @P3 LOP3.LUT R5, R5, R4, RZ, 0x3c, !PT ;  /* 0x0000000405053212 */ /* 0x001fc800078e3cff */
[----:B-1----:R-:W-:-:S04]  /*18740*/  @P3 LOP3.LUT R4, R5, R4, RZ, 0x3c, !PT ;  /* 0x0000000405043212 */ /* 0x002fc800078e3cff */
[----:B------:R-:W-:-:S05]  /*18750*/  @P3 LOP3.LUT R5, R5, R4, RZ, 0x3c, !PT ;  /* 0x0000000405053212 */ /* 0x000fca00078e3cff */
[----:B------:R0:W5:Y:S04]  /*18760*/  @P3 LDG.E.U16 R123, desc[UR20][R4.64] ;  /* 0x00000014047b3981 */ /* 0x000168000c1e1500 */
[----:B------:R-:W2:Y:S04]  /*18770*/  LDL.LU R4, [R1+0x65c] ;  /* 0x00065c0001047983 */ /* 0x000ea80000300800 */
[----:B------:R-:W0:Y:S01]  /*18780*/  LDL.LU R5, [R1+0x660] ;  /* 0x0006600001057983 */ /* 0x000e220000300800 */
[----:B------:R-:W-:Y:S02]  /*18790*/  ISETP.GT.AND P3, PT, R110, 0x59, PT ;  /* 0x000000596e00780c */ /* 0x000fe40003f64270 */
[----:B------:R-:W-:-:S02]  /*187a0*/  PRMT R122, RZ, 0x7610, R122 ;  /* 0x00007610ff7a7816 */ /* 0x000fc4000000007a */
[----:B0-----:R-:W-:-:S05]  /*187b0*/  IADD3 R5, P1, PT, R5, R72, RZ ;  /* 0x0000004805057210 */ /* 0x001fca0007f3e0ff */
        /* <DEDUP_REMOVED lines=454> */
[----:B------:R-:W-:Y:S01]  /*1a420*/  PRMT R73, RZ, 0x7610, R73 ;  /* 0x00007610ff497816 */ /* 0x000fe20000000049 */
[----:B------:R-:W-:Y:S01]  /*1a430*/  USHF.L.U32 UR4, UR4, 0x1f, URZ ;  /* 0x0000001f04047899 */ /* 0x000fe200080006ff */
[----:B0-----:R-:W-:-:S05]  /*1a440*/  IADD3 R5, P1, PT, R5, R72, RZ ;  /* 0x0000004805057210 */ /* 0x001fca0007f3e0ff */
[----:B--2---:R-:W-:Y:S01]  /*1a450*/  IMAD.X R4, R4, 0x1, R71, P1 ;  /* 0x0000000104047824 */ /* 0x004fe200008e0647 */
[----:B------:R0:W-:Y:S04]  /*1a460*/  STL [R1+0x790], R5 ;  /* 0x0007900501007387 */ /* 0x0001e80000100800 */
[----:B------:R1:W-:Y:S01]  /*1a470*/  STL [R1+0x78c], R4 ;  /* 0x00078c0401007387 */ /* 0x0003e20000100800 */
[----:B0-----:R-:W-:-:S04]  /*1a480*/  @P3 LOP3.LUT R5, R5, R4, RZ, 0x3c, !PT ;  /* 0x0000000405053212 */ /* 0x001fc800078e3cff */
[----:B-1----:R-:W-:-:S04]  /*1a490*/  @P3 LOP3.LUT R4, R5, R4, RZ, 0x3c, !PT ;  /* 0x0000000405043212 */ /* 0x002fc800078e3cff */
[----:B------:R-:W-:-:S05]  /*1a4a0*/  @P3 LOP3.LUT R5, R5, R4, RZ, 0x3c, !PT ;  /* 0x0000000405053212 */ /* 0x000fca00078e3cff */
[----:B------:R0:W5:Y:S02]  /*1a4b0*/  @P3 LDG.E.U16 R73, desc[UR20][R4.64] ;  /* 0x0000001404493981 */ /* 0x000164000c1e1500 */
[----:B0-----:R-:W0:Y:S02]  /*1a4c0*/  S2R R5, SR_TID.X ;  /* 0x0000000000057919 */ /* 0x001e240000002100 */
[----:B0-----:R-:W-:Y:S01]  /*1a4d0*/  LOP3.LUT R4, R5, 0x7f, RZ, 0xc0, !PT ;  /* 0x0000007f05047812 */ /* 0x001fe200078ec0ff */
[----:B------:R-:W-:-:S04]  /*1a4e0*/  IMAD.U32 R5, RZ, RZ, UR4 ;  /* 0x00000004ff057e24 */ /* 0x000fc8000f8e00ff */
[----:B------:R-:W0:Y:S01]  /*1a4f0*/  SYNCS.PHASECHK.TRANS64.TRYWAIT P3, [UR6], R5 ;  /* 0x00000005ff0075a7 */ /* 0x000e220008061106 */
[----:B------:R-:W-:Y:S02]  /*1a500*/  ISETP.GE.AND P1, PT, R4, R110, PT ;  /* 0x0000006e0400720c */ /* 0x000fe40003f26270 */
[----:B------:R-:W-:Y:S01]  /*1a510*/  PRMT R4, R109, 0x5410, R111 ;  /* 0x000054106d047816 */ /* 0x000fe2000000006f */
[----:B0-----:R-:W-:Y:S10]  /*1a520*/  @!P3 BRA `(.L_x_9) ;  /* 0x000000a0008cb947 */ /* 0x001ff40003800000 */
.L_x_17:
[----:B------:R0:W-:Y:S04]  /*1a530*/  STL [R1+0xa38], R111 ;  /* 0x000a386f01007387 */ /* 0x0001e80000100800 */
[----:B0-----:R-:W2:Y:S04]  /*1a540*/  LDL.LU R111, [R1+0x18] ;  /* 0x00001800016f7983 */ /* 0x001ea80000300800 */
[----:B-----5:R0:W-:Y:S04]  /*1a550*/  STL [R1+0xa34], R68 ;  /* 0x000a344401007387 */ /* 0x0201e80000100800 */
[----:B0-----:R-:W3:Y:S04]  /*1a560*/  LDL.LU R68, [R1+0x14] ;  /* 0x0000140001447983 */ /* 0x001ee80000300800 */
[----:B------:R0:W-:Y:S04]  /*1a570*/  STL [R1+0xa30], R140 ;  /* 0x000a308c01007387 */ /* 0x0001e80000100800 */
[----:B0-----:R-:W4:Y:S04]  /*1a580*/  LDL.LU R140, [R1+0x10] ;  /* 0x00001000018c7983 */ /* 0x001f280000300800 */
[----:B------:R0:W-:Y:S04]  /*1a590*/  STL [R1+0xa2c], R72 ;  /* 0x000a2c4801007387 */ /* 0x0001e80000100800 */
[----:B0-----:R-:W2:Y:S04]  /*1a5a0*/  LDL.LU R72, [R1+0xc] ;  /* 0x00000c0001487983 */ /* 0x001ea80000300800 */
[----:B------:R0:W-:Y:S04]  /*1a5b0*/  STL [R1+0xa28], R71 ;  /* 0x000a284701007387 */ /* 0x0001e80000100800 */
[----:B0-----:R-:W2:Y:S04]  /*1a5c0*/  LDL.LU R71, [R1] ;  /* 0x0000000001477983 */ /* 0x001ea80000300800 */
[----:B------:R0:W-:Y:S04]  /*1a5d0*/  STL [R1+0xa24], R3 ;  /* 0x000a240301007387 */ /* 0x0001e80000100800 */
[----:B0-----:R-:W2:Y:S04]  /*1a5e0*/  LDL.LU R3, [R1+0x8] ;  /* 0x0000080001037983 */ /* 0x001ea80000300800 */
[----:B------:R0:W-:Y:S04]  /*1a5f0*/  STL [R1+0xa20], R2 ;  /* 0x000a200201007387 */ /* 0x0001e80000100800 */
[----:B0-----:R-:W2:Y:S01]  /*1a600*/  LDL.LU R2, [R1+0x4] ;  /* 0x0000040001027983 */ /* 0x001ea20000300800 */
[----:B------:R-:W-:-:S02]  /*1a610*/  PRMT R26, R26, 0x5410, R53 ;  /* 0x000054101a1a7816 */ /* 0x000fc40000000035 */
[----:B------:R-:W-:Y:S01]  /*1a620*/  PRMT R27, R27, 0x5410, R52 ;  /* 0x000054101b1b7816 */ /* 0x000fe20000000034 */
[----:B------:R-:W-:Y:S01]  /*1a630*/  STL [R1+0xa1c], R0 ;  /* 0x000a1c0001007387 */ /* 0x000fe20000100800 */
        /* <DEDUP_REMOVED lines=61> */
[-C--:B------:R-:W-:Y:S02]  /*1aa10*/  IADD3 R142, P4, PT, R142, R70.reuse, RZ ;  /* 0x000000468e8e7210 */ /* 0x080fe40007f9e0ff */
[----:B------:R0:W-:Y:S01]  /*1aa20*/  STTM.x64 tmem[UR10+0x80], R4 ;  /* 0x00008004000079ed */ /* 0x0001e2000834000a */
[----:B------:R-:W1:Y:S01]  /*1aa30*/  FENCE.VIEW.ASYNC.T ;  /* 0x00000000000073c6 */ /* 0x000e620000000200 */
[----:B------:R-:W-:Y:S01]  /*1aa40*/  IADD3 R144, P3, PT, R144, R70, RZ ;  /* 0x0000004690907210 */ /* 0x000fe20007f7e0ff */
[----:B------:R-:W-:Y:S01]  /*1aa50*/  IMAD.X R141, R141, 0x1, R69, P4 ;  /* 0x000000018d8d7824 */ /* 0x000fe200020e0645 */
[----:B------:R-:W-:-:S02]  /*1aa60*/  PRMT R110, RZ, 0x7610, R110 ;  /* 0x00007610ff6e7816 */ /* 0x000fc4000000006e */
[-C--:B------:R-:W-:Y:S01]  /*1aa70*/  IADD3 R146, P4, PT, R146, R70.reuse, RZ ;  /* 0x0000004692927210 */ /* 0x080fe20007f9e0ff */
[--C-:B------:R-:W-:Y:S01]  /*1aa80*/  IMAD.X R143, R143, 0x1, R69.reuse, P3 ;  /* 0x000000018f8f7824 */ /* 0x100fe200018e0645 */
[----:B------:R-:W-:Y:S02]  /*1aa90*/  PRMT R108, RZ, 0x7610, R108 ;  /* 0x00007610ff6c7816 */ /* 0x000fe4000000006c */
[----:B------:R-:W-:Y:S01]  /*1aaa0*/  IADD3 R148, P3, PT, R148, R70, RZ ;  /* 0x0000004694947210 */ /* 0x000fe20007f7e0ff */
[----:B------:R-:W-:Y:S01]  /*1aab0*/  IMAD.X R145, R145, 0x1, R69, P4 ;  /* 0x0000000191917824 */ /* 0x000fe200020e0645 */
[----:B------:R-:W-:-:S03]  /*1aac0*/  PRMT R106, RZ, 0x7610, R106 ;  /* 0x00007610ff6a7816 */ /* 0x000fc6000000006a */
[--C-:B------:R-:W-:Y:S01]  /*1aad0*/  IMAD.X R147, R147, 0x1, R69.reuse, P3 ;  /* 0x0000000193937824 */ /* 0x100fe200018e0645 */
[-C--:B------:R-:W-:Y:S02]  /*1aae0*/  IADD3 R150, P3, PT, R150, R70.reuse, RZ ;  /* 0x0000004696967210 */ /* 0x080fe40007f7e0ff */
[----:B------:R-:W-:Y:S02]  /*1aaf0*/  PRMT R104, RZ, 0x7610, R104 ;  /* 0x00007610ff687816 */ /* 0x000fe40000000068 */
        /* <DEDUP_REMOVED lines=18> */
[----:B------:R-:W-:Y:S01]  /*1ac20*/  IADD3 R164, P4, PT, R164, R70, RZ ;  /* 0x00000046a4a47210 */ /* 0x000fe20007f9e0ff */
[----:B------:R-:W-:Y:S01]  /*1ac30*/  IMAD.X R161, R161, 0x1, R69, P3 ;  /* 0x00000001a1a17824 */ /* 0x000fe200018e0645 */
[----:B------:R-:W-:-:S03]  /*1ac40*/  PRMT R90, RZ, 0x7610, R90 ;  /* 0x00007610ff5a7816 */ /* 0x000fc6000000005a */
[----:B------:R-:W-:Y:S01]  /*1ac50*/  IMAD.X R163, R163, 0x1, R69, P4 ;  /* 0x00000001a3a37824 */ /* 0x000fe200020e0645 */
[----:B------:R-:W-:Y:S02]  /*1ac60*/  PRMT R88, RZ, 0x7610, R88 ;  /* 0x00007610ff587816 */ /* 0x000fe40000000058 */
[----:B------:R-:W-:Y:S01]  /*1ac70*/  PRMT R86, RZ, 0x7610, R86 ;  /* 0x00007610ff567816 */ /* 0x000fe20000000056 */
[----:B0-----:R-:W-:Y:S02]  /*1ac80*/  @!P1 IMAD.MOV.U32 R4, RZ, RZ, R142 ;  /* 0x000000ffff049224 */ /* 0x001fe400078e008e */
[----:B------:R-:W-:Y:S01]  /*1ac90*/  @!P1 IMAD.MOV.U32 R5, RZ, RZ, R141 ;  /* 0x000000ffff059224 */ /* 0x000fe200078e008d */
[----:B-1----:R-:W-:Y:S06]  /*1aca0*/  BAR.SYNC.DEFER_BLOCKING 0x0 ;  /* 0x0000000000007b1d */ /* 0x002fec0000010000 */
[----:B------:R0:W3:Y:S02]  /*1acb0*/  @!P1 LDG.E.U16 R110, desc[UR20][R4.64] ;  /* 0x00000014046e9981 */ /* 0x0000e4000c1e1500 */
[----:B0-----:R-:W-:-:S02]  /*1acc0*/  @!P1 IMAD.MOV.U32 R4, RZ, RZ, R144 ;  /* 0x000000ffff049224 */ /* 0x001fc400078e0090 */
[----:B------:R-:W-:-:S05]  /*1acd0*/  @!P1 IMAD.MOV.U32 R5, RZ, RZ, R143 ;  /* 0x000000ffff059224 */ /* 0x000fca00078e008f */
[----:B------:R0:W3:Y:S02]  /*1ace0*/  @!P1 LDG.E.U16 R108, desc[UR20][R4.64] ;  /* 0x00000014046c9981 */ /* 0x0000e4000c1e1500 */
[----:B0-----:R-:W-:Y:S02]  /*1acf0*/  @!P1 IMAD.MOV.U32 R4, RZ, RZ, R146 ;  /* 0x000000ffff049224 */ /* 0x001fe400078e0092 */
        /* <DEDUP_REMOVED lines=19> */
[----:B------:R0:W3:Y:S01]  /*1ae30*/  @!P1 LDG.E.U16 R94, desc[UR20][R4.64] ;  /* 0x00000014045e9981 */ /* 0x0000e2000c1e1500 */
[----:B--2---:R-:W-:Y:S01]  /*1ae40*/  IADD3 R71, P3, PT, R71, R70, RZ ;  /* 0x0000004647477210 */ /* 0x004fe20007f7e0ff */
[----:B0-----:R-:W-:Y:S02]  /*1ae50*/  @!P1 IMAD.MOV.U32 R4, RZ, RZ, R160 ;  /* 0x000000ffff049224 */ /* 0x001fe400078e00a0 */
[----:B------:R-:W-:-:S05]  /*1ae60*/  @!P1 IMAD.MOV.U32 R5, RZ, RZ, R159 ;  /* 0x000000ffff059224 */ /* 0x000fca00078e009f */
[----:B------:R0:W2:Y:S01]  /*1ae70*/  @!P1 LDG.E.U16 R92, desc[UR20][R4.64] ;  /* 0x00000014045c9981 */ /* 0x0000a2000c1e1500 */
[----:B------:R-:W-:Y:S01]  /*1ae80*/  IMAD.X R165, R165, 0x1, R69, P3 ;  /* 0x00000001a5a57824 */ /* 0x000fe200018e0645 */
[-C--:B------:R-:W-:Y:S02]  /*1ae90*/  IADD3 R3, P3, PT, R3, R70.reuse, RZ ;  /* 0x0000004603037210 */ /* 0x080fe40007f7e0ff */
[----:B----4-:R-:W-:Y:S01]  /*1aea0*/  IADD3 R140, P4, PT, R140, R70, RZ ;  /* 0x000000468c8c7210 */ /* 0x010fe20007f9e0ff */
[----:B------:R1:W-:Y:S01]  /*1aeb0*/  STL [R1], R71 ;  /* 0x0000004701007387 */ /* 0x0003e20000100800 */
[----:B0-----:R-:W-:Y:S02]  /*1aec0*/  @!P1 IMAD.MOV.U32 R4, RZ, RZ, R162 ;  /* 0x000000ffff049224 */ /* 0x001fe400078e00a2 */
[----:B------:R-:W-:-:S05]  /*1aed0*/  @!P1 IMAD.MOV.U32 R5, RZ, RZ, R161 ;  /* 0x000000ffff059224 */ /* 0x000fca00078e00a1 */
[----:B------:R0:W4:Y:S01]  /*1aee0*/  @!P1 LDG.E.U16 R90, desc[UR20][R4.64] ;  /* 0x00000014045a9981 */ /* 0x000122000c1e1500 */
[----:B------:R-:W-:Y:S01]  /*1aef0*/  IMAD.X R2, R2, 0x1, R69, P3 ;  /* 0x0000000102027824 */ /* 0x000fe200018e0645 */
[----:B------:R-:W-:Y:S01]  /*1af00*/  IADD3 R111, P3, PT, R111, R70, RZ ;  /* 0x000000466f6f7210 */ /* 0x000fe20007f7e0ff */
[----:B0-----:R-:W-:Y:S02]  /*1af10*/  @!P1 IMAD.MOV.U32 R4, RZ, RZ, R164 ;  /* 0x000000ffff049224 */ /* 0x001fe400078e00a4 */
[----:B------:R-:W-:-:S05]  /*1af20*/  @!P1 IMAD.MOV.U32 R5, RZ, RZ, R163 ;  /* 0x000000ffff059224 */ /* 0x000fca00078e00a3 */
[----:B------:R0:W2:Y:S01]  /*1af30*/  @!P1 LDG.E.U16 R88, desc[UR20][R4.64] ;  /* 0x0000001404589981 */ /* 0x0000a2000c1e1500 */
[----:B------:R-:W-:Y:S02]  /*1af40*/  IMAD.X R72, R72, 0x1, R69, P4 ;  /* 0x0000000148487824 */ /* 0x000fe400020e0645 */
[----:B0-----:R-:W-:Y:S02]  /*1af50*/  @!P1 IMAD.MOV.U32 R4, RZ, RZ, R71 ;  /* 0x000000ffff049224 */ /* 0x001fe400078e0047 */
[----:B-1----:R-:W2:Y:S01]  /*1af60*/  LDL.LU R71, [R1+0x20] ;  /* 0x0000200001477983 */ /* 0x002ea20000300800 */
[----:B------:R-:W-:-:S03]  /*1af70*/  @!P1 IMAD.MOV.U32 R5, RZ, RZ, R165 ;  /* 0x000000ffff059224 */ /* 0x000fc600078e00a5 */
[----:B------:R-:W4:Y:S04]  /*1af80*/  LDL.LU R32, [R1+0x28] ;  /* 0x0000280001207983 */ /* 0x000f280000300800 */
[----:B------:R0:W-:Y:S04]  /*1af90*/  STL [R1+0x8], R3 ;  /* 0x0000080301007387 */ /* 0x0001e80000100800 */
[----:B------:R-:W-:Y:S04]  /*1afa0*/  STL [R1+0x10], R140 ;  /* 0x0000108c01007387 */ /* 0x000fe80000100800 */
[----:B------:R-:W-:Y:S04]  /*1afb0*/  STL [R1+0x4], R2 ;  /* 0x0000040201007387 */ /* 0x000fe80000100800 */
[----:B------:R-:W-:Y:S04]  /*1afc0*/  STL [R1+0x18], R111 ;  /* 0x0000186f01007387 */ /* 0x000fe80000100800 */
[----:B------:R1:W4:Y:S04]  /*1afd0*/  @!P1 LDG.E.U16 R86, desc[UR20][R4.64] ;  /* 0x0000001404569981 */ /* 0x000328000c1e1500 */
[----:B------:R-:W4:Y:S04]  /*1afe0*/  LDL.LU R83, [R1+0x1c] ;  /* 0x00001c0001537983 */ /* 0x000f280000300800 */
[----:B------:R-:W-:Y:S01]  /*1aff0*/  STL [R1+0xc], R72 ;  /* 0x00000c4801007387 */ /* 0x000fe20000100800 */
[----:B-1----:R-:W-:-:S03]  /*1b000*/  @!P1 IMAD.MOV.U32 R4, RZ, RZ, R3 ;  /* 0x000000ffff049224 */ /* 0x002fc600078e0003 */
[----:B0-----:R-:W4:Y:S01]  /*1b010*/  LDL.LU R3, [R1+0x30] ;  /* 0x0000300001037983 */ /* 0x001f220000300800 */
[----:B------:R-:W-:Y:S01]  /*1b020*/  PRMT R84, RZ, 0x7610, R84 ;  /* 0x00007610ff547816 */ /* 0x000fe20000000054 */
[----:B------:R-:W-:Y:S01]  /*1b030*/  @!P1 IMAD.MOV.U32 R5, RZ, RZ, R2 ;  /* 0x000000ffff059224 */ /* 0x000fe200078e0002 */
[----:B------:R-:W-:Y:S01]  /*1b040*/  PRMT R22, RZ, 0x7610, R22 ;  /* 0x00007610ff167816 */ /* 0x000fe20000000016 */
[----:B---3--:R-:W-:Y:S01]  /*1b050*/  IMAD.X R68, R68, 0x1, R69, P3 ;  /* 0x0000000144447824 */ /* 0x008fe200018e0645 */
[----:B------:R-:W3:Y:S04]  /*1b060*/  LDL.LU R82, [R1+0x24] ;  /* 0x0000240001527983 */ /* 0x000ee80000300800 */
[----:B------:R0:W3:Y:S04]  /*1b070*/  @!P1 LDG.E.U16 R84, desc[UR20][R4.64] ;  /* 0x0000001404549981 */ /* 0x0000e8000c1e1500 */
[----:B------:R1:W-:Y:S01]  /*1b080*/  STL [R1+0x14], R68 ;  /* 0x0000144401007387 */ /* 0x0003e20000100800 */
[----:B0-----:R-:W-:-:S02]  /*1b090*/  @!P1 IMAD.MOV.U32 R4, RZ, RZ, R140 ;  /* 0x000000ffff049224 */ /* 0x001fc400078e008c */
[----:B------:R-:W-:-:S05]  /*1b0a0*/  @!P1 IMAD.MOV.U32 R5, RZ, RZ, R72 ;  /* 0x000000ffff059224 */ /* 0x000fca00078e0048 */
[----:B------:R0:W3:Y:S01]  /*1b0b0*/  @!P1 LDG.E.U16 R22, desc[UR20][R4.64] ;  /* 0x0000001404169981 */ /* 0x0000e2000c1e1500 */
[----:B------:R-:W-:Y:S01]  /*1b0c0*/  PRMT R12, RZ, 0x7610, R12 ;  /* 0x00007610ff0c7816 */ /* 0x000fe2000000000c */
[----:B0-----:R-:W-:Y:S02]  /*1b0d0*/  @!P1 IMAD.MOV.U32 R5, RZ, RZ, R68 ;  /* 0x000000ffff059224 */ /* 0x001fe400078e0044 */
[----:B-1----:R-:W3:Y:S01]  /*1b0e0*/  LDL.LU R68, [R1+0x2c] ;  /* 0x00002c0001447983 */ /* 0x002ee20000300800 */
[----:B------:R-:W-:-:S03]  /*1b0f0*/  @!P1 IMAD.MOV.U32 R4, RZ, RZ, R111 ;  /* 0x000000ffff049224 */ /* 0x000fc600078e006f */
[----:B------:R-:W3:Y:S04]  /*1b100*/  LDL.LU R72, [R1+0x34] ;  /* 0x0000340001487983 */ /* 0x000ee80000300800 */
[----:B------:R0:W3:Y:S01]  /*1b110*/  @!P1 LDG.E.U16 R12, desc[UR20][R4.64] ;  /* 0x00000014040c9981 */ /* 0x0000e2000c1e1500 */
[-C--:B--2---:R-:W-:Y:S02]  /*1b120*/  IADD3 R71, P3, PT, R71, R70.reuse, RZ ;  /* 0x0000004647477210 */ /* 0x084fe40007f7e0ff */
[----:B----4-:R-:W-:-:S03]  /*1b130*/  IADD3 R32, P4, PT, R32, R70, RZ ;  /* 0x0000004620207210 */ /* 0x010fc60007f9e0ff */
[----:B------:R1:W-:Y:S04]  /*1b140*/  STL [R1+0x20], R71 ;  /* 0x0000204701007387 */ /* 0x0003e80000100800 */
[----:B------:R-:W2:Y:S04]  /*1b150*/  LDL.LU R2, [R1+0x38] ;  /* 0x0000380001027983 */ /* 0x000ea80000300800 */
[----:B------:R-:W4:Y:S01]  /*1b160*/  LDL.LU R33, [R1+0x40] ;  /* 0x0000400001217983 */ /* 0x000f220000300800 */
[----:B0-----:R-:W-:-:S03]  /*1b170*/  @!P1 IMAD.MOV.U32 R4, RZ, RZ, R71 ;  /* 0x000000ffff049224 */ /* 0x001fc600078e0047 */
[----:B------:R-:W4:Y:S04]  /*1b180*/  LDL.LU R0, [R1+0x48] ;  /* 0x0000480001007983 */ /* 0x000f280000300800 */
[----:B------:R0:W-:Y:S01]  /*1b190*/  STL [R1+0x28], R32 ;  /* 0x0000282001007387 */ /* 0x0001e20000100800 */
[----:B------:R-:W-:Y:S01]  /*1b1a0*/  IMAD.X R83, R83, 0x1, R69, P3 ;  /* 0x0000000153537824 */ /* 0x000fe200018e0645 */
[----:B------:R-:W-:-:S04]  /*1b1b0*/  IADD3 R3, P3, PT, R3, R70, RZ ;  /* 0x0000004603037210 */ /* 0x000fc80007f7e0ff */
[----:B------:R-:W-:Y:S04]  /*1b1c0*/  STL [R1+0x1c], R83 ;  /* 0x00001c5301007387 */ /* 0x000fe80000100800 */
[----:B------:R-:W-:Y:S04]  /*1b1d0*/  STL [R1+0x30], R3 ;  /* 0x0000300301007387 */ /* 0x000fe80000100800 */
[----:B-1----:R-:W4:Y:S01]  /*1b1e0*/  LDL.LU R71, [R1+0x3c] ;  /* 0x00003c0001477983 */ /* 0x002f220000300800 */
[----:B------:R-:W-:Y:S01]  /*1b1f0*/  PRMT R81, RZ, 0x7610, R81 ;  /* 0x00007610ff517816 */ /* 0x000fe20000000051 */
[----:B------:R-:W-:-:S02]  /*1b200*/  @!P1 IMAD.MOV.U32 R5, RZ, RZ, R83 ;  /* 0x000000ffff059224 */ /* 0x000fc400078e0053 */
[----:B---3--:R-:W-:Y:S01]  /*1b210*/  IMAD.X R82, R82, 0x1, R69, P4 ;  /* 0x0000000152527824 */ /* 0x008fe200020e0645 */
[----:B------:R-:W-:Y:S02]  /*1b220*/  PRMT R67, RZ, 0x7610, R67 ;  /* 0x00007610ff437816 */ /* 0x000fe40000000043 */
[----:B------:R1:W3:Y:S04]  /*1b230*/  @!P1 LDG.E.U16 R81, desc[UR20][R4.64] ;  /* 0x0000001404519981 */ /* 0x0002e8000c1e1500 */
[----:B------:R-:W-:Y:S01]  /*1b240*/  STL [R1+0x24], R82 ;  /* 0x0000245201007387 */ /* 0x000fe20000100800 */
[----:B-1----:R-:W-:Y:S02]  /*1b250*/  @!P1 IMAD.MOV.U32 R4, RZ, RZ, R32 ;  /* 0x000000ffff049224 */ /* 0x002fe400078e0020 */
[----:B------:R-:W-:Y:S01]  /*1b260*/  @!P1 IMAD.MOV.U32 R5, RZ, RZ, R82 ;  /* 0x000000ffff059224 */ /* 0x000fe200078e0052 */
[----:B0-----:R-:W3:Y:S01]  /*1b270*/  LDL.LU R32, [R1+0x44] ;  /* 0x0000440001207983 */ /* 0x001ee20000300800 */
[----:B------:R-:W-:-:S03]  /*1b280*/  PRMT R58, RZ, 0x7610, R58 ;  /* 0x00007610ff3a7816 */ /* 0x000fc6000000003a */
[----:B------:R0:W3:Y:S01]  /*1b290*/  @!P1 LDG.E.U16 R67, desc[UR20][R4.64] ;  /* 0x0000001404439981 */ /* 0x0000e2000c1e1500 */
[----:B------:R-:W-:-:S05]  /*1b2a0*/  IMAD.X R68, R68, 0x1, R69, P3 ;  /* 0x0000000144447824 */ /* 0x000fca00018e0645 */
[----:B------:R1:W-:Y:S01]  /*1b2b0*/  STL [R1+0x2c], R68 ;  /* 0x00002c4401007387 */ /* 0x0003e20000100800 */
[----:B0-----:R-:W-:Y:S02]  /*1b2c0*/  @!P1 IMAD.MOV.U32 R5, RZ, RZ, R68 ;  /* 0x000000ffff059224 */ /* 0x001fe400078e0044 */
[----:B------:R-:W-:-:S05]  /*1b2d0*/  @!P1 IMAD.MOV.U32 R4, RZ, RZ, R3 ;  /* 0x000000ffff049224 */ /* 0x000fca00078e0003 */
[----:B------:R0:W3:Y:S04]  /*1b2e0*/  @!P1 LDG.E.U16 R58, desc[UR20][R4.64] ;  /* 0x00000014043a9981 */ /* 0x0000e8000c1e1500 */
[----:B-1----:R-:W3:Y:S04]  /*1b2f0*/  LDL.LU R68, [R1+0x50] ;  /* 0x0000500001447983 */ /* 0x002ee80000300800 */
[----:B------:R-:W3:Y:S01]  /*1b300*/  LDL.LU R3, [R1+0x58] ;  /* 0x0000580001037983 */ /* 0x000ee20000300800 */
[-C--:B--2---:R-:W-:Y:S02]  /*1b310*/  IADD3 R2, P3, PT, R2, R70.reuse, RZ ;  /* 0x0000004602027210 */ /* 0x084fe40007f7e0ff */
[----:B----4-:R-:W-:-:S03]  /*1b320*/  IADD3 R33, P4, PT, R33, R70, RZ ;  /* 0x0000004621217210 */ /* 0x010fc60007f9e0ff */
[----:B------:R-:W-:Y:S01]  /*1b330*/  IMAD.X R72, R72, 0x1, R69, P3 ;  /* 0x0000000148487824 */ /* 0x000fe200018e0645 */
[----:B------:R1:W-:Y:S01]  /*1b340*/  STL [R1+0x38], R2 ;  /* 0x0000380201007387 */ /* 0x0003e20000100800 */
[----:B------:R-:W-:-:S03]  /*1b350*/  IADD3 R0, P3, PT, R0, R70, RZ ;  /* 0x0000004600007210 */ /* 0x000fc60007f7e0ff */
[----:B------:R-:W-:Y:S01]  /*1b360*/  STL [R1+0x40], R33 ;  /* 0x0000402101007387 */ /* 0x000fe20000100800 */
[----:B0-----:R-:W-:-:S03]  /*1b370*/  @!P1 IMAD.MOV.U32 R4, RZ, RZ, R2 ;  /* 0x000000ffff049224 */ /* 0x001fc600078e0002 */
[----:B------:R-:W-:Y:S04]  /*1b380*/  STL [R1+0x34], R72 ;  /* 0x0000344801007387 */ /* 0x000fe80000100800 */
[----:B------:R-:W-:Y:S04]  /*1b390*/  STL [R1+0x48], R0 ;  /* 0x0000480001007387 */ /* 0x000fe80000100800 */
[----:B------:R-:W2:Y:S01]  /*1b3a0*/  LDL.LU R83, [R1+0x4c] ;  /* 0x00004c0001537983 */ /* 0x000ea20000300800 */
[----:B------:R-:W-:-:S05]  /*1b3b0*/  IMAD.X R71, R71, 0x1, R69, P4 ;  /* 0x0000000147477824 */ /* 0x000fca00020e0645 */
[----:B------:R0:W-:Y:S04]  /*1b3c0*/  STL [R1+0x3c], R71 ;  /* 0x00003c4701007387 */ /* 0x0001e80000100800 */
[----:B-1----:R-:W4:Y:S01]  /*1b3d0*/  LDL.LU R2, [R1+0x60] ;  /* 0x0000600001027983 */ /* 0x002f220000300800 */
[----:B------:R-:W-:Y:S01]  /*1b3e0*/  PRMT R49, RZ, 0x7610, R49 ;  /* 0x00007610ff317816 */ /* 0x000fe20000000031 */
[----:B------:R-:W-:Y:S01]  /*1b3f0*/  @!P1 IMAD.MOV.U32 R5, RZ, RZ, R72 ;  /* 0x000000ffff059224 */ /* 0x000fe200078e0048 */
[----:B------:R-:W-:Y:S01]  /*1b400*/  PRMT R40, RZ, 0x7610, R40 ;  /* 0x00007610ff287816 */ /* 0x000fe20000000028 */
[----:B------:R-:W4:Y:S04]  /*1b410*/  LDL.LU R82, [R1+0x54] ;  /* 0x0000540001527983 */ /* 0x000f280000300800 */
[----:B------:R1:W4:Y:S01]  /*1b420*/  @!P1 LDG.E.U16 R49, desc[UR20][R4.64] ;  /* 0x0000001404319981 */ /* 0x000322000c1e1500 */
[----:B---3--:R-:W-:-:S02]  /*1b430*/  IMAD.X R32, R32, 0x1, R69, P3 ;  /* 0x0000000120207824 */ /* 0x008fc400018e0645 */
[----:B-1----:R-:W-:Y:S02]  /*1b440*/  @!P1 IMAD.MOV.U32 R4, RZ, RZ, R33 ;  /* 0x000000ffff049224 */ /* 0x002fe400078e0021 */
[----:B------:R-:W-:Y:S01]  /*1b450*/  @!P1 IMAD.MOV.U32 R5, RZ, RZ, R71 ;  /* 0x000000ffff059224 */ /* 0x000fe200078e0047 */
[----:B------:R1:W-:Y:S01]  /*1b460*/  STL [R1+0x44], R32 ;  /* 0x0000442001007387 */ /* 0x0003e20000100800 */
[----:B------:R-:W-:-:S03]  /*1b470*/  PRMT R31, RZ, 0x7610, R31 ;  /* 0x00007610ff1f7816 */ /* 0x000fc6000000001f */
[----:B0-----:R-:W3:Y:S04]  /*1b480*/  LDL.LU R71, [R1+0x5c] ;  /* 0x00005c0001477983 */ /* 0x001ee80000300800 */
[----:B------:R0:W3:Y:S04]  /*1b490*/  @!P1 LDG.E.U16 R40, desc[UR20][R4.64] ;  /* 0x0000001404289981 */ /* 0x0000e8000c1e1500 */
[----:B------:R-:W3:Y:S01]  /*1b4a0*/  LDL.LU R72, [R1+0x64] ;  /* 0x0000640001487983 */ /* 0x000ee20000300800 */
[-C--:B------:R-:W-:Y:S01]  /*1b4b0*/  IADD3 R68, P3, PT, R68, R70.reuse, RZ ;  /* 0x0000004644447210 */ /* 0x080fe20007f7e0ff */
[----:B0-----:R-:W-:Y:S01]  /*1b4c0*/  @!P1 IMAD.MOV.U32 R5, RZ, RZ, R32 ;  /* 0x000000ffff059224 */ /* 0x001fe200078e0020 */
[----:B------:R-:W-:-:S03]  /*1b4d0*/  IADD3 R3, P4, PT, R3, R70, RZ ;  /* 0x0000004603037210 */ /* 0x000fc60007f9e0ff */
[----:B------:R0:W-:Y:S01]  /*1b4e0*/  STL [R1+0x50], R68 ;  /* 0x0000504401007387 */ /* 0x0001e20000100800 */
[----:B------:R-:W-:-:S03]  /*1b4f0*/  @!P1 IMAD.MOV.U32 R4, RZ, RZ, R0 ;  /* 0x000000ffff049224 */ /* 0x000fc600078e0000 */
[----:B-1----:R-:W3:Y:S04]  /*1b500*/  LDL.LU R32, [R1+0x68] ;  /* 0x0000680001207983 */ /* 0x002ee80000300800 */
[----:B------:R-:W3:Y:S04]  /*1b510*/  LDL.LU R33, [R1+0x70] ;  /* 0x0000700001217983 */ /* 0x000ee80000300800 */
[----:B------:R-:W3:Y:S04]  /*1b520*/  LDL.LU R0, [R1+0x78] ;  /* 0x0000780001007983 */ /* 0x000ee80000300800 */
[----:B------:R1:W-:Y:S04]  /*1b530*/  STL [R1+0x58], R3 ;  /* 0x0000580301007387 */ /* 0x0003e80000100800 */
[----:B------:R0:W3:Y:S02]  /*1b540*/  @!P1 LDG.E.U16 R31, desc[UR20][R4.64] ;  /* 0x00000014041f9981 */ /* 0x0000e4000c1e1500 */
[----:B0-----:R-:W-:-:S02]  /*1b550*/  @!P1 IMAD.MOV.U32 R4, RZ, RZ, R68 ;  /* 0x000000ffff049224 */ /* 0x001fc400078e0044 */
[----:B--2---:R-:W-:-:S05]  /*1b560*/  IMAD.X R83, R83, 0x1, R69, P3 ;  /* 0x0000000153537824 */ /* 0x004fca00018e0645 */
[----:B------:R-:W-:Y:S01]  /*1b570*/  STL [R1+0x4c], R83 ;  /* 0x00004c5301007387 */ /* 0x000fe20000100800 */
[----:B----4-:R-:W-:-:S05]  /*1b580*/  IADD3 R2, P3, PT, R2, R70, RZ ;  /* 0x0000004602027210 */ /* 0x010fca0007f7e0ff */
[----:B------:R-:W-:Y:S04]  /*1b590*/  STL [R1+0x60], R2 ;  /* 0x0000600201007387 */ /* 0x000fe80000100800 */
[----:B------:R-:W2:Y:S01]  /*1b5a0*/  LDL.LU R68, [R1+0x6c] ;  /* 0x00006c0001447983 */ /* 0x000ea20000300800 */
[----:B------:R-:W-:Y:S01]  /*1b5b0*/  PRMT R21, RZ, 0x7610, R21 ;  /* 0x00007610ff157816 */ /* 0x000fe20000000015 */
[----:B------:R-:W-:Y:S02]  /*1b5c0*/  @!P1 IMAD.MOV.U32 R5, RZ, RZ, R83 ;  /* 0x000000ffff059224 */ /* 0x000fe400078e0053 */
[----:B------:R-:W-:Y:S01]  /*1b5d0*/  IMAD.X R82, R82, 0x1, R69, P4 ;  /* 0x0000000152527824 */ /* 0x000fe200020e0645 */
[----:B------:R-:W-:Y:S02]  /*1b5e0*/  PRMT R11, RZ, 0x7610, R11 ;  /* 0x00007610ff0b7816 */ /* 0x000fe4000000000b */
[----:B------:R0:W4:Y:S04]  /*1b5f0*/  @!P1 LDG.E.U16 R21, desc[UR20][R4.64] ;  /* 0x0000001404159981 */ /* 0x000128000c1e1500 */
[----:B------:R-:W-:Y:S01]  /*1b600*/  STL [R1+0x54], R82 ;  /* 0x0000545201007387 */ /* 0x000fe20000100800 */
[----:B---3--:R-:W-:-:S02]  /*1b610*/  IMAD.X R71, R71, 0x1, R69, P3 ;  /* 0x0000000147477824 */ /* 0x008fc400018e0645 */
[----:B0-----:R-:W-:Y:S02]  /*1b620*/  @!P1 IMAD.MOV.U32 R4, RZ, RZ, R3 ;  /* 0x000000ffff049224 */ /* 0x001fe400078e0003 */
[----:B------:R-:W-:Y:S01]  /*1b630*/  @!P1 IMAD.MOV.U32 R5, RZ, RZ, R82 ;  /* 0x000000ffff059224 */ /* 0x000fe200078e0052 */
[----:B-1----:R-:W3:Y:S01]  /*1b640*/  LDL.LU R3, [R1+0x74] ;  /* 0x0000740001037983 */ /* 0x002ee20000300800 */
[----:B------:R-:W-:-:S03]  /*1b650*/  PRMT R80, RZ, 0x7610, R80 ;  /* 0x00007610ff507816 */ /* 0x000fc60000000050 */
[----:B------:R0:W4:Y:S04]  /*1b660*/  @!P1 LDG.E.U16 R11, desc[UR20][R4.64] ;  /* 0x00000014040b9981 */ /* 0x000128000c1e1500 */
[----:B------:R1:W-:Y:S01]  /*1b670*/  STL [R1+0x5c], R71 ;  /* 0x00005c4701007387 */ /* 0x0003e20000100800 */
[-C--:B------:R-:W-:Y:S01]  /*1b680*/  IADD3 R32, P3, PT, R32, R70.reuse, RZ ;  /* 0x0000004620207210 */ /* 0x080fe20007f7e0ff */
[----:B0-----:R-:W-:Y:S01]  /*1b690*/  @!P1 IMAD.MOV.U32 R5, RZ, RZ, R71 ;  /* 0x000000ffff059224 */ /* 0x001fe200078e0047 */
[----:B------:R-:W-:-:S03]  /*1b6a0*/  IADD3 R33, P4, PT, R33, R70, RZ ;  /* 0x0000004621217210 */ /* 0x000fc60007f9e0ff */
[----:B------:R-:W-:Y:S01]  /*1b6b0*/  IMAD.X R72, R72, 0x1, R69, P3 ;  /* 0x0000000148487824 */ /* 0x000fe200018e0645 */
[----:B-1----:R-:W4:Y:S01]  /*1b6c0*/  LDL.LU R71, [R1+0x80] ;  /* 0x0000800001477983 */ /* 0x002f220000300800 */
[----:B------:R-:W-:Y:S01]  /*1b6d0*/  @!P1 IMAD.MOV.U32 R4, RZ, RZ, R2 ;  /* 0x000000ffff049224 */ /* 0x000fe200078e0002 */
[----:B------:R-:W-:Y:S02]  /*1b6e0*/  IADD3 R0, P3, PT, R0, R70, RZ ;  /* 0x0000004600007210 */ /* 0x000fe40007f7e0ff */
[----:B------:R-:W4:Y:S04]  /*1b6f0*/  LDL.LU R2, [R1+0x88] ;  /* 0x0000880001027983 */ /* 0x000f280000300800 */
[----:B------:R0:W-:Y:S04]  /*1b700*/  STL [R1+0x68], R32 ;  /* 0x0000682001007387 */ /* 0x0001e80000100800 */
[----:B------:R-:W-:Y:S04]  /*1b710*/  STL [R1+0x70], R33 ;  /* 0x0000702101007387 */ /* 0x000fe80000100800 */
[----:B------:R-:W-:Y:S04]  /*1b720*/  STL [R1+0x64], R72 ;  /* 0x0000644801007387 */ /* 0x000fe80000100800 */
[----:B------:R-:W-:Y:S04]  /*1b730*/  STL [R1+0x78], R0 ;  /* 0x0000780001007387 */ /* 0x000fe80000100800 */
[----:B------:R1:W4:Y:S04]  /*1b740*/  @!P1 LDG.E.U16 R80, desc[UR20][R4.64] ;  /* 0x0000001404509981 */ /* 0x000328000c1e1500 */
[----:B------:R-:W4:Y:S01]  /*1b750*/  LDL.LU R83, [R1+0x7c] ;  /* 0x00007c0001537983 */ /* 0x000f220000300800 */
[----:B-1----:R-:W-:-:S02]  /*1b760*/  @!P1 IMAD.MOV.U32 R4, RZ, RZ, R32 ;  /* 0x000000ffff049224 */ /* 0x002fc400078e0020 */
[----:B--2---:R-:W-:-:S05]  /*1b770*/  IMAD.X R68, R68, 0x1, R69, P4 ;  /* 0x0000000144447824 */ /* 0x004fca00020e0645 */
[----:B------:R1:W-:Y:S04]  /*1b780*/  STL [R1+0x6c], R68 ;  /* 0x00006c4401007387 */ /* 0x0003e80000100800 */
[----:B0-----:R-:W2:Y:S01]  /*1b790*/  LDL.LU R32, [R1+0x90] ;  /* 0x0000900001207983 */ /* 0x001ea20000300800 */
[----:B------:R-:W-:Y:S01]  /*1b7a0*/  PRMT R66, RZ, 0x7610, R66 ;  /* 0x00007610ff427816 */ /* 0x000fe20000000042 */
[----:B------:R-:W-:Y:S01]  /*1b7b0*/  @!P1 IMAD.MOV.U32 R5, RZ, RZ, R72 ;  /* 0x000000ffff059224 */ /* 0x000fe200078e0048 */
[----:B------:R-:W-:Y:S01]  /*1b7c0*/  PRMT R57, RZ, 0x7610, R57 ;  /* 0x00007610ff397816 */ /* 0x000fe20000000039 */
[----:B------:R-:W2:Y:S04]  /*1b7d0*/  LDL.LU R82, [R1+0x84] ;  /* 0x0000840001527983 */ /* 0x000ea80000300800 */
[----:B------:R0:W2:Y:S01]  /*1b7e0*/  @!P1 LDG.E.U16 R66, desc[UR20][R4.64] ;  /* 0x0000001404429981 */ /* 0x0000a2000c1e1500 */
[----:B---3--:R-:W-:-:S02]  /*1b7f0*/  IMAD.X R3, R3, 0x1, R69, P3 ;  /* 0x0000000103037824 */ /* 0x008fc400018e0645 */
[----:B0-----:R-:W-:Y:S02]  /*1b800*/  @!P1 IMAD.MOV.U32 R4, RZ, RZ, R33 ;  /* 0x000000ffff049224 */ /* 0x001fe400078e0021 */
[----:B------:R-:W-:Y:S01]  /*1b810*/  @!P1 IMAD.MOV.U32 R5, RZ, RZ, R68 ;  /* 0x000000ffff059224 */ /* 0x000fe200078e0044 */
[----:B------:R0:W-:Y:S01]  /*1b820*/  STL [R1+0x74], R3 ;  /* 0x0000740301007387 */ /* 0x0001e20000100800 */
[----:B------:R-:W-:-:S03]  /*1b830*/  PRMT R48, RZ, 0x7610, R48 ;  /* 0x00007610ff307816 */ /* 0x000fc60000000030 */
[----:B-1----:R-:W3:Y:S04]  /*1b840*/  LDL.LU R68, [R1+0x8c] ;  /* 0x00008c0001447983 */ /* 0x002ee80000300800 */
[----:B------:R1:W3:Y:S04]  /*1b850*/  @!P1 LDG.E.U16 R57, desc[UR20][R4.64] ;  /* 0x0000001404399981 */ /* 0x0002e8000c1e1500 */
[----:B------:R-:W3:Y:S01]  /*1b860*/  LDL.LU R72, [R1+0x94] ;  /* 0x0000940001487983 */ /* 0x000ee20000300800 */
[-C--:B----4-:R-:W-:Y:S02]  /*1b870*/  IADD3 R71, P3, PT, R71, R70.reuse, RZ ;  /* 0x0000004647477210 */ /* 0x090fe40007f7e0ff */
[----:B------:R-:W-:Y:S01]  /*1b880*/  IADD3 R2, P4, PT, R2, R70, RZ ;  /* 0x0000004602027210 */ /* 0x000fe20007f9e0ff */
[----:B-1----:R-:W-:-:S02]  /*1b890*/  @!P1 IMAD.MOV.U32 R5, RZ, RZ, R3 ;  /* 0x000000ffff059224 */ /* 0x002fc400078e0003 */
[----:B------:R1:W-:Y:S01]  /*1b8a0*/  STL [R1+0x80], R71 ;  /* 0x0000804701007387 */ /* 0x0003e20000100800 */
[----:B------:R-:W-:-:S03]  /*1b8b0*/  @!P1 IMAD.MOV.U32 R4, RZ, RZ, R0 ;  /* 0x000000ffff049224 */ /* 0x000fc600078e0000 */
[----:B0-----:R-:W4:Y:S04]  /*1b8c0*/  LDL.LU R3, [R1+0x98] ;  /* 0x0000980001037983 */ /* 0x001f280000300800 */
[----:B------:R-:W4:Y:S04]  /*1b8d0*/  LDL.LU R33, [R1+0xa0] ;  /* 0x0000a00001217983 */ /* 0x000f280000300800 */
[----:B------:R-:W4:Y:S04]  /*1b8e0*/  LDL.LU R0, [R1+0xa8] ;  /* 0x0000a80001007983 */ /* 0x000f280000300800 */
[----:B------:R0:W-:Y:S04]  /*1b8f0*/  STL [R1+0x88], R2 ;  /* 0x0000880201007387 */ /* 0x0001e80000100800 */
[----:B------:R0:W4:Y:S01]  /*1b900*/  @!P1 LDG.E.U16 R48, desc[UR20][R4.64] ;  /* 0x0000001404309981 */ /* 0x000122000c1e1500 */
[----:B------:R-:W-:-:S05]  /*1b910*/  IMAD.X R83, R83, 0x1, R69, P3 ;  /* 0x0000000153537824 */ /* 0x000fca00018e0645 */
[----:B------:R-:W-:Y:S01]  /*1b920*/  STL [R1+0x7c], R83 ;  /* 0x00007c5301007387 */ /* 0x000fe20000100800 */
[----:B0-----:R-:W-:Y:S01]  /*1b930*/  @!P1 IMAD.MOV.U32 R4, RZ, RZ, R71 ;  /* 0x000000ffff049224 */ /* 0x001fe200078e0047 */
[----:B--2---:R-:W-:-:S05]  /*1b940*/  IADD3 R32, P3, PT, R32, R70, RZ ;  /* 0x0000004620207210 */ /* 0x004fca0007f7e0ff */
[----:B------:R-:W-:Y:S04]  /*1b950*/  STL [R1+0x90], R32 ;  /* 0x0000902001007387 */ /* 0x000fe80000100800 */
[----:B-1----:R-:W2:Y:S01]  /*1b960*/  LDL.LU R71, [R1+0x9c] ;  /* 0x00009c0001477983 */ /* 0x002ea20000300800 */
[----:B------:R-:W-:Y:S01]  /*1b970*/  PRMT R39, RZ, 0x7610, R39 ;  /* 0x00007610ff277816 */ /* 0x000fe20000000027 */
[----:B------:R-:W-:Y:S02]  /*1b980*/  @!P1 IMAD.MOV.U32 R5, RZ, RZ, R83 ;  /* 0x000000ffff059224 */ /* 0x000fe400078e0053 */
[--C-:B------:R-:W-:Y:S01]  /*1b990*/  IMAD.X R82, R82, 0x1, R69.reuse, P4 ;  /* 0x0000000152527824 */ /* 0x100fe200020e0645 */
[----:B------:R-:W-:Y:S02]  /*1b9a0*/  PRMT R30, RZ, 0x7610, R30 ;  /* 0x00007610ff1e7816 */ /* 0x000fe4000000001e */
[----:B------:R0:W2:Y:S04]  /*1b9b0*/  @!P1 LDG.E.U16 R39, desc[UR20][R4.64] ;  /* 0x0000001404279981 */ /* 0x0000a8000c1e1500 */
[----:B------:R-:W-:Y:S01]  /*1b9c0*/  STL [R1+0x84], R82 ;  /* 0x0000845201007387 */ /* 0x000fe20000100800 */
[----:B---3--:R-:W-:-:S02]  /*1b9d0*/  IMAD.X R68, R68, 0x1, R69, P3 ;  /* 0x0000000144447824 */ /* 0x008fc400018e0645 */
[----:B0-----:R-:W-:Y:S02]  /*1b9e0*/  @!P1 IMAD.MOV.U32 R4, RZ, RZ, R2 ;  /* 0x000000ffff049224 */ /* 0x001fe400078e0002 */
[----:B------:R-:W-:Y:S01]  /*1b9f0*/  @!P1 IMAD.MOV.U32 R5, RZ, RZ, R82 ;  /* 0x000000ffff059224 */ /* 0x000fe200078e0052 */
[----:B------:R-:W3:Y:S01]  /*1ba00*/  LDL.LU R2, [R1+0xa4] ;  /* 0x0000a40001027983 */ /* 0x000ee20000300800 */
[----:B------:R-:W-:-:S03]  /*1ba10*/  PRMT R20, RZ, 0x7610, R20 ;  /* 0x00007610ff147816 */ /* 0x000fc60000000014 */
[----:B------:R0:W3:Y:S04]  /*1ba20*/  @!P1 LDG.E.U16 R30, desc[UR20][R4.64] ;  /* 0x00000014041e9981 */ /* 0x0000e8000c1e1500 */
[----:B------:R1:W-:Y:S01]  /*1ba30*/  STL [R1+0x8c], R68 ;  /* 0x00008c4401007387 */ /* 0x0003e20000100800 */
[-C--:B----4-:R-:W-:Y:S01]  /*1ba40*/  IADD3 R3, P3, PT, R3, R70.reuse, RZ ;  /* 0x0000004603037210 */ /* 0x090fe20007f7e0ff */
        /* <DEDUP_REMOVED lines=28> */
[----:B------:R1:W3:Y:S01]  /*1bc10*/  @!P1 LDG.E.U16 R79, desc[UR20][R4.64] ;  /* 0x00000014044f9981 */ /* 0x0002e2000c1e1500 */
[----:B----4-:R-:W-:-:S03]  /*1bc20*/  IADD3 R68, P3, PT, R68, R70, RZ ;  /* 0x0000004644447210 */ /* 0x010fc60007f7e0ff */
[----:B------:R-:W4:Y:S01]  /*1bc30*/  LDL.LU R72, [R1+0xc4] ;  /* 0x0000c40001487983 */ /* 0x000f220000300800 */
[----:B------:R-:W-:-:S03]  /*1bc40*/  IADD3 R32, P4, PT, R32, R70, RZ ;  /* 0x0000004620207210 */ /* 0x000fc60007f9e0ff */
[----:B------:R2:W-:Y:S01]  /*1bc50*/  STL [R1+0xb0], R68 ;  /* 0x0000b04401007387 */ /* 0x0005e20000100800 */
[----:B-1----:R-:W-:-:S03]  /*1bc60*/  @!P1 IMAD.MOV.U32 R5, RZ, RZ, R2 ;  /* 0x000000ffff059224 */ /* 0x002fc600078e0002 */
[----:B0-----:R-:W4:Y:S01]  /*1bc70*/  LDL.LU R2, [R1+0xc8] ;  /* 0x0000c80001027983 */ /* 0x001f220000300800 */
[----:B------:R-:W-:-:S03]  /*1bc80*/  @!P1 IMAD.MOV.U32 R4, RZ, RZ, R0 ;  /* 0x000000ffff049224 */ /* 0x000fc600078e0000 */
[----:B------:R-:W4:Y:S04]  /*1bc90*/  LDL.LU R33, [R1+0xd0] ;  /* 0x0000d00001217983 */ /* 0x000f280000300800 */
[----:B------:R-:W4:Y:S04]  /*1bca0*/  LDL.LU R0, [R1+0xd8] ;  /* 0x0000d80001007983 */ /* 0x000f280000300800 */
[----:B------:R0:W-:Y:S04]  /*1bcb0*/  STL [R1+0xb8], R32 ;  /* 0x0000b82001007387 */ /* 0x0001e80000100800 */
[----:B------:R1:W4:Y:S01]  /*1bcc0*/  @!P1 LDG.E.U16 R65, desc[UR20][R4.64] ;  /* 0x0000001404419981 */ /* 0x000322000c1e1500 */
[----:B------:R-:W-:-:S05]  /*1bcd0*/  IMAD.X R83, R83, 0x1, R69, P3 ;  /* 0x0000000153537824 */ /* 0x000fca00018e0645 */
[----:B------:R-:W-:Y:S01]  /*1bce0*/  STL [R1+0xac], R83 ;  /* 0x0000ac5301007387 */ /* 0x000fe20000100800 */
[----:B-1----:R-:W-:Y:S01]  /*1bcf0*/  @!P1 IMAD.MOV.U32 R4, RZ, RZ, R68 ;  /* 0x000000ffff049224 */ /* 0x002fe200078e0044 */
[----:B--2---:R-:W-:-:S05]  /*1bd00*/  IADD3 R3, P3, PT, R3, R70, RZ ;  /* 0x0000004603037210 */ /* 0x004fca0007f7e0ff */
[----:B------:R-:W-:Y:S04]  /*1bd10*/  STL [R1+0xc0], R3 ;  /* 0x0000c00301007387 */ /* 0x000fe80000100800 */
[----:B------:R-:W2:Y:S01]  /*1bd20*/  LDL.LU R68, [R1+0xcc] ;  /* 0x0000cc0001447983 */ /* 0x000ea20000300800 */
[----:B------:R-:W-:Y:S01]  /*1bd30*/  PRMT R56, RZ, 0x7610, R56 ;  /* 0x00007610ff387816 */ /* 0x000fe20000000038 */
[----:B------:R-:W-:Y:S02]  /*1bd40*/  @!P1 IMAD.MOV.U32 R5, RZ, RZ, R83 ;  /* 0x000000ffff059224 */ /* 0x000fe400078e0053 */
[----:B------:R-:W-:Y:S01]  /*1bd50*/  IMAD.X R82, R82, 0x1, R69, P4 ;  /* 0x0000000152527824 */ /* 0x000fe200020e0645 */
[----:B------:R-:W-:Y:S02]  /*1bd60*/  PRMT R47, RZ, 0x7610, R47 ;  /* 0x00007610ff2f7816 */ /* 0x000fe4000000002f */
[----:B------:R1:W2:Y:S04]  /*1bd70*/  @!P1 LDG.E.U16 R56, desc[UR20][R4.64] ;  /* 0x0000001404389981 */ /* 0x0002a8000c1e1500 */
[----:B------:R-:W-:Y:S01]  /*1bd80*/  STL [R1+0xb4], R82 ;  /* 0x0000b45201007387 */ /* 0x000fe20000100800 */
[----:B---3--:R-:W-:-:S02]  /*1bd90*/  IMAD.X R71, R71, 0x1, R69, P3 ;  /* 0x0000000147477824 */ /* 0x008fc400018e0645 */
[----:B-1----:R-:W-:Y:S02]  /*1bda0*/  @!P1 IMAD.MOV.U32 R4, RZ, RZ, R32 ;  /* 0x000000ffff049224 */ /* 0x002fe400078e0020 */
[----:B------:R-:W-:Y:S01]  /*1bdb0*/  @!P1 IMAD.MOV.U32 R5, RZ, RZ, R82 ;  /* 0x000000ffff059224 */ /* 0x000fe200078e0052 */
[----:B0-----:R-:W3:Y:S01]  /*1bdc0*/  LDL.LU R32, [R1+0xd4] ;  /* 0x0000d40001207983 */ /* 0x001ee20000300800 */
[----:B------:R-:W-:-:S03]  /*1bdd0*/  PRMT R38, RZ, 0x7610, R38 ;  /* 0x00007610ff267816 */ /* 0x000fc60000000026 */
[----:B------:R0:W3:Y:S01]  /*1bde0*/  @!P1 LDG.E.U16 R47, desc[UR20][R4.64] ;  /* 0x00000014042f9981 */ /* 0x0000e2000c1e1500 */
[----:B----4-:R-:W-:-:S03]  /*1bdf0*/  IADD3 R2, P3, PT, R2, R70, RZ ;  /* 0x0000004602027210 */ /* 0x010fc60007f7e0ff */
[----:B------:R1:W-:Y:S01]  /*1be00*/  STL [R1+0xbc], R71 ;  /* 0x0000bc4701007387 */ /* 0x0003e20000100800 */
[-C--:B------:R-:W-:Y:S01]  /*1be10*/  IADD3 R33, P4, PT, R33, R70.reuse, RZ ;  /* 0x0000004621217210 */ /* 0x080fe20007f9e0ff */
[----:B0-----:R-:W-:Y:S02]  /*1be20*/  @!P1 IMAD.MOV.U32 R5, RZ, RZ, R71 ;  /* 0x000000ffff059224 */ /* 0x001fe400078e0047 */
[----:B------:R-:W-:Y:S01]  /*1be30*/  IMAD.X R72, R72, 0x1, R69, P3 ;  /* 0x0000000148487824 */ /* 0x000fe200018e0645 */
[----:B------:R-:W-:Y:S01]  /*1be40*/  IADD3 R0, P3, PT, R0, R70, RZ ;  /* 0x0000004600007210 */ /* 0x000fe20007f7e0ff */
[----:B------:R-:W-:Y:S01]  /*1be50*/  @!P1 IMAD.MOV.U32 R4, RZ, RZ, R3 ;  /* 0x000000ffff049224 */ /* 0x000fe200078e0003 */
[----:B-1----:R-:W4:Y:S04]  /*1be60*/  LDL.LU R71, [R1+0xe0] ;  /* 0x0000e00001477983 */ /* 0x002f280000300800 */
        /* <DEDUP_REMOVED lines=102> */
[--C-:B------:R-:W-:Y:S01]  /*1c4d0*/  IMAD.X R82, R82, 0x1, R69.reuse, P4 ;  /* 0x0000000152527824 */ /* 0x100fe200020e0645 */
        /* <DEDUP_REMOVED lines=59> */
[----:B------:R-:W-:Y:S01]  /*1c890*/  IMAD.X R82, R82, 0x1, R69, P4 ;  /* 0x0000000152527824 */ /* 0x000fe200020e0645 */
        /* <DEDUP_REMOVED lines=20> */
[----:B------:R1:W-:Y:S04]  /*1c9e0*/  STL [R1+0x174], R72 ;  /* 0x0001744801007387 */ /* 0x0003e80000100800 */
[----:B------:R-:W-:Y:S04]  /*1c9f0*/  STL [R1+0x188], R0 ;  /* 0x0001880001007387 */ /* 0x000fe80000100800 */
[----:B------:R0:W4:Y:S04]  /*1ca00*/  @!P1 LDG.E.U16 R17, desc[UR20][R4.64] ;  /* 0x0000001404119981 */ /* 0x000128000c1e1500 */
[----:B------:R-:W4:Y:S01]  /*1ca10*/  LDL.LU R83, [R1+0x18c] ;  /* 0x00018c0001537983 */ /* 0x000f220000300800 */
[----:B0-----:R-:W-:-:S02]  /*1ca20*/  @!P1 IMAD.MOV.U32 R4, RZ, RZ, R2 ;  /* 0x000000ffff049224 */ /* 0x001fc400078e0002 */
[----:B--2---:R-:W-:-:S05]  /*1ca30*/  IMAD.X R71, R71, 0x1, R69, P4 ;  /* 0x0000000147477824 */ /* 0x004fca00020e0645 */
[----:B------:R0:W-:Y:S04]  /*1ca40*/  STL [R1+0x17c], R71 ;  /* 0x00017c4701007387 */ /* 0x0001e80000100800 */
[----:B------:R-:W2:Y:S01]  /*1ca50*/  LDL.LU R2, [R1+0x1a0] ;  /* 0x0001a00001027983 */ /* 0x000ea20000300800 */
        /* <DEDUP_REMOVED lines=87> */
[----:B------:R0:W-:Y:S04]  /*1cfd0*/  STL [R1+0x1d0], R32 ;  /* 0x0001d02001007387 */ /* 0x0001e80000100800 */
        /* <DEDUP_REMOVED lines=10> */
[----:B------:R-:W3:Y:S01]  /*1d080*/  LDL.LU R2, [R1+0x1e4] ;  /* 0x0001e40001027983 */ /* 0x000ee20000300800 */
[----:B------:R-:W-:-:S03]  /*1d090*/  PRMT R52, RZ, 0x7610, R52 ;  /* 0x00007610ff347816 */ /* 0x000fc60000000034 */
[----:B------:R1:W3:Y:S04]  /*1d0a0*/  @!P1 LDG.E.U16 R61, desc[UR20][R4.64] ;  /* 0x00000014043d9981 */ /* 0x0002e8000c1e1500 */
[----:B------:R0:W-:Y:S01]  /*1d0b0*/  STL [R1+0x1cc], R68 ;  /* 0x0001cc4401007387 */ /* 0x0001e20000100800 */
[-C--:B----4-:R-:W-:Y:S01]  /*1d0c0*/  IADD3 R3, P3, PT, R3, R70.reuse, RZ ;  /* 0x0000004603037210 */ /* 0x090fe20007f7e0ff */
[----:B-1----:R-:W-:Y:S02]  /*1d0d0*/  @!P1 IMAD.MOV.U32 R4, RZ, RZ, R32 ;  /* 0x000000ffff049224 */ /* 0x002fe400078e0020 */
[----:B0-----:R-:W4:Y:S01]  /*1d0e0*/  LDL.LU R32, [R1+0x1f0] ;  /* 0x0001f00001207983 */ /* 0x001f220000300800 */
[----:B------:R-:W-:Y:S01]  /*1d0f0*/  IADD3 R71, P4, PT, R71, R70, RZ ;  /* 0x0000004647477210 */ /* 0x000fe20007f9e0ff */
[----:B------:R-:W-:-:S02]  /*1d100*/  @!P1 IMAD.MOV.U32 R5, RZ, RZ, R68 ;  /* 0x000000ffff059224 */ /* 0x000fc400078e0044 */
[----:B------:R-:W-:Y:S01]  /*1d110*/  IMAD.X R33, R33, 0x1, R69, P3 ;  /* 0x0000000121217824 */ /* 0x000fe200018e0645 */
[----:B------:R-:W-:Y:S01]  /*1d120*/  IADD3 R0, P3, PT, R0, R70, RZ ;  /* 0x0000004600007210 */ /* 0x000fe20007f7e0ff */
[----:B------:R-:W4:Y:S04]  /*1d130*/  LDL.LU R68, [R1+0x1f8] ;  /* 0x0001f80001447983 */ /* 0x000f280000300800 */
[----:B------:R-:W-:Y:S04]  /*1d140*/  STL [R1+0x1d8], R3 ;  /* 0x0001d80301007387 */ /* 0x000fe80000100800 */
[----:B------:R-:W-:Y:S04]  /*1d150*/  STL [R1+0x1e0], R71 ;  /* 0x0001e04701007387 */ /* 0x000fe80000100800 */
[----:B------:R0:W4:Y:S04]  /*1d160*/  @!P1 LDG.E.U16 R52, desc[UR20][R4.64] ;  /* 0x0000001404349981 */ /* 0x000128000c1e1500 */
[----:B------:R1:W-:Y:S04]  /*1d170*/  STL [R1+0x1d4], R33 ;  /* 0x0001d42101007387 */ /* 0x0003e80000100800 */
[----:B------:R2:W-:Y:S01]  /*1d180*/  STL [R1+0x1e8], R0 ;  /* 0x0001e80001007387 */ /* 0x0005e20000100800 */
[----:B0-----:R-:W-:-:S02]  /*1d190*/  @!P1 IMAD.MOV.U32 R5, RZ, RZ, R33 ;  /* 0x000000ffff059224 */ /* 0x001fc400078e0021 */
[----:B------:R-:W-:Y:S01]  /*1d1a0*/  @!P1 IMAD.MOV.U32 R4, RZ, RZ, R3 ;  /* 0x000000ffff049224 */ /* 0x000fe200078e0003 */
[----:B-1----:R-:W4:Y:S01]  /*1d1b0*/  LDL.LU R33, [R1+0x1ec] ;  /* 0x0001ec0001217983 */ /* 0x002f220000300800 */
[----:B--2---:R-:W-:-:S05]  /*1d1c0*/  IMAD.X R72, R72, 0x1, R69, P4 ;  /* 0x0000000148487824 */ /* 0x004fca00020e0645 */
[----:B------:R0:W-:Y:S04]  /*1d1d0*/  STL [R1+0x1dc], R72 ;  /* 0x0001dc4801007387 */ /* 0x0001e80000100800 */
[----:B------:R-:W2:Y:S04]  /*1d1e0*/  LDL.LU R3, [R1+0x200] ;  /* 0x0002000001037983 */ /* 0x000ea80000300800 */
[----:B------:R-:W2:Y:S01]  /*1d1f0*/  LDL.LU R111, [R1+0x1f4] ;  /* 0x0001f400016f7983 */ /* 0x000ea20000300800 */
[----:B------:R-:W-:Y:S02]  /*1d200*/  PRMT R43, RZ, 0x7610, R43 ;  /* 0x00007610ff2b7816 */ /* 0x000fe4000000002b */
[----:B------:R-:W-:-:S04]  /*1d210*/  PRMT R34, RZ, 0x7610, R34 ;  /* 0x00007610ff227816 */ /* 0x000fc80000000022 */
[----:B------:R1:W2:Y:S01]  /*1d220*/  @!P1 LDG.E.U16 R43, desc[UR20][R4.64] ;  /* 0x00000014042b9981 */ /* 0x0002a2000c1e1500 */
[----:B---3--:R-:W-:-:S05]  /*1d230*/  IMAD.X R2, R2, 0x1, R69, P3 ;  /* 0x0000000102027824 */ /* 0x008fca00018e0645 */
[----:B------:R3:W-:Y:S01]  /*1d240*/  STL [R1+0x1e4], R2 ;  /* 0x0001e40201007387 */ /* 0x0007e20000100800 */
[----:B-1----:R-:W-:Y:S02]  /*1d250*/  @!P1 IMAD.MOV.U32 R4, RZ, RZ, R71 ;  /* 0x000000ffff049224 */ /* 0x002fe400078e0047 */
[----:B------:R-:W-:Y:S01]  /*1d260*/  @!P1 IMAD.MOV.U32 R5, RZ, RZ, R72 ;  /* 0x000000ffff059224 */ /* 0x000fe200078e0048 */
[----:B------:R-:W2:Y:S04]  /*1d270*/  LDL.LU R71, [R1+0x1fc] ;  /* 0x0001fc0001477983 */ /* 0x000ea80000300800 */
[----:B------:R1:W2:Y:S01]  /*1d280*/  @!P1 LDG.E.U16 R34, desc[UR20][R4.64] ;  /* 0x0000001404229981 */ /* 0x0002a2000c1e1500 */
[----:B----4-:R-:W-:-:S03]  /*1d290*/  IADD3 R32, P3, PT, R32, R70, RZ ;  /* 0x0000004620207210 */ /* 0x010fc60007f7e0ff */
[----:B------:R-:W4:Y:S04]  /*1d2a0*/  LDL.LU R82, [R1+0x204] ;  /* 0x0002040001527983 */ /* 0x000f280000300800 */
[----:B------:R3:W-:Y:S01]  /*1d2b0*/  STL [R1+0x1f0], R32 ;  /* 0x0001f02001007387 */ /* 0x0007e20000100800 */
[----:B-1----:R-:W-:-:S03]  /*1d2c0*/  @!P1 IMAD.MOV.U32 R4, RZ, RZ, R0 ;  /* 0x000000ffff049224 */ /* 0x002fc600078e0000 */
[----:B------:R-:W4:Y:S01]  /*1d2d0*/  LDL.LU R0, [R1+0x208] ;  /* 0x0002080001007983 */ /* 0x000f220000300800 */
[----:B------:R-:W-:Y:S01]  /*1d2e0*/  IADD3 R68, P4, PT, R68, R70, RZ ;  /* 0x0000004644447210 */ /* 0x000fe20007f9e0ff */
[----:B------:R-:W-:Y:S02]  /*1d2f0*/  @!P1 IMAD.MOV.U32 R5, RZ, RZ, R2 ;  /* 0x000000ffff059224 */ /* 0x000fe400078e0002 */
[----:B0-----:R-:W4:Y:S04]  /*1d300*/  LDL.LU R72, [R1+0x210] ;  /* 0x0002100001487983 */ /* 0x001f280000300800 */
[----:B---3--:R-:W3:Y:S01]  /*1d310*/  LDL.LU R2, [R1+0x218] ;  /* 0x0002180001027983 */ /* 0x008ee20000300800 */
[----:B------:R-:W-:-:S03]  /*1d320*/  PRMT R15, RZ, 0x7610, R15 ;  /* 0x00007610ff0f7816 */ /* 0x000fc6000000000f */
[----:B------:R0:W-:Y:S01]  /*1d330*/  STL [R1+0x1f8], R68 ;  /* 0x0001f84401007387 */ /* 0x0001e20000100800 */
[----:B------:R-:W-:-:S05]  /*1d340*/  IMAD.X R33, R33, 0x1, R69, P3 ;  /* 0x0000000121217824 */ /* 0x000fca00018e0645 */
[----:B------:R1:W-:Y:S04]  /*1d350*/  STL [R1+0x1ec], R33 ;  /* 0x0001ec2101007387 */ /* 0x0003e80000100800 */
[----:B------:R0:W3:Y:S02]  /*1d360*/  @!P1 LDG.E.U16 R15, desc[UR20][R32.64] ;  /* 0x00000014200f9981 */ /* 0x0000e4000c1e1500 */
[----:B0-----:R-:W-:Y:S01]  /*1d370*/  @!P1 IMAD.MOV.U32 R32, RZ, RZ, R68 ;  /* 0x000000ffff209224 */ /* 0x001fe200078e0044 */
[----:B--2---:R-:W-:-:S05]  /*1d380*/  IADD3 R3, P3, PT, R3, R70, RZ ;  /* 0x0000004603037210 */ /* 0x004fca0007f7e0ff */
[----:B------:R-:W-:Y:S01]  /*1d390*/  STL [R1+0x200], R3 ;  /* 0x0002000301007387 */ /* 0x000fe20000100800 */
[----:B------:R-:W-:-:S03]  /*1d3a0*/  IMAD.X R111, R111, 0x1, R69, P4 ;  /* 0x000000016f6f7824 */ /* 0x000fc600020e0645 */
[----:B------:R-:W2:Y:S04]  /*1d3b0*/  LDL.LU R83, [R1+0x20c] ;  /* 0x00020c0001537983 */ /* 0x000ea80000300800 */
[----:B------:R-:W-:Y:S04]  /*1d3c0*/  STL [R1+0x1f4], R111 ;  /* 0x0001f46f01007387 */ /* 0x000fe80000100800 */
[----:B------:R-:W2:Y:S01]  /*1d3d0*/  LDL.LU R68, [R1+0x214] ;  /* 0x0002140001447983 */ /* 0x000ea20000300800 */
[----:B------:R-:W-:Y:S01]  /*1d3e0*/  PRMT R25, RZ, 0x7610, R25 ;  /* 0x00007610ff197816 */ /* 0x000fe20000000019 */
[----:B-1----:R-:W-:-:S05]  /*1d3f0*/  @!P1 IMAD.MOV.U32 R33, RZ, RZ, R111 ;  /* 0x000000ffff219224 */ /* 0x002fca00078e006f */
[----:B------:R0:W2:Y:S01]  /*1d400*/  @!P1 LDG.E.U16 R25, desc[UR20][R4.64] ;  /* 0x0000001404199981 */ /* 0x0000a2000c1e1500 */
[----:B------:R-:W-:Y:S01]  /*1d410*/  IMAD.X R71, R71, 0x1, R69, P3 ;  /* 0x0000000147477824 */ /* 0x000fe200018e0645 */
[----:B------:R-:W-:Y:S02]  /*1d420*/  PRMT R74, RZ, 0x7610, R74 ;  /* 0x00007610ff4a7816 */ /* 0x000fe4000000004a */
[----:B0-----:R-:W-:Y:S02]  /*1d430*/  PRMT R5, RZ, 0x7610, R5 ;  /* 0x00007610ff057816 */ /* 0x001fe40000000005 */
[----:B------:R0:W-:Y:S01]  /*1d440*/  STL [R1+0x1fc], R71 ;  /* 0x0001fc4701007387 */ /* 0x0001e20000100800 */
[----:B----4-:R-:W-:-:S03]  /*1d450*/  IADD3 R0, P3, PT, R0, R70, RZ ;  /* 0x0000004600007210 */ /* 0x010fc60007f7e0ff */
[----:B------:R1:W4:Y:S01]  /*1d460*/  @!P1 LDG.E.U16 R5, desc[UR20][R32.64] ;  /* 0x0000001420059981 */ /* 0x000322000c1e1500 */
[-C--:B------:R-:W-:Y:S01]  /*1d470*/  IADD3 R72, P4, PT, R72, R70.reuse, RZ ;  /* 0x0000004648487210 */ /* 0x080fe20007f9e0ff */
[----:B------:R-:W-:Y:S01]  /*1d480*/  IMAD.X R82, R82, 0x1, R69, P3 ;  /* 0x0000000152527824 */ /* 0x000fe200018e0645 */
[----:B---3--:R-:W-:Y:S01]  /*1d490*/  IADD3 R2, P3, PT, R2, R70, RZ ;  /* 0x0000004602027210 */ /* 0x008fe20007f7e0ff */
[----:B-1----:R-:W-:Y:S02]  /*1d4a0*/  @!P1 IMAD.MOV.U32 R32, RZ, RZ, R3 ;  /* 0x000000ffff209224 */ /* 0x002fe400078e0003 */
[----:B------:R-:W-:Y:S02]  /*1d4b0*/  @!P1 IMAD.MOV.U32 R33, RZ, RZ, R71 ;  /* 0x000000ffff219224 */ /* 0x000fe400078e0047 */
[----:B0-----:R-:W3:Y:S04]  /*1d4c0*/  LDL.LU R71, [R1+0x220] ;  /* 0x0002200001477983 */ /* 0x001ee80000300800 */
[----:B------:R-:W4:Y:S04]  /*1d4d0*/  LDL.LU R3, [R1+0x228] ;  /* 0x0002280001037983 */ /* 0x000f280000300800 */
[----:B------:R-:W-:Y:S04]  /*1d4e0*/  STL [R1+0x208], R0 ;  /* 0x0002080001007387 */ /* 0x000fe80000100800 */
[----:B------:R-:W-:Y:S04]  /*1d4f0*/  STL [R1+0x210], R72 ;  /* 0x0002104801007387 */ /* 0x000fe80000100800 */
[----:B------:R0:W4:Y:S04]  /*1d500*/  @!P1 LDG.E.U16 R74, desc[UR20][R32.64] ;  /* 0x00000014204a9981 */ /* 0x000128000c1e1500 */
[----:B------:R1:W-:Y:S04]  /*1d510*/  STL [R1+0x204], R82 ;  /* 0x0002045201007387 */ /* 0x0003e80000100800 */
[----:B------:R-:W-:Y:S01]  /*1d520*/  STL [R1+0x218], R2 ;  /* 0x0002180201007387 */ /* 0x000fe20000100800 */
[----:B0-----:R-:W-:-:S03]  /*1d530*/  @!P1 IMAD.MOV.U32 R33, RZ, RZ, R82 ;  /* 0x000000ffff219224 */ /* 0x001fc600078e0052 */
[----:B-1----:R-:W4:Y:S01]  /*1d540*/  LDL.LU R82, [R1+0x21c] ;  /* 0x00021c0001527983 */ /* 0x002f220000300800 */
[----:B------:R-:W-:Y:S02]  /*1d550*/  @!P1 IMAD.MOV.U32 R32, RZ, RZ, R0 ;  /* 0x000000ffff209224 */ /* 0x000fe400078e0000 */
[----:B--2---:R-:W-:-:S05]  /*1d560*/  IMAD.X R83, R83, 0x1, R69, P4 ;  /* 0x0000000153537824 */ /* 0x004fca00020e0645 */
[----:B------:R-:W-:Y:S04]  /*1d570*/  STL [R1+0x20c], R83 ;  /* 0x00020c5301007387 */ /* 0x000fe80000100800 */
[----:B------:R-:W2:Y:S01]  /*1d580*/  LDL.LU R0, [R1+0x230] ;  /* 0x0002300001007983 */ /* 0x000ea20000300800 */
[----:B------:R-:W-:-:S03]  /*1d590*/  IMAD.X R68, R68, 0x1, R69, P3 ;  /* 0x0000000144447824 */ /* 0x000fc600018e0645 */
[----:B------:R-:W2:Y:S04]  /*1d5a0*/  LDL.LU R140, [R1+0x224] ;  /* 0x00022400018c7983 */ /* 0x000ea80000300800 */
[----:B------:R0:W-:Y:S04]  /*1d5b0*/  STL [R1+0x214], R68 ;  /* 0x0002144401007387 */ /* 0x0001e80000100800 */
[----:B------:R-:W2:Y:S01]  /*1d5c0*/  LDL.LU R111, [R1+0x22c] ;  /* 0x00022c00016f7983 */ /* 0x000ea20000300800 */
[----:B------:R-:W-:Y:S02]  /*1d5d0*/  PRMT R60, RZ, 0x7610, R60 ;  /* 0x00007610ff3c7816 */ /* 0x000fe4000000003c */
[----:B------:R-:W-:Y:S01]  /*1d5e0*/  PRMT R51, RZ, 0x7610, R51 ;  /* 0x00007610ff337816 */ /* 0x000fe20000000033 */
[----:B------:R-:W2:Y:S04]  /*1d5f0*/  LDL.LU R139, [R1+0x234] ;  /* 0x00023400018b7983 */ /* 0x000ea80000300800 */
[----:B------:R1:W2:Y:S01]  /*1d600*/  @!P1 LDG.E.U16 R60, desc[UR20][R32.64] ;  /* 0x00000014203c9981 */ /* 0x0002a2000c1e1500 */
[----:B------:R-:W-:Y:S01]  /*1d610*/  PRMT R42, RZ, 0x7610, R42 ;  /* 0x00007610ff2a7816 */ /* 0x000fe2000000002a */
[----:B-1----:R-:W-:-:S02]  /*1d620*/  @!P1 IMAD.MOV.U32 R32, RZ, RZ, R72 ;  /* 0x000000ffff209224 */ /* 0x002fc400078e0048 */
[----:B------:R-:W-:Y:S01]  /*1d630*/  @!P1 IMAD.MOV.U32 R33, RZ, RZ, R83 ;  /* 0x000000ffff219224 */ /* 0x000fe200078e0053 */
[----:B---3--:R-:W-:-:S04]  /*1d640*/  IADD3 R71, P3, PT, R71, R70, RZ ;  /* 0x0000004647477210 */ /* 0x008fc80007f7e0ff */
[----:B------:R1:W3:Y:S01]  /*1d650*/  @!P1 LDG.E.U16 R51, desc[UR20][R32.64] ;  /* 0x0000001420339981 */ /* 0x0002e2000c1e1500 */
[----:B----4-:R-:W-:-:S03]  /*1d660*/  IADD3 R3, P4, PT, R3, R70, RZ ;  /* 0x0000004603037210 */ /* 0x010fc60007f9e0ff */
[----:B------:R-:W-:Y:S04]  /*1d670*/  STL [R1+0x220], R71 ;  /* 0x0002204701007387 */ /* 0x000fe80000100800 */
[----:B------:R-:W4:Y:S01]  /*1d680*/  LDL.LU R72, [R1+0x238] ;  /* 0x0002380001487983 */ /* 0x000f220000300800 */
[----:B-1----:R-:W-:Y:S02]  /*1d690*/  @!P1 IMAD.MOV.U32 R32, RZ, RZ, R2 ;  /* 0x000000ffff209224 */ /* 0x002fe400078e0002 */
[----:B------:R-:W-:Y:S02]  /*1d6a0*/  @!P1 IMAD.MOV.U32 R33, RZ, RZ, R68 ;  /* 0x000000ffff219224 */ /* 0x000fe400078e0044 */
[----:B0-----:R-:W3:Y:S04]  /*1d6b0*/  LDL.LU R68, [R1+0x240] ;  /* 0x0002400001447983 */ /* 0x001ee80000300800 */
[----:B------:R-:W3:Y:S04]  /*1d6c0*/  LDL.LU R2, [R1+0x248] ;  /* 0x0002480001027983 */ /* 0x000ee80000300800 */
[----:B------:R0:W3:Y:S01]  /*1d6d0*/  @!P1 LDG.E.U16 R42, desc[UR20][R32.64] ;  /* 0x00000014202a9981 */ /* 0x0000e2000c1e1500 */
[----:B------:R-:W-:-:S03]  /*1d6e0*/  IMAD.X R82, R82, 0x1, R69, P3 ;  /* 0x0000000152527824 */ /* 0x000fc600018e0645 */
[----:B------:R-:W-:Y:S01]  /*1d6f0*/  STL [R1+0x228], R3 ;  /* 0x0002280301007387 */ /* 0x000fe20000100800 */
[----:B0-----:R-:W-:Y:S01]  /*1d700*/  PRMT R33, RZ, 0x7610, R33 ;  /* 0x00007610ff217816 */ /* 0x001fe20000000021 */
[----:B------:R-:W-:Y:S02]  /*1d710*/  @!P1 IMAD.MOV.U32 R83, RZ, RZ, R82 ;  /* 0x000000ffff539224 */ /* 0x000fe400078e0052 */
[----:B------:R0:W-:Y:S01]  /*1d720*/  STL [R1+0x21c], R82 ;  /* 0x00021c5201007387 */ /* 0x0001e20000100800 */
[----:B------:R-:W-:Y:S01]  /*1d730*/  PRMT R24, RZ, 0x7610, R24 ;  /* 0x00007610ff187816 */ /* 0x000fe20000000018 */
[----:B0-----:R-:W-:-:S05]  /*1d740*/  @!P1 IMAD.MOV.U32 R82, RZ, RZ, R71 ;  /* 0x000000ffff529224 */ /* 0x001fca00078e0047 */
[----:B------:R0:W3:Y:S02]  /*1d750*/  @!P1 LDG.E.U16 R33, desc[UR20][R82.64] ;  /* 0x0000001452219981 */ /* 0x0000e4000c1e1500 */
[----:B0-----:R-:W-:Y:S01]  /*1d760*/  @!P1 IMAD.MOV.U32 R82, RZ, RZ, R3 ;  /* 0x000000ffff529224 */ /* 0x001fe200078e0003 */
[----:B--2---:R-:W-:Y:S01]  /*1d770*/  IADD3 R0, P3, PT, R0, R70, RZ ;  /* 0x0000004600007210 */ /* 0x004fe20007f7e0ff */
[----:B------:R-:W-:-:S04]  /*1d780*/  IMAD.X R140, R140, 0x1, R69, P4 ;  /* 0x000000018c8c7824 */ /* 0x000fc800020e0645 */
[----:B------:R-:W-:Y:S01]  /*1d790*/  STL [R1+0x230], R0 ;  /* 0x0002300001007387 */ /* 0x000fe20000100800 */
[----:B------:R-:W-:-:S03]  /*1d7a0*/  @!P1 IMAD.MOV.U32 R83, RZ, RZ, R140 ;  /* 0x000000ffff539224 */ /* 0x000fc600078e008c */
[----:B------:R-:W2:Y:S01]  /*1d7b0*/  LDL.LU R71, [R1+0x23c] ;  /* 0x00023c0001477983 */ /* 0x000ea20000300800 */
[----:B------:R-:W-:-:S03]  /*1d7c0*/  IMAD.X R111, R111, 0x1, R69, P3 ;  /* 0x000000016f6f7824 */ /* 0x000fc600018e0645 */
[----:B------:R-:W-:Y:S04]  /*1d7d0*/  STL [R1+0x224], R140 ;  /* 0x0002248c01007387 */ /* 0x000fe80000100800 */
[----:B------:R-:W2:Y:S04]  /*1d7e0*/  LDL.LU R3, [R1+0x244] ;  /* 0x0002440001037983 */ /* 0x000ea80000300800 */
[----:B------:R0:W2:Y:S04]  /*1d7f0*/  @!P1 LDG.E.U16 R24, desc[UR20][R82.64] ;  /* 0x0000001452189981 */ /* 0x0000a8000c1e1500 */
[----:B------:R1:W-:Y:S01]  /*1d800*/  STL [R1+0x22c], R111 ;  /* 0x00022c6f01007387 */ /* 0x0003e20000100800 */
[----:B0-----:R-:W-:-:S03]  /*1d810*/  @!P1 IMAD.MOV.U32 R83, RZ, RZ, R111 ;  /* 0x000000ffff539224 */ /* 0x001fc600078e006f */
[----:B-1----:R-:W2:Y:S01]  /*1d820*/  LDL.LU R111, [R1+0x250] ;  /* 0x00025000016f7983 */ /* 0x002ea20000300800 */
[----:B------:R-:W-:Y:S01]  /*1d830*/  PRMT R14, RZ, 0x7610, R14 ;  /* 0x00007610ff0e7816 */ /* 0x000fe2000000000e */
[----:B------:R-:W-:Y:S01]  /*1d840*/  @!P1 IMAD.MOV.U32 R82, RZ, RZ, R0 ;  /* 0x000000ffff529224 */ /* 0x000fe200078e0000 */
[----:B------:R-:W-:Y:S01]  /*1d850*/  PRMT R4, RZ, 0x7610, R4 ;  /* 0x00007610ff047816 */ /* 0x000fe20000000004 */
[----:B------:R-:W2:Y:S04]  /*1d860*/  LDL.LU R0, [R1+0x258] ;  /* 0x0002580001007983 */ /* 0x000ea80000300800 */
[----:B------:R0:W2:Y:S01]  /*1d870*/  @!P1 LDG.E.U16 R14, desc[UR20][R82.64] ;  /* 0x00000014520e9981 */ /* 0x0000a2000c1e1500 */
[----:B----4-:R-:W-:-:S05]  /*1d880*/  IADD3 R72, P3, PT, R72, R70, RZ ;  /* 0x0000004648487210 */ /* 0x010fca0007f7e0ff */
[----:B------:R-:W-:Y:S01]  /*1d890*/  IMAD.X R139, R139, 0x1, R69, P3 ;  /* 0x000000018b8b7824 */ /* 0x000fe200018e0645 */
[-C--:B---3--:R-:W-:Y:S01]  /*1d8a0*/  IADD3 R68, P4, PT, R68, R70.reuse, RZ ;  /* 0x0000004644447210 */ /* 0x088fe20007f9e0ff */
[----:B0-----:R-:W-:Y:S02]  /*1d8b0*/  @!P1 IMAD.MOV.U32 R82, RZ, RZ, R72 ;  /* 0x000000ffff529224 */ /* 0x001fe400078e0048 */
[----:B------:R-:W-:Y:S01]  /*1d8c0*/  @!P1 IMAD.MOV.U32 R83, RZ, RZ, R139 ;  /* 0x000000ffff539224 */ /* 0x000fe200078e008b */
[----:B------:R-:W-:Y:S01]  /*1d8d0*/  IADD3 R2, P3, PT, R2, R70, RZ ;  /* 0x0000004602027210 */ /* 0x000fe20007f7e0ff */
[----:B------:R0:W-:Y:S01]  /*1d8e0*/  STL [R1+0x238], R72 ;  /* 0x0002384801007387 */ /* 0x0001e20000100800 */
[----:B------:R-:W-:-:S03]  /*1d8f0*/  PRMT R73, RZ, 0x7610, R73 ;  /* 0x00007610ff497816 */ /* 0x000fc60000000049 */
[----:B------:R1:W3:Y:S04]  /*1d900*/  @!P1 LDG.E.U16 R4, desc[UR20][R82.64] ;  /* 0x0000001452049981 */ /* 0x0002e8000c1e1500 */
[----:B------:R4:W-:Y:S04]  /*1d910*/  STL [R1+0x240], R68 ;  /* 0x0002404401007387 */ /* 0x0009e80000100800 */
[----:B------:R-:W-:Y:S01]  /*1d920*/  STL [R1+0x234], R139 ;  /* 0x0002348b01007387 */ /* 0x000fe20000100800 */
[----:B-1----:R-:W-:-:S03]  /*1d930*/  @!P1 IMAD.MOV.U32 R82, RZ, RZ, R68 ;  /* 0x000000ffff529224 */ /* 0x002fc600078e0044 */
[----:B------:R-:W-:Y:S01]  /*1d940*/  STL [R1+0x248], R2 ;  /* 0x0002480201007387 */ /* 0x000fe20000100800 */
[----:B------:R-:W-:-:S03]  /*1d950*/  PRMT R59, RZ, 0x7610, R59 ;  /* 0x00007610ff3b7816 */ /* 0x000fc6000000003b */
[----:B0-----:R-:W3:Y:S01]  /*1d960*/  LDL.LU R72, [R1+0x260] ;  /* 0x0002600001487983 */ /* 0x001ee20000300800 */
[----:B--2---:R-:W-:-:S04]  /*1d970*/  IMAD.X R71, R71, 0x1, R69, P4 ;  /* 0x0000000147477824 */ /* 0x004fc800020e0645 */
[----:B------:R-:W-:Y:S01]  /*1d980*/  @!P1 IMAD.MOV.U32 R83, RZ, RZ, R71 ;  /* 0x000000ffff539224 */ /* 0x000fe200078e0047 */
[----:B------:R0:W-:Y:S01]  /*1d990*/  STL [R1+0x23c], R71 ;  /* 0x00023c4701007387 */ /* 0x0001e20000100800 */
[----:B------:R-:W-:-:S03]  /*1d9a0*/  IMAD.X R3, R3, 0x1, R69, P3 ;  /* 0x0000000103037824 */ /* 0x000fc600018e0645 */
[----:B----4-:R-:W2:Y:S04]  /*1d9b0*/  LDL.LU R68, [R1+0x254] ;  /* 0x0002540001447983 */ /* 0x010ea80000300800 */
[----:B------:R1:W4:Y:S04]  /*1d9c0*/  @!P1 LDG.E.U16 R73, desc[UR20][R82.64] ;  /* 0x0000001452499981 */ /* 0x000328000c1e1500 */
[----:B------:R0:W-:Y:S04]  /*1d9d0*/  STL [R1+0x244], R3 ;  /* 0x0002440301007387 */ /* 0x0001e80000100800 */
[----:B------:R-:W3:Y:S01]  /*1d9e0*/  LDL.LU R140, [R1+0x25c] ;  /* 0x00025c00018c7983 */ /* 0x000ee20000300800 */
[----:B-1----:R-:W-:Y:S01]  /*1d9f0*/  @!P1 IMAD.MOV.U32 R82, RZ, RZ, R2 ;  /* 0x000000ffff529224 */ /* 0x002fe200078e0002 */
[----:B------:R-:W-:Y:S01]  /*1da00*/  IADD3 R111, P3, PT, R111, R70, RZ ;  /* 0x000000466f6f7210 */ /* 0x000fe20007f7e0ff */
[----:B------:R-:W-:Y:S01]  /*1da10*/  @!P1 IMAD.MOV.U32 R83, RZ, RZ, R3 ;  /* 0x000000ffff539224 */ /* 0x000fe200078e0003 */
[----:B0-----:R-:W3:Y:S04]  /*1da20*/  LDL.LU R71, [R1+0x268] ;  /* 0x0002680001477983 */ /* 0x001ee80000300800 */
[----:B------:R0:W-:Y:S04]  /*1da30*/  STL [R1+0x250], R111 ;  /* 0x0002506f01007387 */ /* 0x0001e80000100800 */
[----:B------:R-:W3:Y:S04]  /*1da40*/  LDL.LU R3, [R1+0x26c] ;  /* 0x00026c0001037983 */ /* 0x000ee80000300800 */
[----:B------:R-:W3:Y:S04]  /*1da50*/  LDL.LU R2, [R1+0x270] ;  /* 0x0002700001027983 */ /* 0x000ee80000300800 */
[----:B------:R1:W3:Y:S04]  /*1da60*/  @!P1 LDG.E.U16 R59, desc[UR20][R82.64] ;  /* 0x00000014523b9981 */ /* 0x0002e8000c1e1500 */
[----:B------:R-:W3:Y:S01]  /*1da70*/  LDL.LU R139, [R1+0x278] ;  /* 0x00027800018b7983 */ /* 0x000ee20000300800 */
[----:B-1----:R-:W-:-:S03]  /*1da80*/  IMAD.MOV.U32 R83, RZ, RZ, R111 ;  /* 0x000000ffff537224 */ /* 0x002fc600078e006f */
[----:B0-----:R-:W3:Y:S04]  /*1da90*/  LDL.LU R111, [R1+0xa38] ;  /* 0x000a3800016f7983 */ /* 0x001ee80000300800 */
[----:B------:R-:W3:Y:S01]  /*1daa0*/  LDL.LU R82, [R1+0x24c] ;  /* 0x00024c0001527983 */ /* 0x000ee20000300800 */
[----:B------:R-:W-:-:S05]  /*1dab0*/  IADD3 R0, P4, PT, R0, R70, RZ ;  /* 0x0000004600007210 */ /* 0x000fca0007f9e0ff */
[----:B------:R-:W-:Y:S01]  /*1dac0*/  STL [R1+0x258], R0 ;  /* 0x0002580001007387 */ /* 0x000fe20000100800 */
[----:B------:R-:W-:Y:S02]  /*1dad0*/  PRMT R50, RZ, 0x7610, R50 ;  /* 0x00007610ff327816 */ /* 0x000fe40000000032 */
[----:B------:R-:W-:Y:S02]  /*1dae0*/  PRMT R41, RZ, 0x7610, R41 ;  /* 0x00007610ff297816 */ /* 0x000fe40000000029 */
[----:B------:R-:W-:Y:S01]  /*1daf0*/  PRMT R32, RZ, 0x7610, R32 ;  /* 0x00007610ff207816 */ /* 0x000fe20000000020 */
[--C-:B--2---:R-:W-:Y:S02]  /*1db00*/  IMAD.X R68, R68, 0x1, R69.reuse, P4 ;  /* 0x0000000144447824 */ /* 0x104fe400020e0645 */
[----:B---3--:R-:W-:-:S05]  /*1db10*/  IMAD.X R82, R82, 0x1, R69, P3 ;  /* 0x0000000152527824 */ /* 0x008fca00018e0645 */
[----:B------:R-:W-:Y:S01]  /*1db20*/  @!P1 LOP3.LUT R83, R83, R82, RZ, 0x3c, !PT ;  /* 0x0000005253539212 */ /* 0x000fe200078e3cff */
[----:B------:R0:W-:Y:S01]  /*1db30*/  STL [R1+0x24c], R82 ;  /* 0x00024c5201007387 */ /* 0x0001e20000100800 */
[----:B------:R-:W-:Y:S02]  /*1db40*/  IADD3 R72, P3, PT, R72, R70, RZ ;  /* 0x0000004648487210 */ /* 0x000fe40007f7e0ff */
[----:B0-----:R-:W-:-:S04]  /*1db50*/  @!P1 LOP3.LUT R82, R83, R82, RZ, 0x3c, !PT ;  /* 0x0000005253529212 */ /* 0x001fc800078e3cff */
[----:B------:R-:W-:Y:S01]  /*1db60*/  @!P1 LOP3.LUT R83, R83, R82, RZ, 0x3c, !PT ;  /* 0x0000005253539212 */ /* 0x000fe200078e3cff */
[----:B------:R-:W-:-:S04]  /*1db70*/  IMAD.X R140, R140, 0x1, R69, P3 ;  /* 0x000000018c8c7824 */ /* 0x000fc800018e0645 */
[----:B------:R0:W2:Y:S02]  /*1db80*/  @!P1 LDG.E.U16 R50, desc[UR20][R82.64] ;  /* 0x0000001452329981 */ /* 0x0000a4000c1e1500 */
[----:B0-----:R-:W-:Y:S02]  /*1db90*/  @!P1 IMAD.MOV.U32 R82, RZ, RZ, R0 ;  /* 0x000000ffff529224 */ /* 0x001fe400078e0000 */
[----:B------:R-:W-:-:S05]  /*1dba0*/  @!P1 IMAD.MOV.U32 R83, RZ, RZ, R68 ;  /* 0x000000ffff539224 */ /* 0x000fca00078e0044 */
[----:B------:R0:W3:Y:S02]  /*1dbb0*/  @!P1 LDG.E.U16 R41, desc[UR20][R82.64] ;  /* 0x0000001452299981 */ /* 0x0000e4000c1e1500 */
[----:B0-----:R-:W-:Y:S02]  /*1dbc0*/  IMAD.MOV.U32 R82, RZ, RZ, R140 ;  /* 0x000000ffff527224 */ /* 0x001fe400078e008c */
[----:B------:R-:W-:-:S05]  /*1dbd0*/  IMAD.MOV.U32 R83, RZ, RZ, R72 ;  /* 0x000000ffff537224 */ /* 0x000fca00078e0048 */
[-C--:B------:R-:W-:Y:S01]  /*1dbe0*/  @!P1 LOP3.LUT R83, R83, R82.reuse, RZ, 0x3c, !PT ;  /* 0x0000005253539212 */ /* 0x080fe200078e3cff */
[----:B------:R-:W-:Y:S03]  /*1dbf0*/  STL [R1+0x260], R72 ;  /* 0x0002604801007387 */ /* 0x000fe60000100800 */
[----:B------:R-:W-:Y:S01]  /*1dc00*/  @!P1 LOP3.LUT R82, R83, R82, RZ, 0x3c, !PT ;  /* 0x0000005253529212 */ /* 0x000fe200078e3cff */
[----:B------:R0:W-:Y:S01]  /*1dc10*/  STL [R1+0x254], R68 ;  /* 0x0002544401007387 */ /* 0x0001e20000100800 */
[----:B------:R-:W-:Y:S02]  /*1dc20*/  IADD3 R71, P4, PT, R71, R70, RZ ;  /* 0x0000004647477210 */ /* 0x000fe40007f9e0ff */
[----:B------:R-:W-:-:S05]  /*1dc30*/  @!P1 LOP3.LUT R83, R83, R82, RZ, 0x3c, !PT ;  /* 0x0000005253539212 */ /* 0x000fca00078e3cff */
[----:B------:R1:W2:Y:S04]  /*1dc40*/  @!P1 LDG.E.U16 R32, desc[UR20][R82.64] ;  /* 0x0000001452209981 */ /* 0x0002a8000c1e1500 */
[----:B0-----:R-:W2:Y:S04]  /*1dc50*/  LDL.LU R68, [R1+0xa34] ;  /* 0x000a340001447983 */ /* 0x001ea80000300800 */
[----:B------:R-:W2:Y:S04]  /*1dc60*/  LDL.LU R0, [R1+0x280] ;  /* 0x0002800001007983 */ /* 0x000ea80000300800 */
[----:B------:R0:W-:Y:S01]  /*1dc70*/  STL [R1+0x25c], R140 ;  /* 0x00025c8c01007387 */ /* 0x0001e20000100800 */
[----:B-1----:R-:W-:-:S03]  /*1dc80*/  IMAD.MOV.U32 R83, RZ, RZ, R71 ;  /* 0x000000ffff537224 */ /* 0x002fc600078e0047 */
[----:B0-----:R-:W5:Y:S04]  /*1dc90*/  LDL.LU R140, [R1+0xa30] ;  /* 0x000a3000018c7983 */ /* 0x001f680000300800 */
[----:B------:R-:W5:Y:S04]  /*1dca0*/  LDL.LU R72, [R1+0xa2c] ;  /* 0x000a2c0001487983 */ /* 0x000f680000300800 */
[----:B------:R0:W-:Y:S04]  /*1dcb0*/  STL [R1+0x268], R71 ;  /* 0x0002684701007387 */ /* 0x0001e80000100800 */
[----:B0-----:R-:W5:Y:S04]  /*1dcc0*/  LDL.LU R71, [R1+0xa28] ;  /* 0x000a280001477983 */ /* 0x001f680000300800 */
[----:B------:R-:W2:Y:S01]  /*1dcd0*/  LDL.LU R82, [R1+0x264] ;  /* 0x0002640001527983 */ /* 0x000ea20000300800 */
[----:B------:R-:W-:-:S05]  /*1dce0*/  IADD3 R2, P3, PT, R2, R70, RZ ;  /* 0x0000004602027210 */ /* 0x000fca0007f7e0ff */
[----:B------:R-:W-:Y:S01]  /*1dcf0*/  STL [R1+0x270], R2 ;  /* 0x0002700201007387 */ /* 0x000fe20000100800 */
[----:B------:R-:W-:Y:S01]  /*1dd00*/  PRMT R23, RZ, 0x7610, R23 ;  /* 0x00007610ff177816 */ /* 0x000fe20000000017 */
[----:B------:R-:W-:Y:S01]  /*1dd10*/  IMAD.X R3, R3, 0x1, R69, P3 ;  /* 0x0000000103037824 */ /* 0x000fe200018e0645 */
[----:B------:R-:W-:Y:S02]  /*1dd20*/  PRMT R13, RZ, 0x7610, R13 ;  /* 0x00007610ff0d7816 */ /* 0x000fe4000000000d */
[----:B------:R-:W-:Y:S01]  /*1dd30*/  IADD3 R139, P3, PT, R139, R70, RZ ;  /* 0x000000468b8b7210 */ /* 0x000fe20007f7e0ff */
[----:B--2---:R-:W-:-:S05]  /*1dd40*/  IMAD.X R82, R82, 0x1, R69, P4 ;  /* 0x0000000152527824 */ /* 0x004fca00020e0645 */
[-C--:B------:R-:W-:Y:S01]  /*1dd50*/  @!P1 LOP3.LUT R83, R83, R82.reuse, RZ, 0x3c, !PT ;  /* 0x0000005253539212 */ /* 0x080fe200078e3cff */
[----:B------:R0:W-:Y:S03]  /*1dd60*/  STL [R1+0x264], R82 ;  /* 0x0002645201007387 */ /* 0x0001e60000100800 */
[----:B0-----:R-:W-:-:S04]  /*1dd70*/  @!P1 LOP3.LUT R82, R83, R82, RZ, 0x3c, !PT ;  /* 0x0000005253529212 */ /* 0x001fc800078e3cff */
[----:B------:R-:W-:Y:S01]  /*1dd80*/  @!P1 LOP3.LUT R83, R83, R82, RZ, 0x3c, !PT ;  /* 0x0000005253539212 */ /* 0x000fe200078e3cff */
[----:B------:R0:W-:Y:S04]  /*1dd90*/  STL [R1+0x26c], R3 ;  /* 0x00026c0301007387 */ /* 0x0001e80000100800 */
[----:B------:R1:W2:Y:S02]  /*1dda0*/  @!P1 LDG.E.U16 R23, desc[UR20][R82.64] ;  /* 0x0000001452179981 */ /* 0x0002a4000c1e1500 */
[----:B-1----:R-:W-:Y:S02]  /*1ddb0*/  @!P1 IMAD.MOV.U32 R82, RZ, RZ, R2 ;  /* 0x000000ffff529224 */ /* 0x002fe400078e0002 */
[----:B------:R-:W-:Y:S02]  /*1ddc0*/  @!P1 IMAD.MOV.U32 R83, RZ, RZ, R3 ;  /* 0x000000ffff539224 */ /* 0x000fe400078e0003 */
[----:B0-----:R-:W5:Y:S04]  /*1ddd0*/  LDL.LU R3, [R1+0xa24] ;  /* 0x000a240001037983 */ /* 0x001f680000300800 */
[----:B------:R-:W5:Y:S04]  /*1dde0*/  LDL.LU R2, [R1+0xa20] ;  /* 0x000a200001027983 */ /* 0x000f680000300800 */
[----:B------:R0:W-:Y:S04]  /*1ddf0*/  STL [R1+0x278], R139 ;  /* 0x0002788b01007387 */ /* 0x0001e80000100800 */
[----:B------:R1:W2:Y:S04]  /*1de00*/  @!P1 LDG.E.U16 R13, desc[UR20][R82.64] ;  /* 0x00000014520d9981 */ /* 0x0002a8000c1e1500 */
[----:B------:R-:W2:Y:S01]  /*1de10*/  LDL.LU R83, [R1+0x274] ;  /* 0x0002740001537983 */ /* 0x000ea20000300800 */
[----:B------:R-:W-:Y:S01]  /*1de20*/  PRMT R85, RZ, 0x7610, R85 ;  /* 0x00007610ff557816 */ /* 0x000fe20000000055 */
[----:B-1----:R-:W-:-:S02]  /*1de30*/  @!P1 IMAD.MOV.U32 R82, RZ, RZ, R139 ;  /* 0x000000ffff529224 */ /* 0x002fc400078e008b */
[----:B--2---:R-:W-:-:S05]  /*1de40*/  IMAD.X R83, R83, 0x1, R69, P3 ;  /* 0x0000000153537824 */ /* 0x004fca00018e0645 */
[----:B------:R1:W-:Y:S04]  /*1de50*/  STL [R1+0x274], R83 ;  /* 0x0002745301007387 */ /* 0x0003e80000100800 */
[----:B0-----:R-:W2:Y:S04]  /*1de60*/  LDL.LU R139, [R1+0x298] ;  /* 0x00029800018b7983 */ /* 0x001ea80000300800 */
[----:B------:R0:W2:Y:S04]  /*1de70*/  @!P1 LDG.E.U16 R85, desc[UR20][R82.64] ;  /* 0x0000001452559981 */ /* 0x0000a8000c1e1500 */
[----:B-1----:R-:W2:Y:S01]  /*1de80*/  LDL.LU R83, [R1+0x27c] ;  /* 0x00027c0001537983 */ /* 0x002ea20000300800 */
[----:B------:R-:W-:-:S02]  /*1de90*/  IADD3 R0, P3, PT, R0, R70, RZ ;  /* 0x0000004600007210 */ /* 0x000fc40007f7e0ff */
[----:B------:R-:W-:-:S03]  /*1dea0*/  PRMT R87, RZ, 0x7610, R87 ;  /* 0x00007610ff577816 */ /* 0x000fc60000000057 */
[----:B0-----:R-:W-:Y:S01]  /*1deb0*/  @!P1 IMAD.MOV.U32 R82, RZ, RZ, R0 ;  /* 0x000000ffff529224 */ /* 0x001fe200078e0000 */
[----:B------:R0:W-:Y:S01]  /*1dec0*/  STL [R1+0x280], R0 ;  /* 0x0002800001007387 */ /* 0x0001e20000100800 */
[----:B--2---:R-:W-:-:S05]  /*1ded0*/  IMAD.X R83, R83, 0x1, R69, P3 ;  /* 0x0000000153537824 */ /* 0x004fca00018e0645 */
[----:B------:R1:W-:Y:S04]  /*1dee0*/  STL [R1+0x27c], R83 ;  /* 0x00027c5301007387 */ /* 0x0003e80000100800 */
[----:B0-----:R-:W5:Y:S04]  /*1def0*/  LDL.LU R0, [R1+0xa1c] ;  /* 0x000a1c0001007983 */ /* 0x001f680000300800 */
[----:B------:R0:W2:Y:S04]  /*1df00*/  @!P1 LDG.E.U16 R87, desc[UR20][R82.64] ;  /* 0x0000001452579981 */ /* 0x0000a8000c1e1500 */
[----:B------:R-:W2:Y:S04]  /*1df10*/  LDL.LU R82, [R1+0x284] ;  /* 0x0002840001527983 */ /* 0x000ea80000300800 */
[----:B-1----:R-:W0:Y:S01]  /*1df20*/  LDL.LU R83, [R1+0x288] ;  /* 0x0002880001537983 */ /* 0x002e220000300800 */
[----:B------:R-:W-:-:S02]  /*1df30*/  PRMT R89, RZ, 0x7610, R89 ;  /* 0x00007610ff597816 */ /* 0x000fc40000000059 */
[----:B0-----:R-:W-:-:S05]  /*1df40*/  IADD3 R83, P3, PT, R83, R70, RZ ;  /* 0x0000004653537210 */ /* 0x001fca0007f7e0ff */
[----:B--2---:R-:W-:Y:S01]  /*1df50*/  IMAD.X R82, R82, 0x1, R69, P3 ;  /* 0x0000000152527824 */ /* 0x004fe200018e0645 */
[----:B------:R0:W-:Y:S04]  /*1df60*/  STL [R1+0x288], R83 ;  /* 0x0002885301007387 */ /* 0x0001e80000100800 */
[----:B------:R1:W-:Y:S01]  /*1df70*/  STL [R1+0x284], R82 ;  /* 0x0002845201007387 */ /* 0x0003e20000100800 */
[----:B0-----:R-:W-:-:S04]  /*1df80*/  @!P1 LOP3.LUT R83, R83, R82, RZ, 0x3c, !PT ;  /* 0x0000005253539212 */ /* 0x001fc800078e3cff */
[----:B-1----:R-:W-:-:S04]  /*1df90*/  @!P1 LOP3.LUT R82, R83, R82, RZ, 0x3c, !PT ;  /* 0x0000005253529212 */ /* 0x002fc800078e3cff */
[----:B------:R-:W-:-:S05]  /*1dfa0*/  @!P1 LOP3.LUT R83, R83, R82, RZ, 0x3c, !PT ;  /* 0x0000005253539212 */ /* 0x000fca00078e3cff */
[----:B------:R0:W2:Y:S04]  /*1dfb0*/  @!P1 LDG.E.U16 R89, desc[UR20][R82.64] ;  /* 0x0000001452599981 */ /* 0x0000a8000c1e1500 */
[----:B------:R-:W2:Y:S04]  /*1dfc0*/  LDL.LU R82, [R1+0x28c] ;  /* 0x00028c0001527983 */ /* 0x000ea80000300800 */
[----:B------:R-:W0:Y:S01]  /*1dfd0*/  LDL.LU R83, [R1+0x290] ;  /* 0x0002900001537983 */ /* 0x000e220000300800 */
[----:B------:R-:W-:Y:S02]  /*1dfe0*/  PRMT R91, RZ, 0x7610, R91 ;  /* 0x00007610ff5b7816 */ /* 0x000fe4000000005b */
        /* <DEDUP_REMOVED lines=8> */
[----:B------:R-:W2:Y:S01]  /*1e070*/  LDL.LU R83, [R1+0x294] ;  /* 0x0002940001537983 */ /* 0x000ea20000300800 */
[----:B------:R-:W-:Y:S02]  /*1e080*/  IADD3 R139, P3, PT, R139, R70, RZ ;  /* 0x000000468b8b7210 */ /* 0x000fe40007f7e0ff */
[----:B------:R-:W-:-:S03]  /*1e090*/  PRMT R93, RZ, 0x7610, R93 ;  /* 0x00007610ff5d7816 */ /* 0x000fc6000000005d */
[----:B0-----:R-:W-:Y:S01]  /*1e0a0*/  @!P1 IMAD.MOV.U32 R82, RZ, RZ, R139 ;  /* 0x000000ffff529224 */ /* 0x001fe200078e008b */
[----:B------:R0:W-:Y:S01]  /*1e0b0*/  STL [R1+0x298], R139 ;  /* 0x0002988b01007387 */ /* 0x0001e20000100800 */
[----:B--2---:R-:W-:-:S05]  /*1e0c0*/  IMAD.X R83, R83, 0x1, R69, P3 ;  /* 0x0000000153537824 */ /* 0x004fca00018e0645 */
[----:B------:R1:W-:Y:S04]  /*1e0d0*/  STL [R1+0x294], R83 ;  /* 0x0002945301007387 */ /* 0x0003e80000100800 */
[----:B0-----:R-:W2:Y:S04]  /*1e0e0*/  LDL.LU R139, [R1+0x2b8] ;  /* 0x0002b800018b7983 */ /* 0x001ea80000300800 */
        /* <DEDUP_REMOVED lines=374> */
[----:B------:R0:W-:Y:S02]  /*1f850*/  STL [R1+0x118], R139 ;  /* 0x0001188b01007387 */ /* 0x0001e40000100800 */
[----:B0-----:R-:W-:Y:S01]  /*1f860*/  LOP3.LUT R139, R68, 0x10, RZ, 0x3c, !PT ;  /* 0x00000010448b7812 */ /* 0x001fe200078e3cff */
[----:B--2---:R-:W-:-:S05]  /*1f870*/  IMAD.X R83, R83, 0x1, R69, P3 ;  /* 0x0000000153537824 */ /* 0x004fca00018e0645 */
[----:B------:R0:W2:Y:S01]  /*1f880*/  @!P1 LDG.E.U16 R138, desc[UR20][R82.64] ;  /* 0x00000014528a9981 */ /* 0x0000a2000c1e1500 */
[----:B------:R-:W-:Y:S06]  /*1f890*/  BAR.SYNC.DEFER_BLOCKING 0x0 ;  /* 0x0000000000007b1d */ /* 0x000fec0000010000 */
[----:B------:R0:W-:Y:S04]  /*1f8a0*/  STL [R1+0x114], R83 ;  /* 0x0001145301007387 */ /* 0x0001e80000100800 */
        /* <DEDUP_REMOVED lines=58> */
[----:B------:R-:W-:-:S03]  /*1fc50*/  LOP3.LUT R59, R68, 0x40, RZ, 0x3c, !PT ;  /* 0x00000040443b7812 */ /* 0x000fc600078e3cff */
[----:B------:R-:W-:Y:S04]  /*1fc60*/  STS.U16 [R139+UR9+0xa180], R43 ;  /* 0x00a1802b8b007988 */ /* 0x000fe80008000409 */
[----:B------:R-:W-:Y:S04]  /*1fc70*/  STS.U16 [R139+UR9+0xa580], R42 ;  /* 0x00a5802a8b007988 */ /* 0x000fe80008000409 */
[----:B---3--:R1:W-:Y:S04]  /*1fc80*/  STS.U16 [R139+UR9+0xa980], R41 ;  /* 0x00a980298b007988 */ /* 0x0083e80008000409 */
        /* <DEDUP_REMOVED lines=29> */
[----:B------:R3:W-:Y:S01]  /*1fe60*/  STS.U16 [R50+UR9+0x9e80], R26 ;  /* 0x009e801a32007988 */ /* 0x0007e20008000409 */
[----:B-1----:R-:W-:-:S03]  /*1fe70*/  LOP3.LUT R41, R68, 0x60, RZ, 0x3c, !PT ;  /* 0x0000006044297812 */ /* 0x002fc600078e3cff */
        /* <DEDUP_REMOVED lines=16> */
[----:B0-----:R-:W-:-:S03]  /*1ff80*/  LOP3.LUT R32, R68, 0x70, RZ, 0x3c, !PT ;  /* 0x0000007044207812 */ /* 0x001fc600078e3cff */
        /* <DEDUP_REMOVED lines=23> */
[----:B--2---:R3:W-:Y:S01]  /*20100*/  STS.U16 [R32+UR9+0xbf80], R138 ;  /* 0x00bf808a20007988 */ /* 0x0047e20008000409 */
[----:B------:R0:W-:Y:S06]  /*20110*/  MEMBAR.ALL.CTA ;  /* 0x0000000000007992 */ /* 0x0001ec0000008000 */
[----:B0-----:R-:W0:Y:S01]  /*20120*/  FENCE.VIEW.ASYNC.S ;  /* 0x00000000000073c6 */ /* 0x001e220000000000 */
[----:B------:R-:W-:-:S04]  /*20130*/  ULEA UR6, UR18, UR9, 0x3 ;  /* 0x0000000912067291 */ /* 0x000fc8000f8e18ff */
[----:B------:R-:W-:Y:S01]  /*20140*/  UIADD3 UR6, UPT, UPT, UR6, 0x10000, URZ ;  /* 0x0001000006067890 */ /* 0x000fe2000fffe0ff */
[----:B0-----:R-:W-:Y:S06]  /*20150*/  BAR.SYNC.DEFER_BLOCKING 0x0 ;  /* 0x0000000000007b1d */ /* 0x001fec0000010000 */
[----:B---3--:R-:W-:Y:S05]  /*20160*/  @P0 BRA `(.L_x_10) ;  /* 0x0000000000900947 */ /* 0x008fea0003800000 */
[----:B------:R-:W-:Y:S02]  /*20170*/  UIADD3 UR19, UPT, UPT, UR8, 0x88, URZ ;  /* 0x0000008808137890 */ /* 0x000fe4000fffe0ff */
[----:B------:R-:W-:Y:S02]  /*20180*/  UIADD3 UR36, UPT, UPT, UR8, 0x90, URZ ;  /* 0x0000009008247890 */ /* 0x000fe4000fffe0ff */
[----:B------:R-:W-:Y:S02]  /*20190*/  UIADD3 UR37, UPT, UPT, UR8, 0x98, URZ ;  /* 0x0000009808257890 */ /* 0x000fe4000fffe0ff */
[----:B------:R-:W-:Y:S02]  /*201a0*/  UIADD3 UR42, UPT, UPT, UR8, 0xa0, URZ ;  /* 0x000000a0082a7890 */ /* 0x000fe4000fffe0ff */
[----:B------:R-:W-:Y:S02]  /*201b0*/  UIADD3 UR43, UPT, UPT, UR8, 0xa8, URZ ;  /* 0x000000a8082b7890 */ /* 0x000fe4000fffe0ff */
[----:B------:R-:W-:Y:S01]  /*201c0*/  UIADD3 UR48, UPT, UPT, UR8, 0xb0, URZ ;  /* 0x000000b008307890 */ /* 0x000fe2000fffe0ff */
[----:B------:R-:W-:Y:S01]  /*201d0*/  UMOV UR16, 0x0 ;  /* 0x0000000000107882 */ /* 0x000fe20000000000 */
[----:B------:R-:W-:Y:S01]  /*201e0*/  UMOV UR17, 0x8200490 ;  /* 0x0820049000117882 */ /* 0x000fe20000000000 */
[----:B------:R-:W-:Y:S01]  /*201f0*/  UMOV UR13, 0x40004040 ;  /* 0x40004040000d7882 */ /* 0x000fe20000000000 */
[----:B------:R-:W-:-:S02]  /*20200*/  UIADD3 UR49, UPT, UPT, UR8, 0xb8, URZ ;  /* 0x000000b808317890 */ /* 0x000fc4000fffe0ff */
[----:B------:R0:W-:Y:S01]  /*20210*/  UTCHMMA tmem[UR11], gdesc[UR12], tmem[UR8], tmem[UR16], idesc[UR17], UPT ;  /* 0x00ff100c0b0079ea */ /* 0x0001e2000b800008 */
[----:B------:R-:W-:Y:S01]  /*20220*/  UMOV UR34, 0x0 ;  /* 0x0000000000227882 */ /* 0x000fe20000000000 */
[----:B------:R-:W-:Y:S01]  /*20230*/  UMOV UR35, 0x8200490 ;  /* 0x0820049000237882 */ /* 0x000fe20000000000 */
[----:B------:R-:W-:Y:S01]  /*20240*/  UMOV UR38, 0x0 ;  /* 0x0000000000267882 */ /* 0x000fe20000000000 */
[----:B------:R-:W-:Y:S01]  /*20250*/  UMOV UR39, 0x8200490 ;  /* 0x0820049000277882 */ /* 0x000fe20000000000 */
        /* <DEDUP_REMOVED lines=21> */
.L_x_10:
[----:B------:R-:W2:Y:S01]  /*203b0*/  LDL R4, [R1+0x798] ;  /* 0x0007980001047983 */ /* 0x000ea20000100800 */
[----:B------:R-:W-:-:S04]  /*203c0*/  UIADD3 UR18, UPT, UPT, UR18, 0x1, URZ ;  /* 0x0000000112127890 */ /* 0x000fc8000fffe0ff */
[----:B------:R-:W-:-:S04]  /*203d0*/  UISETP.GT.AND UP1, UPT, UR18, 0x1, UPT ;  /* 0x000000011200788c */ /* 0x000fc8000bf24270 */
[----:B0-----:R-:W-:Y:S02]  /*203e0*/  USEL UR4, URZ, 0x1, !UP1 ;  /* 0x00000001ff047887 */ /* 0x001fe4000c800000 */
[----:B------:R-:W-:Y:S02]  /*203f0*/  USEL UR18, UR18, URZ, !UP1 ;  /* 0x000000ff12127287 */ /* 0x000fe4000c800000 */
[----:B------:R-:W-:-:S03]  /*20400*/  ULOP3.LUT UR7, UR5, UR4, URZ, 0x3c, !UPT ;  /* 0x0000000405077292 */ /* 0x000fc6000f8e3cff */
[----:B------:R-:W-:-:S04]  /*20410*/  UMOV UR4, UR5 ;  /* 0x0000000500047c82 */ /* 0x000fc80008000000 */
[----:B------:R-:W-:Y:S01]  /*20420*/  UMOV UR5, UR7 ;  /* 0x0000000700057c82 */ /* 0x000fe20008000000 */
[----:B--2--5:R-:W-:-:S13]  /*20430*/  ISETP.NE.U32.AND P1, PT, R140, R4, PT ;  /* 0x000000048c00720c */ /* 0x024fda0003f25070 */
[----:B------:R-:W-:Y:S05]  /*20440*/  @P1 BRA `(.L_x_11) ;  /* 0xffffff4400941947 */ /* 0x000fea000383ffff */
.L_x_8:
[----:B------:R-:W2:Y:S01]  /*20450*/  LDL.LU R8, [R1+0x84c] ;  /* 0x00084c0001087983 */ /* 0x000ea20000300800 */
[----:B------:R-:W0:Y:S01]  /*20460*/  LDC R9, c[0x0][0x3a0] ;  /* 0x0000e800ff097b82 */ /* 0x000e220000000800 */
[----:B------:R-:W2:Y:S02]  /*20470*/  LDCU.128 UR12, c[0x0][0x390] ;  /* 0x00007200ff0c77ac */ /* 0x000ea40008000c00 */
[----:B------:R-:W3:Y:S01]  /*20480*/  LDL.LU R5, [R1+0x868] ;  /* 0x0008680001057983 */ /* 0x000ee20000300800 */
[----:B------:R-:W1:Y:S03]  /*20490*/  LDCU UR5, c[0x0][0x3b8] ;  /* 0x00007700ff0577ac */ /* 0x000e660008000800 */
[----:B------:R-:W4:Y:S01]  /*204a0*/  LDL.LU R7, [R1+0x864] ;  /* 0x0008640001077983 */ /* 0x000f220000300800 */
[----:B------:R-:W5:Y:S03]  /*204b0*/  LDCU UR7, c[0x0][0x3b4] ;  /* 0x00007680ff0777ac */ /* 0x000f660008000800 */
[----:B------:R-:W4:Y:S01]  /*204c0*/  LDL.LU R6, [R1+0x860] ;  /* 0x0008600001067983 */ /* 0x000f220000300800 */
[----:B-1----:R-:W-:-:S02]  /*204d0*/  IMAD R4, R0, UR5, RZ ;  /* 0x0000000500047c24 */ /* 0x002fc4000f8e02ff */
[----:B0-----:R-:W-:-:S05]  /*204e0*/  VIADD R9, R9, 0x7f ;  /* 0x0000007f09097836 */ /* 0x001fca0000000000 */
[----:B------:R-:W-:Y:S02]  /*204f0*/  ISETP.GE.AND P6, PT, R9, 0x80, PT ;  /* 0x000000800900780c */ /* 0x000fe40003fc6270 */
[C---:B--2---:R-:W-:Y:S01]  /*20500*/  ISETP.GE.AND P1, PT, R8.reuse, UR14, PT ;  /* 0x0000000e08007c0c */ /* 0x044fe2000bf26270 */
[----:B-----5:R-:W-:-:S03]  /*20510*/  IMAD R3, R8, UR7, RZ ;  /* 0x0000000708037c24 */ /* 0x020fc6000f8e02ff */
[----:B---3--:R-:W-:Y:S01]  /*20520*/  ISETP.LT.AND P5, PT, R5, UR15, !P1 ;  /* 0x0000000f05007c0c */ /* 0x008fe2000cfa1270 */
[----:B------:R-:W-:Y:S01]  /*20530*/  VIADD R5, R4, UR5 ;  /* 0x0000000504057c36 */ /* 0x000fe20008000000 */
[----:B------:R-:W-:Y:S02]  /*20540*/  LEA R2, P4, R3, UR12, 0x1 ;  /* 0x0000000c03027c11 */ /* 0x000fe4000f8808ff */
[----:B----4-:R-:W-:Y:S02]  /*20550*/  ISETP.LT.AND P3, PT, R7, UR15, !P1 ;  /* 0x0000000f07007c0c */ /* 0x010fe4000cf61270 */
[----:B------:R-:W-:Y:S02]  /*20560*/  LEA.HI.X.SX32 R3, R3, UR13, 0x1, P4 ;  /* 0x0000000d03037c11 */ /* 0x000fe4000a0f0eff */
[----:B------:R-:W-:Y:S01]  /*20570*/  ISETP.LT.AND P0, PT, R6, UR15, !P1 ;  /* 0x0000000f06007c0c */ /* 0x000fe2000cf01270 */
[----:B------:R-:W-:-:S04]  /*20580*/  VIADD R6, R5, UR5 ;  /* 0x0000000505067c36 */ /* 0x000fc80008000000 */
[----:B------:R-:W-:Y:S01]  /*20590*/  VIADD R7, R6, UR5 ;  /* 0x0000000506077c36 */ /* 0x000fe20008000000 */
[----:B------:R-:W-:Y:S07]  /*205a0*/  @!P6 BRA `(.L_x_12) ;  /* 0x000000000010e947 */ /* 0x000fee0003800000 */
[----:B------:R-:W-:-:S06]  /*205b0*/  USHF.L.U32 UR4, UR4, 0x1f, URZ ;  /* 0x0000001f04047899 */ /* 0x000fcc00080006ff */
[----:B------:R-:W-:-:S04]  /*205c0*/  IMAD.U32 R8, RZ, RZ, UR4 ;  /* 0x00000004ff087e24 */ /* 0x000fc8000f8e00ff */
[----:B------:R-:W0:Y:S02]  /*205d0*/  SYNCS.PHASECHK.TRANS64.TRYWAIT P4, [UR6], R8 ;  /* 0x00000008ff0075a7 */ /* 0x000e240008081106 */
[----:B0-----:R-:W-:Y:S05]  /*205e0*/  @!P4 BRA `(.L_x_13) ;  /* 0x000000400068c947 */ /* 0x001fea0003800000 */
.L_x_12:
[----:B------:R-:W2:Y:S01]  /*205f0*/  LDL.LU R10, [R1+0x870] ;  /* 0x00087000010a7983 */ /* 0x000ea20000300800 */
[----:B------:R-:W-:Y:S01]  /*20600*/  BAR.SYNC.DEFER_BLOCKING 0x0 ;  /* 0x0000000000007b1d */ /* 0x000fe20000010000 */
[-C--:B------:R-:W-:Y:S01]  /*20610*/  LEA R156, P4, R4, R2.reuse, 0x1 ;  /* 0x00000002049c7211 */ /* 0x080fe200078808ff */
[----:B------:R-:W-:Y:S01]  /*20620*/  VIADD R8, R7, UR5 ;  /* 0x0000000507087c36 */ /* 0x000fe20008000000 */
[----:B------:R-:W-:-:S03]  /*20630*/  LEA R154, P6, R5, R2, 0x1 ;  /* 0x00000002059a7211 */ /* 0x000fc600078c08ff */
[----:B------:R-:W0:Y:S01]  /*20640*/  LDCU UR6, c[0x0][0x39c] ;  /* 0x00007380ff0677ac */ /* 0x000e220008000800 */
[----:B------:R-:W3:Y:S01]  /*20650*/  LDL.LU R9, [R1+0x86c] ;  /* 0x00086c0001097983 */ /* 0x000ee20000300800 */
[-C--:B------:R-:W-:Y:S01]  /*20660*/  LEA.HI.X.SX32 R157, R4, R3.reuse, 0x1, P4 ;  /* 0x00000003049d7211 */ /* 0x080fe200020f0eff */
[----:B------:R-:W-:Y:S01]  /*20670*/  VIADD R4, R8, UR5 ;  /* 0x0000000508047c36 */ /* 0x000fe20008000000 */
[----:B------:R-:W1:Y:S01]  /*20680*/  LDCU UR4, c[0x0][0x39c] ;  /* 0x00007380ff0477ac */ /* 0x000e620008000800 */
[----:B------:R-:W4:Y:S01]  /*20690*/  LDCU UR7, c[0x0][0x39c] ;  /* 0x00007380ff0777ac */ /* 0x000f220008000800 */
[----:B------:R-:W5:Y:S02]  /*206a0*/  @!P2 SYNCS.CCTL.IV [UR9+0x10000] ;  /* 0x01000000ff00a9b1 */ /* 0x000f640008000009 */
[----:B-----5:R-:W-:Y:S01]  /*206b0*/  BAR.SYNC.DEFER_BLOCKING 0x0 ;  /* 0x0000000000007b1d */ /* 0x020fe20000010000 */
[----:B------:R-:W-:Y:S01]  /*206c0*/  LEA.HI.X.SX32 R155, R5, R3, 0x1, P6 ;  /* 0x00000003059b7211 */ /* 0x000fe200030f0eff */
[----:B------:R-:W-:Y:S01]  /*206d0*/  VIADD R5, R4, UR5 ;  /* 0x0000000504057c36 */ /* 0x000fe20008000000 */
[----:B------:R-:W-:-:S02]  /*206e0*/  LEA R134, P4, R6, R2, 0x1 ;  /* 0x0000000206867211 */ /* 0x000fc400078808ff */
[-C--:B------:R-:W-:Y:S02]  /*206f0*/  LEA R136, P6, R7, R2.reuse, 0x1 ;  /* 0x0000000207887211 */ /* 0x080fe400078c08ff */
[-C--:B------:R-:W-:Y:S01]  /*20700*/  LEA.HI.X.SX32 R135, R6, R3.reuse, 0x1, P4 ;  /* 0x0000000306877211 */ /* 0x080fe200020f0eff */
[----:B------:R-:W-:Y:S01]  /*20710*/  VIADD R6, R5, UR5 ;  /* 0x0000000505067c36 */ /* 0x000fe20008000000 */
[-C--:B------:R-:W-:Y:S01]  /*20720*/  LEA R152, P4, R8, R2.reuse, 0x1 ;  /* 0x0000000208987211 */ /* 0x080fe200078808ff */
[----:B------:R-:W5:Y:S01]  /*20730*/  LDL.LU R161, [R1+0x874] ;  /* 0x0008740001a17983 */ /* 0x000f620000300800 */
[-C--:B------:R-:W-:Y:S01]  /*20740*/  LEA.HI.X.SX32 R137, R7, R3.reuse, 0x1, P6 ;  /* 0x0000000307897211 */ /* 0x080fe200030f0eff */
[----:B------:R-:W-:Y:S01]  /*20750*/  VIADD R7, R6, UR5 ;  /* 0x0000000506077c36 */ /* 0x000fe20008000000 */
[----:B------:R-:W-:Y:S01]  /*20760*/  LEA.HI.X.SX32 R153, R8, R3, 0x1, P4 ;  /* 0x0000000308997211 */ /* 0x000fe200020f0eff */
[----:B------:R-:W4:Y:S01]  /*20770*/  LDL.LU R159, [R1+0x878] ;  /* 0x00087800019f7983 */ /* 0x000f220000300800 */
[----:B------:R-:W-:Y:S01]  /*20780*/  LEA R148, P4, R5, R2, 0x1 ;  /* 0x0000000205947211 */ /* 0x000fe200078808ff */
[----:B------:R-:W-:-:S02]  /*20790*/  VIADD R8, R7, UR5 ;  /* 0x0000000507087c36 */ /* 0x000fc40008000000 */
[----:B------:R-:W4:Y:S01]  /*207a0*/  LDL.LU R158, [R1+0x87c] ;  /* 0x00087c00019e7983 */ /* 0x000f220000300800 */
[-C--:B------:R-:W-:Y:S02]  /*207b0*/  LEA.HI.X.SX32 R149, R5, R3.reuse, 0x1, P4 ;  /* 0x0000000305957211 */ /* 0x080fe400020f0eff */
[CC--:B------:R-:W-:Y:S01]  /*207c0*/  LEA R144, P4, R7.reuse, R2.reuse, 0x1 ;  /* 0x0000000207907211 */ /* 0x0c0fe200078808ff */
[----:B------:R-:W4:Y:S01]  /*207d0*/  LDL.LU R160, [R1+0x880] ;  /* 0x0008800001a07983 */ /* 0x000f220000300800 */
[----:B------:R-:W0:Y:S01]  /*207e0*/  @!P2 SYNCS.CCTL.IV [UR9+0x10008] ;  /* 0x01000800ff00a9b1 */ /* 0x000e220008000009 */
[CC--:B------:R-:W-:Y:S01]  /*207f0*/  LEA R150, P2, R4.reuse, R2.reuse, 0x1 ;  /* 0x0000000204967211 */ /* 0x0c0fe200078408ff */
[----:B------:R-:W0:Y:S01]  /*20800*/  LDCU UR9, c[0x0][0x39c] ;  /* 0x00007380ff0977ac */ /* 0x000e220008000800 */
[-C--:B------:R-:W-:Y:S02]  /*20810*/  LEA.HI.X.SX32 R145, R7, R3.reuse, 0x1, P4 ;  /* 0x0000000307917211 */ /* 0x080fe400020f0eff */
[----:B------:R-:W-:Y:S01]  /*20820*/  LEA.HI.X.SX32 R151, R4, R3, 0x1, P2 ;  /* 0x0000000304977211 */ /* 0x000fe200010f0eff */
[----:B------:R-:W-:Y:S01]  /*20830*/  VIADD R4, R8, UR5 ;  /* 0x0000000508047c36 */ /* 0x000fe20008000000 */
[----:B------:R-:W-:-:S03]  /*20840*/  LEA R146, P2, R6, R2, 0x1 ;  /* 0x0000000206927211 */ /* 0x000fc600078408ff */
[----:B------:R-:W-:Y:S01]  /*20850*/  VIADD R133, R4, UR5 ;  /* 0x0000000504857c36 */ /* 0x000fe20008000000 */
[-C--:B------:R-:W-:Y:S02]  /*20860*/  LEA.HI.X.SX32 R147, R6, R3.reuse, 0x1, P2 ;  /* 0x0000000306937211 */ /* 0x080fe400010f0eff */
[-C--:B------:R-:W-:Y:S02]  /*20870*/  LEA R140, P4, R4, R2.reuse, 0x1 ;  /* 0x00000002048c7211 */ /* 0x080fe400078808ff */
[-C--:B------:R-:W-:Y:S02]  /*20880*/  LEA R142, P2, R8, R2.reuse, 0x1 ;  /* 0x00000002088e7211 */ /* 0x080fe400078408ff */
[-C--:B------:R-:W-:Y:S02]  /*20890*/  LEA.HI.X.SX32 R141, R4, R3.reuse, 0x1, P4 ;  /* 0x00000003048d7211 */ /* 0x080fe400020f0eff */
[----:B------:R-:W-:Y:S02]  /*208a0*/  LEA.HI.X.SX32 R143, R8, R3, 0x1, P2 ;  /* 0x00000003088f7211 */ /* 0x000fe400010f0eff */
[----:B------:R-:W-:-:S04]  /*208b0*/  LEA R138, P2, R133, R2, 0x1 ;  /* 0x00000002858a7211 */ /* 0x000fc800078408ff */
[----:B------:R-:W-:Y:S02]  /*208c0*/  LEA.HI.X.SX32 R139, R133, R3, 0x1, P2 ;  /* 0x00000003858b7211 */ /* 0x000fe400010f0eff */
[----:B------:R-:W-:Y:S02]  /*208d0*/  ISETP.LT.AND P2, PT, R0, UR15, !P1 ;  /* 0x0000000f00007c0c */ /* 0x000fe4000cf41270 */
[----:B--2---:R-:W-:Y:S02]  /*208e0*/  ISETP.LT.AND P6, PT, R10, UR15, !P1 ;  /* 0x0000000f0a007c0c */ /* 0x004fe4000cfc1270 */
[----:B---3--:R-:W-:Y:S02]  /*208f0*/  ISETP.LT.AND P4, PT, R9, UR15, !P1 ;  /* 0x0000000f09007c0c */ /* 0x008fe4000cf81270 */
[----:B------:R-:W2:Y:S01]  /*20900*/  LDTM.x128 R4, tmem[UR10] ;  /* 0x0000000a000479ee */ /* 0x000ea200083c0000 */
[----:B------:R-:W-:Y:S01]  /*20910*/  NOP ;  /* 0x0000000000007918 */ /* 0x000fe20000000000 */
[----:B--2---:R-:W-:-:S05]  /*20920*/  F2FP.BF16.F32.PACK_AB R0, R5, R4 ;  /* 0x000000040500723e */ /* 0x004fca00000010ff */
[----:B------:R2:W-:Y:S02]  /*20930*/  @P2 STG.E.U16 desc[UR20][R156.64], R0 ;  /* 0x000000009c002986 */ /* 0x0005e4000c101514 */
[----:B--2---:R-:W-:-:S05]  /*20940*/  PRMT R0, R0, 0x7632, R0 ;  /* 0x0000763200007816 */ /* 0x004fca0000000000 */
[----:B------:R2:W-:Y:S02]  /*20950*/  @P5 STG.E.U16 desc[UR20][R154.64], R0 ;  /* 0x000000009a005986 */ /* 0x0005e4000c101514 */
[----:B--2---:R-:W-:-:S05]  /*20960*/  F2FP.BF16.F32.PACK_AB R0, R7, R6 ;  /* 0x000000060700723e */ /* 0x004fca00000010ff */
[----:B------:R2:W-:Y:S02]  /*20970*/  @P3 STG.E.U16 desc[UR20][R134.64], R0 ;  /* 0x0000000086003986 */ /* 0x0005e4000c101514 */
[----:B--2---:R-:W-:-:S05]  /*20980*/  PRMT R0, R0, 0x7632, R0 ;  /* 0x0000763200007816 */ /* 0x004fca0000000000 */
[----:B------:R2:W-:Y:S04]  /*20990*/  @P0 STG.E.U16 desc[UR20][R136.64], R0 ;  /* 0x0000000088000986 */ /* 0x0005e8000c101514 */
[----:B--2---:R-:W2:Y:S04]  /*209a0*/  LDL.LU R137, [R1+0x884] ;  /* 0x0008840001897983 */ /* 0x004ea80000300800 */
[----:B------:R-:W3:Y:S01]  /*209b0*/  LDL.LU R136, [R1+0x888] ;  /* 0x0008880001887983 */ /* 0x000ee20000300800 */
[----:B------:R-:W-:Y:S01]  /*209c0*/  VIADD R133, R133, UR5 ;  /* 0x0000000585857c36 */ /* 0x000fe20008000000 */
[----:B------:R-:W-:-:S02]  /*209d0*/  P2R R132, PR, RZ, 0x40 ;  /* 0x00000040ff847803 */ /* 0x000fc40000000000 */
[----:B----4-:R-:W-:Y:S01]  /*209e0*/  ISETP.LT.AND P3, PT, R158, UR15, !P1 ;  /* 0x0000000f9e007c0c */ /* 0x010fe2000cf61270 */
[----:B------:R-:W4:Y:S01]  /*209f0*/  LDL.LU R165, [R1+0x890] ;  /* 0x0008900001a57983 */ /* 0x000f220000300800 */
[----:B------:R-:W-:Y:S02]  /*20a00*/  LEA R156, P6, R133, R2, 0x1 ;  /* 0x00000002859c7211 */ /* 0x000fe400078c08ff */
[----:B------:R-:W-:Y:S01]  /*20a10*/  ISETP.LT.AND P5, PT, R159, UR15, !P1 ;  /* 0x0000000f9f007c0c */ /* 0x000fe2000cfa1270 */
[----:B------:R-:W4:Y:S01]  /*20a20*/  LDL.LU R164, [R1+0x8a4] ;  /* 0x0008a40001a47983 */ /* 0x000f220000300800 */
[CC--:B------:R-:W-:Y:S01]  /*20a30*/  LEA.HI.X.SX32 R157, R133.reuse, R3.reuse, 0x1, P6 ;  /* 0x00000003859d7211 */ /* 0x0c0fe200030f0eff */
[----:B------:R-:W-:Y:S01]  /*20a40*/  VIADD R133, R133, UR5 ;  /* 0x0000000585857c36 */ /* 0x000fe20008000000 */
[----:B------:R-:W-:Y:S01]  /*20a50*/  F2FP.BF16.F32.PACK_AB R0, R9, R8 ;  /* 0x000000080900723e */ /* 0x000fe200000010ff */
[----:B------:R-:W4:Y:S03]  /*20a60*/  LDL.LU R163, [R1+0x8b0] ;  /* 0x0008b00001a37983 */ /* 0x000f260000300800 */
[C---:B------:R-:W-:Y:S01]  /*20a70*/  LEA R4, P6, R133.reuse, R2, 0x1 ;  /* 0x0000000285047211 */ /* 0x040fe200078c08ff */
[----:B------:R-:W4:Y:S03]  /*20a80*/  LDL.LU R162, [R1+0x8c4] ;  /* 0x0008c40001a27983 */ /* 0x000f260000300800 */
[C---:B------:R-:W-:Y:S01]  /*20a90*/  LEA.HI.X.SX32 R5, R133.reuse, R3, 0x1, P6 ;  /* 0x0000000385057211 */ /* 0x040fe200030f0eff */
[----:B------:R-:W-:-:S05]  /*20aa0*/  VIADD R133, R133, UR5 ;  /* 0x0000000585857c36 */ /* 0x000fca0008000000 */
[----:B------:R-:W-:-:S04]  /*20ab0*/  LEA R154, P6, R133, R2, 0x1 ;  /* 0x00000002859a7211 */ /* 0x000fc800078c08ff */
        /* <DEDUP_REMOVED lines=12> */
[----:B------:R-:W-:Y:S02]  /*20b80*/  LEA.HI.X.SX32 R9, R133, R3, 0x1, P6 ;  /* 0x0000000385097211 */ /* 0x000fe400030f0eff */
[----:B------:R-:W-:Y:S02]  /*20b90*/  ISETP.NE.AND P6, PT, R132, RZ, PT ;  /* 0x000000ff8400720c */ /* 0x000fe40003fc5270 */
[----:B-----5:R-:W-:Y:S02]  /*20ba0*/  ISETP.LT.AND P2, PT, R161, UR15, !P1 ;  /* 0x0000000fa1007c0c */ /* 0x020fe4000cf41270 */
[----:B------:R-:W-:Y:S01]  /*20bb0*/  F2FP.BF16.F32.PACK_AB R10, R11, R10 ;  /* 0x0000000a0b0a723e */ /* 0x000fe200000010ff */
[----:B------:R-:W5:Y:S01]  /*20bc0*/  LDL.LU R161, [R1+0x8d0] ;  /* 0x0008d00001a17983 */ /* 0x000f620000300800 */
[----:B------:R-:W-:-:S03]  /*20bd0*/  ISETP.LT.AND P0, PT, R160, UR15, !P1 ;  /* 0x0000000fa0007c0c */ /* 0x000fc6000cf01270 */
[----:B------:R-:W5:Y:S04]  /*20be0*/  LDL.LU R160, [R1+0x8e4] ;  /* 0x0008e40001a07983 */ /* 0x000f680000300800 */
[----:B------:R0:W-:Y:S01]  /*20bf0*/  @P6 STG.E.U16 desc[UR20][R152.64], R0 ;  /* 0x0000000098006986 */ /* 0x0001e2000c101514 */
[----:B------:R-:W-:Y:S02]  /*20c00*/  F2FP.BF16.F32.PACK_AB R12, R13, R12 ;  /* 0x0000000c0d0c723e */ /* 0x000fe400000010ff */
[----:B0-----:R-:W-:-:S05]  /*20c10*/  PRMT R0, R0, 0x7632, R0 ;  /* 0x0000763200007816 */ /* 0x001fca0000000000 */
[----:B------:R0:W-:Y:S01]  /*20c20*/  @P4 STG.E.U16 desc[UR20][R150.64], R0 ;  /* 0x0000000096004986 */ /* 0x0001e2000c101514 */
[----:B------:R-:W-:-:S03]  /*20c30*/  F2FP.BF16.F32.PACK_AB R14, R15, R14 ;  /* 0x0000000e0f0e723e */ /* 0x000fc600000010ff */
[----:B------:R-:W-:Y:S01]  /*20c40*/  @P2 STG.E.U16 desc[UR20][R148.64], R10 ;  /* 0x0000000a94002986 */ /* 0x000fe2000c101514 */
[----:B0-----:R-:W-:-:S05]  /*20c50*/  PRMT R0, R10, 0x7632, R0 ;  /* 0x000076320a007816 */ /* 0x001fca0000000000 */
[----:B------:R0:W-:Y:S04]  /*20c60*/  @P5 STG.E.U16 desc[UR20][R146.64], R0 ;  /* 0x0000000092005986 */ /* 0x0001e8000c101514 */
[----:B------:R-:W-:Y:S01]  /*20c70*/  @P3 STG.E.U16 desc[UR20][R144.64], R12 ;  /* 0x0000000c90003986 */ /* 0x000fe2000c101514 */
[----:B0-----:R-:W-:-:S05]  /*20c80*/  PRMT R0, R12, 0x7632, R0 ;  /* 0x000076320c007816 */ /* 0x001fca0000000000 */
[----:B------:R0:W-:Y:S02]  /*20c90*/  @P0 STG.E.U16 desc[UR20][R142.64], R0 ;  /* 0x000000008e000986 */ /* 0x0001e4000c101514 */
[----:B0-----:R-:W-:Y:S02]  /*20ca0*/  PRMT R0, R14, 0x7632, R0 ;  /* 0x000076320e007816 */ /* 0x001fe40000000000 */
[----:B--2---:R-:W-:Y:S02]  /*20cb0*/  ISETP.LT.AND P6, PT, R137, UR15, !P1 ;  /* 0x0000000f89007c0c */ /* 0x004fe4000cfc1270 */
[----:B------:R-:W1:Y:S01]  /*20cc0*/  LDL.LU R137, [R1+0x7b4] ;  /* 0x0007b40001897983 */ /* 0x000e620000300800 */
[----:B---3--:R-:W-:-:S03]  /*20cd0*/  ISETP.LT.AND P4, PT, R136, UR15, !P1 ;  /* 0x0000000f88007c0c */ /* 0x008fc6000cf81270 */
[----:B------:R-:W2:Y:S04]  /*20ce0*/  LDL.LU R136, [R1+0x8e0] ;  /* 0x0008e00001887983 */ /* 0x000ea80000300800 */
[----:B------:R-:W3:Y:S04]  /*20cf0*/  LDL.LU R132, [R1+0x8dc] ;  /* 0x0008dc0001847983 */ /* 0x000ee80000300800 */
[----:B------:R-:W2:Y:S04]  /*20d00*/  LDL.LU R11, [R1+0x8d8] ;  /* 0x0008d800010b7983 */ /* 0x000ea80000300800 */
[----:B------:R0:W-:Y:S04]  /*20d10*/  @P6 STG.E.U16 desc[UR20][R140.64], R14 ;  /* 0x0000000e8c006986 */ /* 0x0001e8000c101514 */
[----:B0-----:R-:W3:Y:S04]  /*20d20*/  LDL.LU R14, [R1+0x8d4] ;  /* 0x0008d400010e7983 */ /* 0x001ee80000300800 */
[----:B------:R-:W3:Y:S01]  /*20d30*/  LDL.LU R13, [R1+0x8cc] ;  /* 0x0008cc00010d7983 */ /* 0x000ee20000300800 */
[----:B----4-:R-:W-:-:S02]  /*20d40*/  ISETP.LT.AND P2, PT, R165, UR15, !P1 ;  /* 0x0000000fa5007c0c */ /* 0x010fc4000cf41270 */
[----:B------:R-:W-:Y:S02]  /*20d50*/  ISETP.LT.AND P5, PT, R164, UR15, !P1 ;  /* 0x0000000fa4007c0c */ /* 0x000fe4000cfa1270 */
[----:B------:R-:W-:Y:S02]  /*20d60*/  F2FP.BF16.F32.PACK_AB R16, R17, R16 ;  /* 0x000000101110723e */ /* 0x000fe400000010ff */
[----:B------:R-:W-:Y:S01]  /*20d70*/  ISETP.LT.AND P3, PT, R163, UR15, !P1 ;  /* 0x0000000fa3007c0c */ /* 0x000fe2000cf61270 */
[----:B------:R0:W-:Y:S01]  /*20d80*/  @P4 STG.E.U16 desc[UR20][R138.64], R0 ;  /* 0x000000008a004986 */ /* 0x0001e2000c101514 */
[----:B------:R-:W-:Y:S02]  /*20d90*/  ISETP.LT.AND P0, PT, R162, UR15, !P1 ;  /* 0x0000000fa2007c0c */ /* 0x000fe4000cf01270 */
[----:B------:R-:W-:Y:S01]  /*20da0*/  F2FP.BF16.F32.PACK_AB R18, R19, R18 ;  /* 0x000000121312723e */ /* 0x000fe200000010ff */
[----:B------:R-:W4:Y:S04]  /*20db0*/  LDL.LU R12, [R1+0x8e8] ;  /* 0x0008e800010c7983 */ /* 0x000f280000300800 */
[----:B------:R-:W-:Y:S01]  /*20dc0*/  @P2 STG.E.U16 desc[UR20][R156.64], R16 ;  /* 0x000000109c002986 */ /* 0x000fe2000c101514 */
[----:B0-----:R-:W-:-:S02]  /*20dd0*/  PRMT R0, R16, 0x7632, R0 ;  /* 0x0000763210007816 */ /* 0x001fc40000000000 */
[----:B------:R-:W-:-:S03]  /*20de0*/  F2FP.BF16.F32.PACK_AB R20, R21, R20 ;  /* 0x000000141514723e */ /* 0x000fc600000010ff */
[----:B------:R0:W-:Y:S04]  /*20df0*/  @P5 STG.E.U16 desc[UR20][R4.64], R0 ;  /* 0x0000000004005986 */ /* 0x0001e8000c101514 */
[----:B------:R-:W-:Y:S01]  /*20e00*/  @P3 STG.E.U16 desc[UR20][R154.64], R18 ;  /* 0x000000129a003986 */ /* 0x000fe2000c101514 */
[----:B0-----:R-:W-:Y:S02]  /*20e10*/  PRMT R0, R18, 0x7632, R0 ;  /* 0x0000763212007816 */ /* 0x001fe40000000000 */
[----:B-----5:R-:W-:Y:S02]  /*20e20*/  ISETP.LT.AND P6, PT, R161, UR15, !P1 ;  /* 0x0000000fa1007c0c */ /* 0x020fe4000cfc1270 */
[----:B------:R-:W-:Y:S01]  /*20e30*/  ISETP.LT.AND P4, PT, R160, UR15, !P1 ;  /* 0x0000000fa0007c0c */ /* 0x000fe2000cf81270 */
[----:B------:R0:W-:Y:S10]  /*20e40*/  @P0 STG.E.U16 desc[UR20][R6.64], R0 ;  /* 0x0000000006000986 */ /* 0x0001f4000c101514 */
[----:B------:R-:W-:Y:S01]  /*20e50*/  @P6 STG.E.U16 desc[UR20][R134.64], R20 ;  /* 0x0000001486006986 */ /* 0x000fe2000c101514 */
[----:B0-----:R-:W-:-:S05]  /*20e60*/  PRMT R0, R20, 0x7632, R0 ;  /* 0x0000763214007816 */ /* 0x001fca0000000000 */
[----:B------:R0:W-:Y:S01]  /*20e70*/  @P4 STG.E.U16 desc[UR20][R158.64], R0 ;  /* 0x000000009e004986 */ /* 0x0001e2000c101514 */
[----:B--2---:R-:W-:Y:S01]  /*20e80*/  ISETP.LT.AND P0, PT, R11, UR6, !P1 ;  /* 0x000000060b007c0c */ /* 0x004fe2000cf01270 */
[----:B------:R-:W-:Y:S02]  /*20e90*/  VIADD R133, R133, UR5 ;  /* 0x0000000585857c36 */ /* 0x000fe40008000000 */
[----:B------:R-:W2:Y:S01]  /*20ea0*/  LDL.LU R11, [R1+0x8c8] ;  /* 0x0008c800010b7983 */ /* 0x000ea20000300800 */
[----:B-1----:R-:W-:Y:S01]  /*20eb0*/  ISETP.LT.AND P2, PT, R137, UR4, !P1 ;  /* 0x0000000489007c0c */ /* 0x002fe2000cf41270 */
[----:B------:R-:W1:Y:S01]  /*20ec0*/  LDCU UR4, c[0x0][0x39c] ;  /* 0x00007380ff0477ac */ /* 0x000e620008000800 */
[----:B------:R-:W-:Y:S01]  /*20ed0*/  F2FP.BF16.F32.PACK_AB R22, R23, R22 ;  /* 0x000000161716723e */ /* 0x000fe200000010ff */
[----:B------:R-:W2:Y:S01]  /*20ee0*/  LDCU UR6, c[0x0][0x39c] ;  /* 0x00007380ff0677ac */ /* 0x000ea20008000800 */
[----:B---3--:R-:W-:Y:S01]  /*20ef0*/  ISETP.LT.AND P4, PT, R13, UR9, !P1 ;  /* 0x000000090d007c0c */ /* 0x008fe2000cf81270 */
[----:B0-----:R-:W-:Y:S01]  /*20f00*/  VIADD R0, R133, UR5 ;  /* 0x0000000585007c36 */ /* 0x001fe20008000000 */
[----:B------:R-:W3:Y:S01]  /*20f10*/  LDL.LU R13, [R1+0x8ec] ;  /* 0x0008ec00010d7983 */ /* 0x000ee20000300800 */
[----:B-1----:R-:W-:Y:S01]  /*20f20*/  ISETP.LT.AND P5, PT, R136, UR4, !P1 ;  /* 0x0000000488007c0c */ /* 0x002fe2000cfa1270 */
[----:B------:R-:W0:Y:S01]  /*20f30*/  LDCU UR4, c[0x0][0x39c] ;  /* 0x00007380ff0477ac */ /* 0x000e220008000800 */
[----:B------:R-:W-:Y:S01]  /*20f40*/  ISETP.LT.AND P6, PT, R14, UR7, !P1 ;  /* 0x000000070e007c0c */ /* 0x000fe2000cfc1270 */
[----:B------:R-:W5:Y:S01]  /*20f50*/  LDL.LU R15, [R1+0x8f4] ;  /* 0x0008f400010f7983 */ /* 0x000f620000300800 */
[----:B------:R-:W3:Y:S01]  /*20f60*/  LDCU UR7, c[0x0][0x39c] ;  /* 0x00007380ff0777ac */ /* 0x000ee20008000800 */
[----:B------:R-:W-:-:S02]  /*20f70*/  F2FP.BF16.F32.PACK_AB R24, R25, R24 ;  /* 0x000000181918723e */ /* 0x000fc400000010ff */
[----:B------:R-:W-:Y:S01]  /*20f80*/  F2FP.BF16.F32.PACK_AB R26, R27, R26 ;  /* 0x0000001a1b1a723e */ /* 0x000fe200000010ff */
[----:B------:R-:W1:Y:S01]  /*20f90*/  LDCU UR9, c[0x0][0x39c] ;  /* 0x00007380ff0977ac */ /* 0x000e620008000800 */
[----:B0-----:R-:W-:Y:S01]  /*20fa0*/  ISETP.LT.AND P3, PT, R132, UR4, !P1 ;  /* 0x0000000484007c0c */ /* 0x001fe2000cf61270 */
[----:B------:R-:W4:Y:S03]  /*20fb0*/  LDCU UR4, c[0x0][0x39c] ;  /* 0x00007380ff0477ac */ /* 0x000f260008000800 */
[----:B------:R0:W-:Y:S01]  /*20fc0*/  @P5 STG.E.U16 desc[UR20][R8.64], R22 ;  /* 0x0000001608005986 */ /* 0x0001e2000c101514 */
[----:B------:R-:W-:-:S04]  /*20fd0*/  LEA R4, P5, R133, R2, 0x1 ;  /* 0x0000000285047211 */ /* 0x000fc800078a08ff */
[-C--:B------:R-:W-:Y:S02]  /*20fe0*/  LEA.HI.X.SX32 R5, R133, R3.reuse, 0x1, P5 ;  /* 0x0000000385057211 */ /* 0x080fe400028f0eff */
[----:B------:R-:W-:Y:S02]  /*20ff0*/  LEA R6, P5, R0, R2, 0x1 ;  /* 0x0000000200067211 */ /* 0x000fe400078a08ff */
[----:B0-----:R-:W-:Y:S01]  /*21000*/  PRMT R9, R22, 0x7632, R9 ;  /* 0x0000763216097816 */ /* 0x001fe20000000009 */
[C---:B------:R-:W-:Y:S01]  /*21010*/  VIADD R8, R0.reuse, UR5 ;  /* 0x0000000500087c36 */ /* 0x040fe20008000000 */
[----:B------:R-:W-:-:S03]  /*21020*/  LEA.HI.X.SX32 R7, R0, R3, 0x1, P5 ;  /* 0x0000000300077211 */ /* 0x000fc600028f0eff */
[----:B------:R0:W-:Y:S01]  /*21030*/  @P3 STG.E.U16 desc[UR20][R4.64], R9 ;  /* 0x0000000904003986 */ /* 0x0001e2000c101514 */
[----:B----4-:R-:W-:Y:S01]  /*21040*/  ISETP.LT.AND P3, PT, R12, UR4, !P1 ;  /* 0x000000040c007c0c */ /* 0x010fe2000cf61270 */
[C---:B------:R-:W-:Y:S01]  /*21050*/  VIADD R0, R8.reuse, UR5 ;  /* 0x0000000508007c36 */ /* 0x040fe20008000000 */
[----:B------:R-:W5:Y:S01]  /*21060*/  LDCU UR4, c[0x0][0x39c] ;  /* 0x00007380ff0477ac */ /* 0x000f620008000800 */
[----:B------:R-:W4:Y:S04]  /*21070*/  LDL.LU R12, [R1+0x900] ;  /* 0x00090000010c7983 */ /* 0x000f280000300800 */
[----:B------:R1:W-:Y:S01]  /*21080*/  @P0 STG.E.U16 desc[UR20][R6.64], R24 ;  /* 0x0000001806000986 */ /* 0x0003e2000c101514 */
[----:B0-----:R-:W-:-:S04]  /*21090*/  LEA R4, P5, R8, R2, 0x1 ;  /* 0x0000000208047211 */ /* 0x001fc800078a08ff */
[----:B------:R-:W-:Y:S02]  /*210a0*/  LEA.HI.X.SX32 R5, R8, R3, 0x1, P5 ;  /* 0x0000000308057211 */ /* 0x000fe400028f0eff */
[----:B-1----:R-:W-:Y:S02]  /*210b0*/  PRMT R7, R24, 0x7632, R7 ;  /* 0x0000763218077816 */ /* 0x002fe40000000007 */
[----:B------:R-:W-:-:S03]  /*210c0*/  LEA R6, P5, R0, R2, 0x1 ;  /* 0x0000000200067211 */ /* 0x000fc600078a08ff */
[----:B------:R0:W-:Y:S02]  /*210d0*/  @P6 STG.E.U16 desc[UR20][R4.64], R7 ;  /* 0x0000000704006986 */ /* 0x0001e4000c101514 */
[C---:B0-----:R-:W-:Y:S02]  /*210e0*/  LEA.HI.X.SX32 R7, R0.reuse, R3, 0x1, P5 ;  /* 0x0000000300077211 */ /* 0x041fe400028f0eff */
[----:B--2---:R-:W-:Y:S01]  /*210f0*/  ISETP.LT.AND P0, PT, R11, UR6, !P1 ;  /* 0x000000060b007c0c */ /* 0x004fe2000cf01270 */
[----:B------:R-:W-:Y:S01]  /*21100*/  VIADD R8, R0, UR5 ;  /* 0x0000000500087c36 */ /* 0x000fe20008000000 */
[----:B------:R-:W2:Y:S01]  /*21110*/  LDL.LU R11, [R1+0x8fc] ;  /* 0x0008fc00010b7983 */ /* 0x000ea20000300800 */
[----:B------:R-:W4:Y:S03]  /*21120*/  LDCU UR6, c[0x0][0x39c] ;  /* 0x00007380ff0677ac */ /* 0x000f260008000800 */
[----:B------:R-:W2:Y:S01]  /*21130*/  LDL.LU R14, [R1+0x90c] ;  /* 0x00090c00010e7983 */ /* 0x000ea20000300800 */
[----:B---3--:R-:W-:-:S03]  /*21140*/  ISETP.LT.AND P5, PT, R13, UR7, !P1 ;  /* 0x000000070d007c0c */ /* 0x008fc6000cfa1270 */
[----:B------:R-:W-:Y:S01]  /*21150*/  @P4 STG.E.U16 desc[UR20][R6.64], R26 ;  /* 0x0000001a06004986 */ /* 0x000fe2000c101514 */
[C---:B------:R-:W-:Y:S01]  /*21160*/  LEA R4, P6, R8.reuse, R2, 0x1 ;  /* 0x0000000208047211 */ /* 0x040fe200078c08ff */
[----:B------:R-:W0:Y:S02]  /*21170*/  LDCU UR7, c[0x0][0x39c] ;  /* 0x00007380ff0777ac */ /* 0x000e240008000800 */
[----:B------:R-:W3:Y:S01]  /*21180*/  LDL.LU R13, [R1+0x908] ;  /* 0x00090800010d7983 */ /* 0x000ee20000300800 */
[----:B------:R-:W-:Y:S02]  /*21190*/  LEA.HI.X.SX32 R5, R8, R3, 0x1, P6 ;  /* 0x0000000308057211 */ /* 0x000fe400030f0eff */
[----:B------:R-:W-:Y:S01]  /*211a0*/  PRMT R0, R26, 0x7632, R0 ;  /* 0x000076321a007816 */ /* 0x000fe20000000000 */
[----:B------:R-:W-:Y:S01]  /*211b0*/  VIADD R8, R8, UR5 ;  /* 0x0000000508087c36 */ /* 0x000fe20008000000 */
[----:B-----5:R-:W-:Y:S01]  /*211c0*/  ISETP.LT.AND P4, PT, R15, UR4, !P1 ;  /* 0x000000040f007c0c */ /* 0x020fe2000cf81270 */
[----:B------:R-:W2:Y:S02]  /*211d0*/  LDCU UR4, c[0x0][0x39c] ;  /* 0x00007380ff0477ac */ /* 0x000ea40008000800 */
[----:B------:R1:W-:Y:S01]  /*211e0*/  @P3 STG.E.U16 desc[UR20][R4.64], R0 ;  /* 0x0000000004003986 */ /* 0x0003e2000c101514 */
[----:B------:R-:W-:Y:S01]  /*211f0*/  F2FP.BF16.F32.PACK_AB R28, R29, R28 ;  /* 0x0000001c1d1c723e */ /* 0x000fe200000010ff */
[C---:B-1----:R-:W-:Y:S01]  /*21200*/  VIADD R0, R8.reuse, UR5 ;  /* 0x0000000508007c36 */ /* 0x042fe20008000000 */
[----:B------:R-:W-:-:S04]  /*21210*/  LEA R4, P3, R8, R2, 0x1 ;  /* 0x0000000208047211 */ /* 0x000fc800078608ff */
[----:B------:R-:W-:Y:S02]  /*21220*/  LEA R6, P6, R0, R2, 0x1 ;  /* 0x0000000200067211 */ /* 0x000fe400078c08ff */
[-C--:B------:R-:W-:Y:S02]  /*21230*/  LEA.HI.X.SX32 R5, R8, R3.reuse, 0x1, P3 ;  /* 0x0000000308057211 */ /* 0x080fe400018f0eff */
[----:B------:R-:W-:Y:S02]  /*21240*/  PRMT R8, R28, 0x7632, R8 ;  /* 0x000076321c087816 */ /* 0x000fe40000000008 */
[C---:B------:R-:W-:Y:S01]  /*21250*/  LEA.HI.X.SX32 R7, R0.reuse, R3, 0x1, P6 ;  /* 0x0000000300077211 */ /* 0x040fe200030f0eff */
[----:B------:R-:W-:Y:S01]  /*21260*/  VIADD R0, R0, UR5 ;  /* 0x0000000500007c36 */ /* 0x000fe20008000000 */
[----:B------:R1:W-:Y:S01]  /*21270*/  @P0 STG.E.U16 desc[UR20][R4.64], R28 ;  /* 0x0000001c04000986 */ /* 0x0003e2000c101514 */
[----:B----4-:R-:W-:-:S03]  /*21280*/  ISETP.LT.AND P3, PT, R12, UR6, !P1 ;  /* 0x000000060c007c0c */ /* 0x010fc6000cf61270 */
[----:B------:R4:W-:Y:S01]  /*21290*/  @P5 STG.E.U16 desc[UR20][R6.64], R8 ;  /* 0x0000000806005986 */ /* 0x0009e2000c101514 */
[----:B------:R-:W-:Y:S01]  /*212a0*/  F2FP.BF16.F32.PACK_AB R30, R31, R30 ;  /* 0x0000001e1f1e723e */ /* 0x000fe200000010ff */
[----:B------:R-:W5:Y:S02]  /*212b0*/  LDCU UR6, c[0x0][0x39c] ;  /* 0x00007380ff0677ac */ /* 0x000f640008000800 */
[----:B------:R-:W5:Y:S01]  /*212c0*/  LDL.LU R12, [R1+0x910] ;  /* 0x00091000010c7983 */ /* 0x000f620000300800 */
[----:B-1----:R-:W-:-:S04]  /*212d0*/  LEA R4, P5, R0, R2, 0x1 ;  /* 0x0000000200047211 */ /* 0x002fc800078a08ff */
[----:B------:R-:W-:Y:S02]  /*212e0*/  LEA.HI.X.SX32 R5, R0, R3, 0x1, P5 ;  /* 0x0000000300057211 */ /* 0x000fe400028f0eff */
[----:B--2---:R-:W-:Y:S01]  /*212f0*/  ISETP.LT.AND P0, PT, R11, UR4, !P1 ;  /* 0x000000040b007c0c */ /* 0x004fe2000cf01270 */
[----:B------:R-:W5:Y:S01]  /*21300*/  LDCU UR4, c[0x0][0x39c] ;  /* 0x00007380ff0477ac */ /* 0x000f620008000800 */
[----:B------:R-:W2:Y:S01]  /*21310*/  LDL.LU R11, [R1+0x918] ;  /* 0x00091800010b7983 */ /* 0x000ea20000300800 */
[----:B0-----:R-:W-:Y:S01]  /*21320*/  ISETP.LT.AND P6, PT, R14, UR7, !P1 ;  /* 0x000000070e007c0c */ /* 0x001fe2000cfc1270 */
[----:B------:R-:W-:Y:S02]  /*21330*/  VIADD R0, R0, UR5 ;  /* 0x0000000500007c36 */ /* 0x000fe40008000000 */
[----:B------:R-:W2:Y:S01]  /*21340*/  LDL.LU R14, [R1+0x924] ;  /* 0x00092400010e7983 */ /* 0x000ea20000300800 */
[----:B----4-:R-:W-:Y:S01]  /*21350*/  PRMT R8, R30, 0x7632, R8 ;  /* 0x000076321e087816 */ /* 0x010fe20000000008 */
[----:B------:R-:W0:Y:S01]  /*21360*/  LDCU UR7, c[0x0][0x39c] ;  /* 0x00007380ff0777ac */ /* 0x000e220008000800 */
[----:B---3--:R-:W-:Y:S01]  /*21370*/  ISETP.LT.AND P5, PT, R13, UR9, !P1 ;  /* 0x000000090d007c0c */ /* 0x008fe2000cfa1270 */
[----:B------:R1:W-:Y:S01]  /*21380*/  @P4 STG.E.U16 desc[UR20][R4.64], R30 ;  /* 0x0000001e04004986 */ /* 0x0003e2000c101514 */
[C---:B------:R-:W-:Y:S01]  /*21390*/  VIADD R7, R0.reuse, UR5 ;  /* 0x0000000500077c36 */ /* 0x040fe20008000000 */
[----:B------:R-:W3:Y:S02]  /*213a0*/  LDCU UR9, c[0x0][0x39c] ;  /* 0x00007380ff0977ac */ /* 0x000ee40008000800 */
[----:B------:R-:W3:Y:S01]  /*213b0*/  LDL.LU R13, [R1+0x920] ;  /* 0x00092000010d7983 */ /* 0x000ee20000300800 */
[----:B-1----:R-:W-:-:S04]  /*213c0*/  LEA R4, P4, R0, R2, 0x1 ;  /* 0x0000000200047211 */ /* 0x002fc800078808ff */
[-C--:B------:R-:W-:Y:S01]  /*213d0*/  LEA.HI.X.SX32 R5, R0, R3.reuse, 0x1, P4 ;  /* 0x0000000300057211 */ /* 0x080fe200020f0eff */
[C---:B------:R-:W-:Y:S01]  /*213e0*/  VIADD R0, R7.reuse, UR5 ;  /* 0x0000000507007c36 */ /* 0x040fe20008000000 */
[----:B------:R-:W-:Y:S02]  /*213f0*/  LEA R6, P4, R7, R2, 0x1 ;  /* 0x0000000207067211 */ /* 0x000fe400078808ff */
[----:B------:R-:W-:Y:S01]  /*21400*/  F2FP.BF16.F32.PACK_AB R32, R33, R32 ;  /* 0x000000202120723e */ /* 0x000fe200000010ff */
[----:B------:R1:W-:Y:S01]  /*21410*/  @P3 STG.E.U16 desc[UR20][R4.64], R8 ;  /* 0x0000000804003986 */ /* 0x0003e2000c101514 */
[----:B------:R-:W-:-:S05]  /*21420*/  LEA.HI.X.SX32 R7, R7, R3, 0x1, P4 ;  /* 0x0000000307077211 */ /* 0x000fca00020f0eff */
[----:B------:R4:W-:Y:S01]  /*21430*/  @P0 STG.E.U16 desc[UR20][R6.64], R32 ;  /* 0x0000002006000986 */ /* 0x0009e2000c101514 */
[C---:B-1----:R-:W-:Y:S01]  /*21440*/  LEA R4, P4, R0.reuse, R2, 0x1 ;  /* 0x0000000200047211 */ /* 0x042fe200078808ff */
[----:B------:R-:W-:-:S03]  /*21450*/  VIADD R8, R0, UR5 ;  /* 0x0000000500087c36 */ /* 0x000fc60008000000 */
[----:B------:R-:W-:Y:S02]  /*21460*/  LEA.HI.X.SX32 R5, R0, R3, 0x1, P4 ;  /* 0x0000000300057211 */ /* 0x000fe400020f0eff */
[----:B-----5:R-:W-:Y:S01]  /*21470*/  ISETP.LT.AND P3, PT, R12, UR4, !P1 ;  /* 0x000000040c007c0c */ /* 0x020fe2000cf61270 */
[----:B------:R-:W1:Y:S01]  /*21480*/  LDCU UR4, c[0x0][0x39c] ;  /* 0x00007380ff0477ac */ /* 0x000e620008000800 */
[----:B------:R-:W1:Y:S01]  /*21490*/  LDL.LU R12, [R1+0x928] ;  /* 0x00092800010c7983 */ /* 0x000e620000300800 */
[----:B----4-:R-:W-:-:S04]  /*214a0*/  LEA R6, P4, R8, R2, 0x1 ;  /* 0x0000000208067211 */ /* 0x010fc800078808ff */
[-C--:B------:R-:W-:Y:S02]  /*214b0*/  LEA.HI.X.SX32 R7, R8, R3.reuse, 0x1, P4 ;  /* 0x0000000308077211 */ /* 0x080fe400020f0eff */
[----:B--2---:R-:W-:Y:S02]  /*214c0*/  ISETP.LT.AND P0, PT, R11, UR6, !P1 ;  /* 0x000000060b007c0c */ /* 0x004fe4000cf01270 */
[----:B------:R-:W-:Y:S01]  /*214d0*/  PRMT R0, R32, 0x7632, R0 ;  /* 0x0000763220007816 */ /* 0x000fe20000000000 */
[----:B------:R-:W2:Y:S01]  /*214e0*/  LDL.LU R11, [R1+0x930] ;  /* 0x00093000010b7983 */ /* 0x000ea20000300800 */
[----:B------:R-:W-:Y:S01]  /*214f0*/  F2FP.BF16.F32.PACK_AB R34, R35, R34 ;  /* 0x000000222322723e */ /* 0x000fe200000010ff */
[----:B------:R-:W-:Y:S01]  /*21500*/  VIADD R8, R8, UR5 ;  /* 0x0000000508087c36 */ /* 0x000fe20008000000 */
[----:B------:R-:W2:Y:S01]  /*21510*/  LDCU UR6, c[0x0][0x39c] ;  /* 0x00007380ff0677ac */ /* 0x000ea20008000800 */
[----:B---3--:R-:W-:Y:S01]  /*21520*/  ISETP.LT.AND P4, PT, R13, UR9, !P1 ;  /* 0x000000090d007c0c */ /* 0x008fe2000cf81270 */
[----:B------:R3:W-:Y:S01]  /*21530*/  @P6 STG.E.U16 desc[UR20][R4.64], R0 ;  /* 0x0000000004006986 */ /* 0x0007e2000c101514 */
[----:B------:R-:W-:Y:S01]  /*21540*/  PRMT R9, R34, 0x7632, R9 ;  /* 0x0000763222097816 */ /* 0x000fe20000000009 */
[----:B------:R-:W4:Y:S02]  /*21550*/  LDCU UR9, c[0x0][0x39c] ;  /* 0x00007380ff0977ac */ /* 0x000f240008000800 */
[----:B------:R-:W5:Y:S04]  /*21560*/  LDL.LU R13, [R1+0x934] ;  /* 0x00093400010d7983 */ /* 0x000f680000300800 */
[----:B------:R4:W-:Y:S01]  /*21570*/  @P5 STG.E.U16 desc[UR20][R6.64], R34 ;  /* 0x0000002206005986 */ /* 0x0009e2000c101514 */
[----:B0-----:R-:W-:Y:S01]  /*21580*/  ISETP.LT.AND P6, PT, R14, UR7, !P1 ;  /* 0x000000070e007c0c */ /* 0x001fe2000cfc1270 */
[----:B------:R-:W5:Y:S01]  /*21590*/  LDCU UR7, c[0x0][0x39c] ;  /* 0x00007380ff0777ac */ /* 0x000f620008000800 */
[CC--:B---3--:R-:W-:Y:S01]  /*215a0*/  LEA R4, P5, R8.reuse, R2.reuse, 0x1 ;  /* 0x0000000208047211 */ /* 0x0c8fe200078a08ff */
[C---:B------:R-:W-:Y:S01]  /*215b0*/  VIADD R0, R8.reuse, UR5 ;  /* 0x0000000508007c36 */ /* 0x040fe20008000000 */
[----:B------:R-:W3:Y:S02]  /*215c0*/  LDL.LU R15, [R1+0x93c] ;  /* 0x00093c00010f7983 */ /* 0x000ee40000300800 */
[----:B------:R-:W-:Y:S01]  /*215d0*/  LEA.HI.X.SX32 R5, R8, R3, 0x1, P5 ;  /* 0x0000000308057211 */ /* 0x000fe200028f0eff */
[C---:B------:R-:W-:Y:S01]  /*215e0*/  VIADD R8, R0.reuse, UR5 ;  /* 0x0000000500087c36 */ /* 0x040fe20008000000 */
[----:B----4-:R-:W-:-:S03]  /*215f0*/  LEA R6, P5, R0, R2, 0x1 ;  /* 0x0000000200067211 */ /* 0x010fc600078a08ff */
[----:B------:R0:W-:Y:S01]  /*21600*/  @P3 STG.E.U16 desc[UR20][R4.64], R9 ;  /* 0x0000000904003986 */ /* 0x0001e2000c101514 */
[----:B------:R-:W-:Y:S02]  /*21610*/  F2FP.BF16.F32.PACK_AB R36, R37, R36 ;  /* 0x000000242524723e */ /* 0x000fe400000010ff */
[----:B------:R-:W-:Y:S01]  /*21620*/  LEA.HI.X.SX32 R7, R0, R3, 0x1, P5 ;  /* 0x0000000300077211 */ /* 0x000fe200028f0eff */
[----:B------:R-:W-:-:S04]  /*21630*/  VIADD R0, R8, UR5 ;  /* 0x0000000508007c36 */ /* 0x000fc80008000000 */
[----:B------:R4:W-:Y:S01]  /*21640*/  @P0 STG.E.U16 desc[UR20][R6.64], R36 ;  /* 0x0000002406000986 */ /* 0x0009e2000c101514 */
[-C--:B0-----:R-:W-:Y:S02]  /*21650*/  LEA R4, P5, R8, R2.reuse, 0x1 ;  /* 0x0000000208047211 */ /* 0x081fe400078a08ff */
[----:B-1----:R-:W-:Y:S01]  /*21660*/  ISETP.LT.AND P3, PT, R12, UR4, !P1 ;  /* 0x000000040c007c0c */ /* 0x002fe2000cf61270 */
[----:B------:R-:W3:Y:S01]  /*21670*/  LDCU UR4, c[0x0][0x39c] ;  /* 0x00007380ff0477ac */ /* 0x000ee20008000800 */
[----:B------:R-:W3:Y:S01]  /*21680*/  LDL.LU R12, [R1+0x7ec] ;  /* 0x0007ec00010c7983 */ /* 0x000ee20000300800 */
[----:B------:R-:W-:Y:S02]  /*21690*/  LEA.HI.X.SX32 R5, R8, R3, 0x1, P5 ;  /* 0x0000000308057211 */ /* 0x000fe400028f0eff */
[----:B----4-:R-:W-:Y:S02]  /*216a0*/  PRMT R7, R36, 0x7632, R7 ;  /* 0x0000763224077816 */ /* 0x010fe40000000007 */
[----:B------:R-:W-:-:S03]  /*216b0*/  LEA R6, P5, R0, R2, 0x1 ;  /* 0x0000000200067211 */ /* 0x000fc600078a08ff */
[----:B------:R0:W-:Y:S02]  /*216c0*/  @P6 STG.E.U16 desc[UR20][R4.64], R7 ;  /* 0x0000000704006986 */ /* 0x0001e4000c101514 */
[C---:B0-----:R-:W-:Y:S02]  /*216d0*/  LEA.HI.X.SX32 R7, R0.reuse, R3, 0x1, P5 ;  /* 0x0000000300077211 */ /* 0x041fe400028f0eff */
[----:B--2---:R-:W-:Y:S01]  /*216e0*/  ISETP.LT.AND P0, PT, R11, UR6, !P1 ;  /* 0x000000060b007c0c */ /* 0x004fe2000cf01270 */
[----:B------:R-:W-:Y:S01]  /*216f0*/  VIADD R8, R0, UR5 ;  /* 0x0000000500087c36 */ /* 0x000fe20008000000 */
[----:B------:R-:W2:Y:S01]  /*21700*/  LDL.LU R11, [R1+0x948] ;  /* 0x00094800010b7983 */ /* 0x000ea20000300800 */
[----:B------:R-:W-:Y:S01]  /*21710*/  F2FP.BF16.F32.PACK_AB R38, R39, R38 ;  /* 0x000000262726723e */ /* 0x000fe200000010ff */
[----:B------:R-:W0:Y:S02]  /*21720*/  LDCU UR6, c[0x0][0x39c] ;  /* 0x00007380ff0677ac */ /* 0x000e240008000800 */
[----:B------:R-:W4:Y:S01]  /*21730*/  LDL.LU R14, [R1+0x954] ;  /* 0x00095400010e7983 */ /* 0x000f220000300800 */
[----:B-----5:R-:W-:-:S02]  /*21740*/  ISETP.LT.AND P5, PT, R13, UR7, !P1 ;  /* 0x000000070d007c0c */ /* 0x020fc4000cfa1270 */
[----:B------:R-:W-:Y:S01]  /*21750*/  LEA R4, P6, R8, R2, 0x1 ;  /* 0x0000000208047211 */ /* 0x000fe200078c08ff */
[----:B------:R-:W5:Y:S01]  /*21760*/  LDL.LU R13, [R1+0x950] ;  /* 0x00095000010d7983 */ /* 0x000f620000300800 */
[----:B------:R-:W-:Y:S01]  /*21770*/  PRMT R0, R38, 0x7632, R0 ;  /* 0x0000763226007816 */ /* 0x000fe20000000000 */
[----:B------:R-:W4:Y:S01]  /*21780*/  LDCU UR7, c[0x0][0x39c] ;  /* 0x00007380ff0777ac */ /* 0x000f220008000800 */
[C---:B------:R-:W-:Y:S01]  /*21790*/  LEA.HI.X.SX32 R5, R8.reuse, R3, 0x1, P6 ;  /* 0x0000000308057211 */ /* 0x040fe200030f0eff */
[----:B------:R-:W-:Y:S01]  /*217a0*/  VIADD R8, R8, UR5 ;  /* 0x0000000508087c36 */ /* 0x000fe20008000000 */
[----:B------:R-:W-:Y:S01]  /*217b0*/  @P4 STG.E.U16 desc[UR20][R6.64], R38 ;  /* 0x0000002606004986 */ /* 0x000fe2000c101514 */
[----:B---3--:R-:W-:Y:S01]  /*217c0*/  ISETP.LT.AND P4, PT, R15, UR4, !P1 ;  /* 0x000000040f007c0c */ /* 0x008fe2000cf81270 */
        /* <DEDUP_REMOVED lines=10> */
[----:B0-----:R-:W-:Y:S01]  /*21870*/  ISETP.LT.AND P3, PT, R12, UR6, !P1 ;  /* 0x000000060c007c0c */ /* 0x001fe2000cf61270 */
[----:B------:R0:W-:Y:S01]  /*21880*/  @P0 STG.E.U16 desc[UR20][R4.64], R40 ;  /* 0x0000002804000986 */ /* 0x0001e2000c101514 */
[----:B------:R-:W-:Y:S01]  /*21890*/  F2FP.BF16.F32.PACK_AB R42, R43, R42 ;  /* 0x0000002a2b2a723e */ /* 0x000fe200000010ff */
[----:B------:R-:W1:Y:S02]  /*218a0*/  LDCU UR6, c[0x0][0x39c] ;  /* 0x00007380ff0677ac */ /* 0x000e640008000800 */
[----:B------:R-:W3:Y:S04]  /*218b0*/  LDL.LU R12, [R1+0x958] ;  /* 0x00095800010c7983 */ /* 0x000ee80000300800 */
[----:B------:R1:W-:Y:S01]  /*218c0*/  @P5 STG.E.U16 desc[UR20][R6.64], R8 ;  /* 0x0000000806005986 */ /* 0x0003e2000c101514 */
[----:B0-----:R-:W-:-:S04]  /*218d0*/  LEA R4, P5, R0, R2, 0x1 ;  /* 0x0000000200047211 */ /* 0x001fc800078a08ff */
[----:B------:R-:W-:Y:S02]  /*218e0*/  LEA.HI.X.SX32 R5, R0, R3, 0x1, P5 ;  /* 0x0000000300057211 */ /* 0x000fe400028f0eff */
[----:B--2---:R-:W-:Y:S01]  /*218f0*/  ISETP.LT.AND P0, PT, R11, UR4, !P1 ;  /* 0x000000040b007c0c */ /* 0x004fe2000cf01270 */
[----:B------:R-:W3:Y:S01]  /*21900*/  LDCU UR4, c[0x0][0x39c] ;  /* 0x00007380ff0477ac */ /* 0x000ee20008000800 */
[----:B------:R-:W2:Y:S01]  /*21910*/  LDL.LU R11, [R1+0x960] ;  /* 0x00096000010b7983 */ /* 0x000ea20000300800 */
[----:B----4-:R-:W-:Y:S01]  /*21920*/  ISETP.LT.AND P6, PT, R14, UR7, !P1 ;  /* 0x000000070e007c0c */ /* 0x010fe2000cfc1270 */
[----:B------:R-:W-:Y:S02]  /*21930*/  VIADD R0, R0, UR5 ;  /* 0x0000000500007c36 */ /* 0x000fe40008000000 */
[----:B------:R-:W4:Y:S01]  /*21940*/  LDL.LU R14, [R1+0x96c] ;  /* 0x00096c00010e7983 */ /* 0x000f220000300800 */
[----:B-1----:R-:W-:Y:S01]  /*21950*/  PRMT R8, R42, 0x7632, R8 ;  /* 0x000076322a087816 */ /* 0x002fe20000000008 */
[----:B------:R-:W4:Y:S01]  /*21960*/  LDCU UR7, c[0x0][0x39c] ;  /* 0x00007380ff0777ac */ /* 0x000f220008000800 */
[----:B-----5:R-:W-:Y:S01]  /*21970*/  ISETP.LT.AND P5, PT, R13, UR9, !P1 ;  /* 0x000000090d007c0c */ /* 0x020fe2000cfa1270 */
[----:B------:R0:W-:Y:S01]  /*21980*/  @P4 STG.E.U16 desc[UR20][R4.64], R42 ;  /* 0x0000002a04004986 */ /* 0x0001e2000c101514 */
[C---:B------:R-:W-:Y:S01]  /*21990*/  VIADD R7, R0.reuse, UR5 ;  /* 0x0000000500077c36 */ /* 0x040fe20008000000 */
[----:B------:R-:W1:Y:S02]  /*219a0*/  LDCU UR9, c[0x0][0x39c] ;  /* 0x00007380ff0977ac */ /* 0x000e640008000800 */
[----:B------:R-:W1:Y:S01]  /*219b0*/  LDL.LU R13, [R1+0x968] ;  /* 0x00096800010d7983 */ /* 0x000e620000300800 */
[----:B0-----:R-:W-:-:S04]  /*219c0*/  LEA R4, P4, R0, R2, 0x1 ;  /* 0x0000000200047211 */ /* 0x001fc800078808ff */
[-C--:B------:R-:W-:Y:S01]  /*219d0*/  LEA.HI.X.SX32 R5, R0, R3.reuse, 0x1, P4 ;  /* 0x0000000300057211 */ /* 0x080fe200020f0eff */
[C---:B------:R-:W-:Y:S01]  /*219e0*/  VIADD R0, R7.reuse, UR5 ;  /* 0x0000000507007c36 */ /* 0x040fe20008000000 */
[----:B------:R-:W-:Y:S02]  /*219f0*/  LEA R6, P4, R7, R2, 0x1 ;  /* 0x0000000207067211 */ /* 0x000fe400078808ff */
[----:B------:R-:W-:Y:S01]  /*21a00*/  F2FP.BF16.F32.PACK_AB R44, R45, R44 ;  /* 0x0000002c2d2c723e */ /* 0x000fe200000010ff */
[----:B------:R0:W-:Y:S01]  /*21a10*/  @P3 STG.E.U16 desc[UR20][R4.64], R8 ;  /* 0x0000000804003986 */ /* 0x0001e2000c101514 */
[----:B------:R-:W-:-:S05]  /*21a20*/  LEA.HI.X.SX32 R7, R7, R3, 0x1, P4 ;  /* 0x0000000307077211 */ /* 0x000fca00020f0eff */
[----:B------:R5:W-:Y:S01]  /*21a30*/  @P0 STG.E.U16 desc[UR20][R6.64], R44 ;  /* 0x0000002c06000986 */ /* 0x000be2000c101514 */
[CC--:B0-----:R-:W-:Y:S01]  /*21a40*/  LEA R4, P4, R0.reuse, R2.reuse, 0x1 ;  /* 0x0000000200047211 */ /* 0x0c1fe200078808ff */
[----:B------:R-:W-:Y:S01]  /*21a50*/  VIADD R8, R0, UR5 ;  /* 0x0000000500087c36 */ /* 0x000fe20008000000 */
[----:B---3--:R-:W-:Y:S01]  /*21a60*/  ISETP.LT.AND P3, PT, R12, UR4, !P1 ;  /* 0x000000040c007c0c */ /* 0x008fe2000cf61270 */
[----:B------:R-:W0:Y:S01]  /*21a70*/  LDCU UR4, c[0x0][0x39c] ;  /* 0x00007380ff0477ac */ /* 0x000e220008000800 */
[----:B------:R-:W0:Y:S01]  /*21a80*/  LDL.LU R12, [R1+0x7e0] ;  /* 0x0007e000010c7983 */ /* 0x000e220000300800 */
[----:B------:R-:W-:Y:S02]  /*21a90*/  LEA.HI.X.SX32 R5, R0, R3, 0x1, P4 ;  /* 0x0000000300057211 */ /* 0x000fe400020f0eff */
[----:B-----5:R-:W-:-:S04]  /*21aa0*/  LEA R6, P4, R8, R2, 0x1 ;  /* 0x0000000208067211 */ /* 0x020fc800078808ff */
[-C--:B------:R-:W-:Y:S02]  /*21ab0*/  LEA.HI.X.SX32 R7, R8, R3.reuse, 0x1, P4 ;  /* 0x0000000308077211 */ /* 0x080fe400020f0eff */
[----:B--2---:R-:W-:Y:S02]  /*21ac0*/  ISETP.LT.AND P0, PT, R11, UR6, !P1 ;  /* 0x000000060b007c0c */ /* 0x004fe4000cf01270 */
[----:B------:R-:W-:Y:S01]  /*21ad0*/  PRMT R0, R44, 0x7632, R0 ;  /* 0x000076322c007816 */ /* 0x000fe20000000000 */
[----:B------:R-:W2:Y:S01]  /*21ae0*/  LDL.LU R11, [R1+0x978] ;  /* 0x00097800010b7983 */ /* 0x000ea20000300800 */
[----:B------:R-:W-:Y:S01]  /*21af0*/  F2FP.BF16.F32.PACK_AB R46, R47, R46 ;  /* 0x0000002e2f2e723e */ /* 0x000fe200000010ff */
[----:B------:R-:W-:Y:S01]  /*21b00*/  VIADD R8, R8, UR5 ;  /* 0x0000000508087c36 */ /* 0x000fe20008000000 */
[----:B------:R-:W2:Y:S01]  /*21b10*/  LDCU UR6, c[0x0][0x39c] ;  /* 0x00007380ff0677ac */ /* 0x000ea20008000800 */
[----:B-1----:R-:W-:Y:S01]  /*21b20*/  ISETP.LT.AND P4, PT, R13, UR9, !P1 ;  /* 0x000000090d007c0c */ /* 0x002fe2000cf81270 */
[----:B------:R1:W-:Y:S01]  /*21b30*/  @P6 STG.E.U16 desc[UR20][R4.64], R0 ;  /* 0x0000000004006986 */ /* 0x0003e2000c101514 */
[----:B------:R-:W-:Y:S01]  /*21b40*/  PRMT R9, R46, 0x7632, R9 ;  /* 0x000076322e097816 */ /* 0x000fe20000000009 */
[----:B------:R-:W3:Y:S02]  /*21b50*/  LDCU UR9, c[0x0][0x39c] ;  /* 0x00007380ff0977ac */ /* 0x000ee40008000800 */
[----:B------:R-:W5:Y:S04]  /*21b60*/  LDL.LU R13, [R1+0x97c] ;  /* 0x00097c00010d7983 */ /* 0x000f680000300800 */
[----:B------:R3:W-:Y:S01]  /*21b70*/  @P5 STG.E.U16 desc[UR20][R6.64], R46 ;  /* 0x0000002e06005986 */ /* 0x0007e2000c101514 */
[----:B----4-:R-:W-:Y:S01]  /*21b80*/  ISETP.LT.AND P6, PT, R14, UR7, !P1 ;  /* 0x000000070e007c0c */ /* 0x010fe2000cfc1270 */
[----:B------:R-:W5:Y:S01]  /*21b90*/  LDCU UR7, c[0x0][0x39c] ;  /* 0x00007380ff0777ac */ /* 0x000f620008000800 */
[CC--:B-1----:R-:W-:Y:S01]  /*21ba0*/  LEA R4, P5, R8.reuse, R2.reuse, 0x1 ;  /* 0x0000000208047211 */ /* 0x0c2fe200078a08ff */
[C---:B------:R-:W-:Y:S01]  /*21bb0*/  VIADD R0, R8.reuse, UR5 ;  /* 0x0000000508007c36 */ /* 0x040fe20008000000 */
[----:B------:R-:W4:Y:S02]  /*21bc0*/  LDL.LU R15, [R1+0x984] ;  /* 0x00098400010f7983 */ /* 0x000f240000300800 */
[----:B------:R-:W-:Y:S01]  /*21bd0*/  LEA.HI.X.SX32 R5, R8, R3, 0x1, P5 ;  /* 0x0000000308057211 */ /* 0x000fe200028f0eff */
[C---:B------:R-:W-:Y:S01]  /*21be0*/  VIADD R8, R0.reuse, UR5 ;  /* 0x0000000500087c36 */ /* 0x040fe20008000000 */
[----:B---3--:R-:W-:-:S03]  /*21bf0*/  LEA R6, P5, R0, R2, 0x1 ;  /* 0x0000000200067211 */ /* 0x008fc600078a08ff */
[----:B------:R1:W-:Y:S01]  /*21c00*/  @P3 STG.E.U16 desc[UR20][R4.64], R9 ;  /* 0x0000000904003986 */ /* 0x0003e2000c101514 */
[----:B------:R-:W-:Y:S02]  /*21c10*/  F2FP.BF16.F32.PACK_AB R48, R49, R48 ;  /* 0x000000303130723e */ /* 0x000fe400000010ff */
[----:B------:R-:W-:Y:S01]  /*21c20*/  LEA.HI.X.SX32 R7, R0, R3, 0x1, P5 ;  /* 0x0000000300077211 */ /* 0x000fe200028f0eff */
[----:B------:R-:W-:-:S04]  /*21c30*/  VIADD R0, R8, UR5 ;  /* 0x0000000508007c36 */ /* 0x000fc80008000000 */
[----:B------:R3:W-:Y:S01]  /*21c40*/  @P0 STG.E.U16 desc[UR20][R6.64], R48 ;  /* 0x0000003006000986 */ /* 0x0007e2000c101514 */
[-C--:B-1----:R-:W-:Y:S02]  /*21c50*/  LEA R4, P5, R8, R2.reuse, 0x1 ;  /* 0x0000000208047211 */ /* 0x082fe400078a08ff */
[----:B0-----:R-:W-:Y:S01]  /*21c60*/  ISETP.LT.AND P3, PT, R12, UR4, !P1 ;  /* 0x000000040c007c0c */ /* 0x001fe2000cf61270 */
[----:B------:R-:W4:Y:S01]  /*21c70*/  LDCU UR4, c[0x0][0x39c] ;  /* 0x00007380ff0477ac */ /* 0x000f220008000800 */
[----:B------:R-:W4:Y:S01]  /*21c80*/  LDL.LU R12, [R1+0x990] ;  /* 0x00099000010c7983 */ /* 0x000f220000300800 */
[----:B------:R-:W-:Y:S02]  /*21c90*/  LEA.HI.X.SX32 R5, R8, R3, 0x1, P5 ;  /* 0x0000000308057211 */ /* 0x000fe400028f0eff */
[----:B---3--:R-:W-:Y:S02]  /*21ca0*/  PRMT R7, R48, 0x7632, R7 ;  /* 0x0000763230077816 */ /* 0x008fe40000000007 */
[----:B------:R-:W-:-:S03]  /*21cb0*/  LEA R6, P5, R0, R2, 0x1 ;  /* 0x0000000200067211 */ /* 0x000fc600078a08ff */
[----:B------:R0:W-:Y:S02]  /*21cc0*/  @P6 STG.E.U16 desc[UR20][R4.64], R7 ;  /* 0x0000000704006986 */ /* 0x0001e4000c101514 */
[C---:B0-----:R-:W-:Y:S02]  /*21cd0*/  LEA.HI.X.SX32 R7, R0.reuse, R3, 0x1, P5 ;  /* 0x0000000300077211 */ /* 0x041fe400028f0eff */
[----:B--2---:R-:W-:Y:S01]  /*21ce0*/  ISETP.LT.AND P0, PT, R11, UR6, !P1 ;  /* 0x000000060b007c0c */ /* 0x004fe2000cf01270 */
[----:B------:R-:W-:Y:S01]  /*21cf0*/  VIADD R8, R0, UR5 ;  /* 0x0000000500087c36 */ /* 0x000fe20008000000 */
[----:B------:R-:W2:Y:S01]  /*21d00*/  LDL.LU R11, [R1+0x98c] ;  /* 0x00098c00010b7983 */ /* 0x000ea20000300800 */
[----:B------:R-:W0:Y:S03]  /*21d10*/  LDCU UR6, c[0x0][0x39c] ;  /* 0x00007380ff0677ac */ /* 0x000e260008000800 */
[----:B------:R-:W3:Y:S01]  /*21d20*/  LDL.LU R14, [R1+0x99c] ;  /* 0x00099c00010e7983 */ /* 0x000ee20000300800 */
[----:B-----5:R-:W-:Y:S01]  /*21d30*/  ISETP.LT.AND P5, PT, R13, UR7, !P1 ;  /* 0x000000070d007c0c */ /* 0x020fe2000cfa1270 */
[----:B------:R-:W3:Y:S02]  /*21d40*/  LDCU UR7, c[0x0][0x39c] ;  /* 0x00007380ff0777ac */ /* 0x000ee40008000800 */
[----:B------:R-:W5:Y:S01]  /*21d50*/  LDL.LU R13, [R1+0x998] ;  /* 0x00099800010d7983 */ /* 0x000f620000300800 */
[----:B------:R-:W-:-:S02]  /*21d60*/  LEA R4, P6, R8, R2, 0x1 ;  /* 0x0000000208047211 */ /* 0x000fc400078c08ff */
[----:B------:R-:W-:Y:S02]  /*21d70*/  F2FP.BF16.F32.PACK_AB R50, R51, R50 ;  /* 0x000000323332723e */ /* 0x000fe400000010ff */
[C---:B------:R-:W-:Y:S01]  /*21d80*/  LEA.HI.X.SX32 R5, R8.reuse, R3, 0x1, P6 ;  /* 0x0000000308057211 */ /* 0x040fe200030f0eff */
[----:B------:R-:W-:Y:S01]  /*21d90*/  VIADD R8, R8, UR5 ;  /* 0x0000000508087c36 */ /* 0x000fe20008000000 */
[----:B------:R-:W-:Y:S01]  /*21da0*/  PRMT R9, R50, 0x7632, R9 ;  /* 0x0000763232097816 */ /* 0x000fe20000000009 */
[----:B------:R1:W-:Y:S01]  /*21db0*/  @P4 STG.E.U16 desc[UR20][R6.64], R50 ;  /* 0x0000003206004986 */ /* 0x0003e2000c101514 */
[----:B----4-:R-:W-:Y:S01]  /*21dc0*/  ISETP.LT.AND P4, PT, R15, UR4, !P1 ;  /* 0x000000040f007c0c */ /* 0x010fe2000cf81270 */
[----:B------:R-:W2:Y:S01]  /*21dd0*/  LDCU UR4, c[0x0][0x39c] ;  /* 0x00007380ff0477ac */ /* 0x000ea20008000800 */
[----:B------:R-:W-:Y:S01]  /*21de0*/  VIADD R0, R8, UR5 ;  /* 0x0000000508007c36 */ /* 0x000fe20008000000 */
[----:B------:R4:W-:Y:S01]  /*21df0*/  @P3 STG.E.U16 desc[UR20][R4.64], R9 ;  /* 0x0000000904003986 */ /* 0x0009e2000c101514 */
[----:B------:R-:W-:-:S03]  /*21e00*/  F2FP.BF16.F32.PACK_AB R52, R53, R52 ;  /* 0x000000343534723e */ /* 0x000fc600000010ff */
[-C--:B-1----:R-:W-:Y:S02]  /*21e10*/  LEA R6, P6, R0, R2.reuse, 0x1 ;  /* 0x0000000200067211 */ /* 0x082fe400078c08ff */
[----:B----4-:R-:W-:Y:S02]  /*21e20*/  LEA R4, P3, R8, R2, 0x1 ;  /* 0x0000000208047211 */ /* 0x010fe400078608ff */
[-C--:B------:R-:W-:Y:S02]  /*21e30*/  LEA.HI.X.SX32 R7, R0, R3.reuse, 0x1, P6 ;  /* 0x0000000300077211 */ /* 0x080fe400030f0eff */
[----:B------:R-:W-:Y:S01]  /*21e40*/  LEA.HI.X.SX32 R5, R8, R3, 0x1, P3 ;  /* 0x0000000308057211 */ /* 0x000fe200018f0eff */
[----:B------:R-:W-:Y:S01]  /*21e50*/  VIADD R0, R0, UR5 ;  /* 0x0000000500007c36 */ /* 0x000fe20008000000 */
[----:B------:R-:W-:Y:S02]  /*21e60*/  PRMT R8, R52, 0x7632, R8 ;  /* 0x0000763234087816 */ /* 0x000fe40000000008 */
[----:B0-----:R-:W-:Y:S01]  /*21e70*/  ISETP.LT.AND P3, PT, R12, UR6, !P1 ;  /* 0x000000060c007c0c */ /* 0x001fe2000cf61270 */
[----:B------:R0:W-:Y:S01]  /*21e80*/  @P0 STG.E.U16 desc[UR20][R4.64], R52 ;  /* 0x0000003404000986 */ /* 0x0001e2000c101514 */
[----:B------:R-:W-:Y:S01]  /*21e90*/  F2FP.BF16.F32.PACK_AB R54, R55, R54 ;  /* 0x000000363736723e */ /* 0x000fe200000010ff */
[----:B------:R-:W1:Y:S02]  /*21ea0*/  LDCU UR6, c[0x0][0x39c] ;  /* 0x00007380ff0677ac */ /* 0x000e640008000800 */
[----:B------:R-:W4:Y:S04]  /*21eb0*/  LDL.LU R12, [R1+0x7d8] ;  /* 0x0007d800010c7983 */ /* 0x000f280000300800 */
[----:B------:R1:W-:Y:S01]  /*21ec0*/  @P5 STG.E.U16 desc[UR20][R6.64], R8 ;  /* 0x0000000806005986 */ /* 0x0003e2000c101514 */
[----:B0-----:R-:W-:-:S04]  /*21ed0*/  LEA R4, P5, R0, R2, 0x1 ;  /* 0x0000000200047211 */ /* 0x001fc800078a08ff */
[----:B------:R-:W-:Y:S02]  /*21ee0*/  LEA.HI.X.SX32 R5, R0, R3, 0x1, P5 ;  /* 0x0000000300057211 */ /* 0x000fe400028f0eff */
[----:B--2---:R-:W-:Y:S01]  /*21ef0*/  ISETP.LT.AND P0, PT, R11, UR4, !P1 ;  /* 0x000000040b007c0c */ /* 0x004fe2000cf01270 */
[----:B------:R-:W4:Y:S01]  /*21f00*/  LDCU UR4, c[0x0][0x39c] ;  /* 0x00007380ff0477ac */ /* 0x000f220008000800 */
[----:B------:R-:W2:Y:S01]  /*21f10*/  LDL.LU R11, [R1+0x9a8] ;  /* 0x0009a800010b7983 */ /* 0x000ea20000300800 */
[----:B---3--:R-:W-:Y:S01]  /*21f20*/  ISETP.LT.AND P6, PT, R14, UR7, !P1 ;  /* 0x000000070e007c0c */ /* 0x008fe2000cfc1270 */
[----:B------:R-:W-:Y:S02]  /*21f30*/  VIADD R0, R0, UR5 ;  /* 0x0000000500007c36 */ /* 0x000fe40008000000 */
[----:B------:R-:W3:Y:S01]  /*21f40*/  LDL.LU R14, [R1+0x9b4] ;  /* 0x0009b400010e7983 */ /* 0x000ee20000300800 */
[----:B------:R-:W-:Y:S01]  /*21f50*/  PRMT R9, R54, 0x7632, R9 ;  /* 0x0000763236097816 */ /* 0x000fe20000000009 */
[----:B------:R-:W3:Y:S01]  /*21f60*/  LDCU UR7, c[0x0][0x39c] ;  /* 0x00007380ff0777ac */ /* 0x000ee20008000800 */
[----:B-----5:R-:W-:Y:S01]  /*21f70*/  ISETP.LT.AND P5, PT, R13, UR9, !P1 ;  /* 0x000000090d007c0c */ /* 0x020fe2000cfa1270 */
[----:B------:R0:W-:Y:S01]  /*21f80*/  @P4 STG.E.U16 desc[UR20][R4.64], R54 ;  /* 0x0000003604004986 */ /* 0x0001e2000c101514 */
[C---:B-1----:R-:W-:Y:S01]  /*21f90*/  VIADD R7, R0.reuse, UR5 ;  /* 0x0000000500077c36 */ /* 0x042fe20008000000 */
        /* <DEDUP_REMOVED lines=8> */
[----:B------:R-:W-:Y:S01]  /*22020*/  LEA.HI.X.SX32 R7, R7, R3, 0x1, P4 ;  /* 0x0000000307077211 */ /* 0x000fe200020f0eff */
[----:B------:R-:W-:-:S04]  /*22030*/  VIADD R8, R0, UR5 ;  /* 0x0000000500087c36 */ /* 0x000fc80008000000 */
[----:B------:R5:W-:Y:S01]  /*22040*/  @P0 STG.E.U16 desc[UR20][R6.64], R56 ;  /* 0x0000003806000986 */ /* 0x000be2000c101514 */
[-C--:B0-----:R-:W-:Y:S02]  /*22050*/  LEA R4, P4, R0, R2.reuse, 0x1 ;  /* 0x0000000200047211 */ /* 0x081fe400078808ff */
[----:B----4-:R-:W-:Y:S01]  /*22060*/  ISETP.LT.AND P3, PT, R12, UR4, !P1 ;  /* 0x000000040c007c0c */ /* 0x010fe2000cf61270 */
[----:B------:R-:W0:Y:S01]  /*22070*/  LDCU UR4, c[0x0][0x39c] ;  /* 0x00007380ff0477ac */ /* 0x000e220008000800 */
[----:B------:R-:W0:Y:S01]  /*22080*/  LDL.LU R12, [R1+0x9b8] ;  /* 0x0009b800010c7983 */ /* 0x000e220000300800 */
[----:B------:R-:W-:Y:S02]  /*22090*/  LEA.HI.X.SX32 R5, R0, R3, 0x1, P4 ;  /* 0x0000000300057211 */ /* 0x000fe400020f0eff */
[----:B-----5:R-:W-:Y:S02]  /*220a0*/  PRMT R7, R56, 0x7632, R7 ;  /* 0x0000763238077816 */ /* 0x020fe40000000007 */
[----:B------:R-:W-:-:S03]  /*220b0*/  LEA R6, P4, R8, R2, 0x1 ;  /* 0x0000000208067211 */ /* 0x000fc600078808ff */
[----:B------:R4:W-:Y:S02]  /*220c0*/  @P6 STG.E.U16 desc[UR20][R4.64], R7 ;  /* 0x0000000704006986 */ /* 0x0009e4000c101514 */
[C---:B----4-:R-:W-:Y:S02]  /*220d0*/  LEA.HI.X.SX32 R7, R8.reuse, R3, 0x1, P4 ;  /* 0x0000000308077211 */ /* 0x050fe400020f0eff */
[----:B--2---:R-:W-:Y:S01]  /*220e0*/  ISETP.LT.AND P0, PT, R11, UR6, !P1 ;  /* 0x000000060b007c0c */ /* 0x004fe2000cf01270 */
[----:B------:R-:W-:Y:S01]  /*220f0*/  VIADD R8, R8, UR5 ;  /* 0x0000000508087c36 */ /* 0x000fe20008000000 */
[----:B------:R-:W2:Y:S01]  /*22100*/  LDL.LU R11, [R1+0x9c0] ;  /* 0x0009c000010b7983 */ /* 0x000ea20000300800 */
[----:B------:R-:W-:Y:S01]  /*22110*/  F2FP.BF16.F32.PACK_AB R58, R59, R58 ;  /* 0x0000003a3b3a723e */ /* 0x000fe200000010ff */
[----:B------:R-:W2:Y:S01]  /*22120*/  LDCU UR6, c[0x0][0x39c] ;  /* 0x00007380ff0677ac */ /* 0x000ea20008000800 */
[----:B-1----:R-:W-:-:S03]  /*22130*/  ISETP.LT.AND P4, PT, R13, UR9, !P1 ;  /* 0x000000090d007c0c */ /* 0x002fc6000cf81270 */
[----:B------:R1:W-:Y:S04]  /*22140*/  @P5 STG.E.U16 desc[UR20][R6.64], R58 ;  /* 0x0000003a06005986 */ /* 0x0003e8000c101514 */
[----:B------:R-:W4:Y:S01]  /*22150*/  LDL.LU R13, [R1+0x9c4] ;  /* 0x0009c400010d7983 */ /* 0x000f220000300800 */
[CC--:B------:R-:W-:Y:S01]  /*22160*/  LEA R4, P5, R8.reuse, R2.reuse, 0x1 ;  /* 0x0000000208047211 */ /* 0x0c0fe200078a08ff */
[----:B------:R-:W-:Y:S01]  /*22170*/  VIADD R0, R8, UR5 ;  /* 0x0000000508007c36 */ /* 0x000fe20008000000 */
[----:B---3--:R-:W-:Y:S01]  /*22180*/  ISETP.LT.AND P6, PT, R14, UR7, !P1 ;  /* 0x000000070e007c0c */ /* 0x008fe2000cfc1270 */
[----:B------:R-:W3:Y:S01]  /*22190*/  LDL.LU R15, [R1+0x9cc] ;  /* 0x0009cc00010f7983 */ /* 0x000ee20000300800 */
[----:B------:R-:W4:Y:S01]  /*221a0*/  LDCU UR7, c[0x0][0x39c] ;  /* 0x00007380ff0777ac */ /* 0x000f220008000800 */
[----:B------:R-:W-:Y:S01]  /*221b0*/  LEA.HI.X.SX32 R5, R8, R3, 0x1, P5 ;  /* 0x0000000308057211 */ /* 0x000fe200028f0eff */
[C---:B------:R-:W-:Y:S01]  /*221c0*/  VIADD R8, R0.reuse, UR5 ;  /* 0x0000000500087c36 */ /* 0x040fe20008000000 */
[----:B-1----:R-:W-:Y:S01]  /*221d0*/  LEA R6, P5, R0, R2, 0x1 ;  /* 0x0000000200067211 */ /* 0x002fe200078a08ff */
[----:B------:R-:W1:Y:S01]  /*221e0*/  LDCU UR9, c[0x0][0x39c] ;  /* 0x00007380ff0977ac */ /* 0x000e620008000800 */
[----:B------:R-:W-:-:S02]  /*221f0*/  PRMT R9, R58, 0x7632, R9 ;  /* 0x000076323a097816 */ /* 0x000fc40000000009 */
[----:B------:R-:W-:Y:S02]  /*22200*/  F2FP.BF16.F32.PACK_AB R60, R61, R60 ;  /* 0x0000003c3d3c723e */ /* 0x000fe400000010ff */
[----:B------:R-:W-:Y:S01]  /*22210*/  LEA.HI.X.SX32 R7, R0, R3, 0x1, P5 ;  /* 0x0000000300077211 */ /* 0x000fe200028f0eff */
[----:B------:R5:W-:Y:S01]  /*22220*/  @P3 STG.E.U16 desc[UR20][R4.64], R9 ;  /* 0x0000000904003986 */ /* 0x000be2000c101514 */
[----:B------:R-:W-:-:S03]  /*22230*/  VIADD R0, R8, UR5 ;  /* 0x0000000508007c36 */ /* 0x000fc60008000000 */
[----:B------:R1:W-:Y:S01]  /*22240*/  @P0 STG.E.U16 desc[UR20][R6.64], R60 ;  /* 0x0000003c06000986 */ /* 0x0003e2000c101514 */
[-C--:B-----5:R-:W-:Y:S02]  /*22250*/  LEA R4, P5, R8, R2.reuse, 0x1 ;  /* 0x0000000208047211 */ /* 0x0a0fe400078a08ff */
[----:B0-----:R-:W-:Y:S01]  /*22260*/  ISETP.LT.AND P3, PT, R12, UR4, !P1 ;  /* 0x000000040c007c0c */ /* 0x001fe2000cf61270 */
[----:B------:R-:W3:Y:S01]  /*22270*/  LDCU UR4, c[0x0][0x39c] ;  /* 0x00007380ff0477ac */ /* 0x000ee20008000800 */
[----:B------:R-:W5:Y:S01]  /*22280*/  LDL.LU R12, [R1+0x7d4] ;  /* 0x0007d400010c7983 */ /* 0x000f620000300800 */
        /* <DEDUP_REMOVED lines=8> */
[----:B------:R-:W5:Y:S03]  /*22310*/  LDCU UR6, c[0x0][0x39c] ;  /* 0x00007380ff0677ac */ /* 0x000f660008000800 */
[----:B------:R-:W2:Y:S01]  /*22320*/  LDL.LU R14, [R1+0x9e4] ;  /* 0x0009e400010e7983 */ /* 0x000ea20000300800 */
[----:B----4-:R-:W-:Y:S01]  /*22330*/  ISETP.LT.AND P5, PT, R13, UR7, !P1 ;  /* 0x000000070d007c0c */ /* 0x010fe2000cfa1270 */
[----:B------:R-:W0:Y:S02]  /*22340*/  LDCU UR7, c[0x0][0x39c] ;  /* 0x00007380ff0777ac */ /* 0x000e240008000800 */
[----:B------:R-:W4:Y:S01]  /*22350*/  LDL.LU R13, [R1+0x9e0] ;  /* 0x0009e000010d7983 */ /* 0x000f220000300800 */
[----:B------:R-:W-:-:S02]  /*22360*/  LEA R4, P6, R8, R2, 0x1 ;  /* 0x0000000208047211 */ /* 0x000fc400078c08ff */
[----:B------:R-:W-:Y:S02]  /*22370*/  F2FP.BF16.F32.PACK_AB R62, R63, R62 ;  /* 0x0000003e3f3e723e */ /* 0x000fe400000010ff */
[C---:B------:R-:W-:Y:S01]  /*22380*/  LEA.HI.X.SX32 R5, R8.reuse, R3, 0x1, P6 ;  /* 0x0000000308057211 */ /* 0x040fe200030f0eff */
[----:B------:R-:W-:Y:S01]  /*22390*/  VIADD R8, R8, UR5 ;  /* 0x0000000508087c36 */ /* 0x000fe20008000000 */
[----:B------:R-:W-:Y:S01]  /*223a0*/  PRMT R9, R62, 0x7632, R9 ;  /* 0x000076323e097816 */ /* 0x000fe20000000009 */
[----:B------:R1:W-:Y:S01]  /*223b0*/  @P4 STG.E.U16 desc[UR20][R6.64], R62 ;  /* 0x0000003e06004986 */ /* 0x0003e2000c101514 */
[----:B---3--:R-:W-:Y:S01]  /*223c0*/  ISETP.LT.AND P4, PT, R15, UR4, !P1 ;  /* 0x000000040f007c0c */ /* 0x008fe2000cf81270 */
[----:B------:R-:W2:Y:S01]  /*223d0*/  LDCU UR4, c[0x0][0x39c] ;  /* 0x00007380ff0477ac */ /* 0x000ea20008000800 */
[----:B------:R-:W-:Y:S01]  /*223e0*/  VIADD R0, R8, UR5 ;  /* 0x0000000508007c36 */ /* 0x000fe20008000000 */
[----:B------:R3:W-:Y:S01]  /*223f0*/  @P3 STG.E.U16 desc[UR20][R4.64], R9 ;  /* 0x0000000904003986 */ /* 0x0007e2000c101514 */
[----:B------:R-:W-:-:S03]  /*22400*/  F2FP.BF16.F32.PACK_AB R64, R65, R64 ;  /* 0x000000404140723e */ /* 0x000fc600000010ff */
[-C--:B-1----:R-:W-:Y:S02]  /*22410*/  LEA R6, P6, R0, R2.reuse, 0x1 ;  /* 0x0000000200067211 */ /* 0x082fe400078c08ff */
[-C--:B---3--:R-:W-:Y:S02]  /*22420*/  LEA R4, P3, R8, R2.reuse, 0x1 ;  /* 0x0000000208047211 */ /* 0x088fe400078608ff */
[-C--:B------:R-:W-:Y:S02]  /*22430*/  LEA.HI.X.SX32 R7, R0, R3.reuse, 0x1, P6 ;  /* 0x0000000300077211 */ /* 0x080fe400030f0eff */
[----:B------:R-:W-:Y:S01]  /*22440*/  LEA.HI.X.SX32 R5, R8, R3, 0x1, P3 ;  /* 0x0000000308057211 */ /* 0x000fe200018f0eff */
[----:B------:R-:W-:Y:S01]  /*22450*/  VIADD R0, R0, UR5 ;  /* 0x0000000500007c36 */ /* 0x000fe20008000000 */
[----:B-----5:R-:W-:Y:S01]  /*22460*/  ISETP.LT.AND P3, PT, R12, UR6, !P1 ;  /* 0x000000060c007c0c */ /* 0x020fe2000cf61270 */
[----:B------:R-:W1:Y:S01]  /*22470*/  LDCU UR6, c[0x0][0x39c] ;  /* 0x00007380ff0677ac */ /* 0x000e620008000800 */
[----:B------:R-:W-:Y:S01]  /*22480*/  PRMT R8, R64, 0x7632, R8 ;  /* 0x0000763240087816 */ /* 0x000fe20000000008 */
[----:B------:R-:W3:Y:S04]  /*22490*/  LDL.LU R12, [R1+0x9e8] ;  /* 0x0009e800010c7983 */ /* 0x000ee80000300800 */
[----:B------:R5:W-:Y:S04]  /*224a0*/  @P0 STG.E.U16 desc[UR20][R4.64], R64 ;  /* 0x0000004004000986 */ /* 0x000be8000c101514 */
[----:B------:R0:W-:Y:S01]  /*224b0*/  @P5 STG.E.U16 desc[UR20][R6.64], R8 ;  /* 0x0000000806005986 */ /* 0x0001e2000c101514 */
[----:B-----5:R-:W-:-:S04]  /*224c0*/  LEA R4, P5, R0, R2, 0x1 ;  /* 0x0000000200047211 */ /* 0x020fc800078a08ff */
[----:B------:R-:W-:Y:S02]  /*224d0*/  LEA.HI.X.SX32 R5, R0, R3, 0x1, P5 ;  /* 0x0000000300057211 */ /* 0x000fe400028f0eff */
[----:B--2---:R-:W-:Y:S01]  /*224e0*/  ISETP.LT.AND P0, PT, R11, UR4, !P1 ;  /* 0x000000040b007c0c */ /* 0x004fe2000cf01270 */
[----:B------:R-:W3:Y:S01]  /*224f0*/  LDCU UR4, c[0x0][0x39c] ;  /* 0x00007380ff0477ac */ /* 0x000ee20008000800 */
[----:B------:R-:W1:Y:S01]  /*22500*/  LDL.LU R11, [R1+0x9f0] ;  /* 0x0009f000010b7983 */ /* 0x000e620000300800 */
[----:B0-----:R-:W-:Y:S01]  /*22510*/  ISETP.LT.AND P6, PT, R14, UR7, !P1 ;  /* 0x000000070e007c0c */ /* 0x001fe2000cfc1270 */
[----:B------:R-:W-:Y:S02]  /*22520*/  VIADD R0, R0, UR5 ;  /* 0x0000000500007c36 */ /* 0x000fe40008000000 */
[----:B------:R-:W2:Y:S01]  /*22530*/  LDL.LU R14, [R1+0x9fc] ;  /* 0x0009fc00010e7983 */ /* 0x000ea20000300800 */
[----:B------:R-:W-:Y:S01]  /*22540*/  F2FP.BF16.F32.PACK_AB R66, R67, R66 ;  /* 0x000000424342723e */ /* 0x000fe200000010ff */
[----:B------:R-:W2:Y:S01]  /*22550*/  LDCU UR7, c[0x0][0x39c] ;  /* 0x00007380ff0777ac */ /* 0x000ea20008000800 */
[----:B----4-:R-:W-:-:S03]  /*22560*/  ISETP.LT.AND P5, PT, R13, UR9, !P1 ;  /* 0x000000090d007c0c */ /* 0x010fc6000cfa1270 */
[----:B------:R0:W-:Y:S01]  /*22570*/  @P4 STG.E.U16 desc[UR20][R4.64], R66 ;  /* 0x0000004204004986 */ /* 0x0001e2000c101514 */
[----:B------:R-:W-:Y:S01]  /*22580*/  VIADD R7, R0, UR5 ;  /* 0x0000000500077c36 */ /* 0x000fe20008000000 */
[----:B------:R-:W4:Y:S02]  /*22590*/  LDCU UR9, c[0x0][0x39c] ;  /* 0x00007380ff0977ac */ /* 0x000f240008000800 */
[----:B------:R-:W4:Y:S01]  /*225a0*/  LDL.LU R13, [R1+0x9f8] ;  /* 0x0009f800010d7983 */ /* 0x000f220000300800 */
[----:B------:R-:W-:Y:S02]  /*225b0*/  PRMT R9, R66, 0x7632, R9 ;  /* 0x0000763242097816 */ /* 0x000fe40000000009 */
        /* <DEDUP_REMOVED lines=9> */
[----:B---3--:R-:W-:Y:S01]  /*22650*/  ISETP.LT.AND P3, PT, R12, UR4, !P1 ;  /* 0x000000040c007c0c */ /* 0x008fe2000cf61270 */
[----:B------:R-:W3:Y:S01]  /*22660*/  LDCU UR4, c[0x0][0x39c] ;  /* 0x00007380ff0477ac */ /* 0x000ee20008000800 */
[CC--:B0-----:R-:W-:Y:S01]  /*22670*/  LEA R4, P4, R0.reuse, R2.reuse, 0x1 ;  /* 0x0000000200047211 */ /* 0x0c1fe200078808ff */
[----:B------:R-:W3:Y:S03]  /*22680*/  LDL.LU R12, [R1+0x7d0] ;  /* 0x0007d000010c7983 */ /* 0x000ee60000300800 */
[----:B------:R-:W-:Y:S02]  /*22690*/  LEA.HI.X.SX32 R5, R0, R3, 0x1, P4 ;  /* 0x0000000300057211 */ /* 0x000fe400020f0eff */
[----:B-----5:R-:W-:Y:S02]  /*226a0*/  PRMT R7, R68, 0x7632, R7 ;  /* 0x0000763244077816 */ /* 0x020fe40000000007 */
[----:B------:R-:W-:-:S03]  /*226b0*/  LEA R6, P4, R8, R2, 0x1 ;  /* 0x0000000208067211 */ /* 0x000fc600078808ff */
[----:B------:R0:W-:Y:S02]  /*226c0*/  @P6 STG.E.U16 desc[UR20][R4.64], R7 ;  /* 0x0000000704006986 */ /* 0x0001e4000c101514 */
[C---:B0-----:R-:W-:Y:S02]  /*226d0*/  LEA.HI.X.SX32 R7, R8.reuse, R3, 0x1, P4 ;  /* 0x0000000308077211 */ /* 0x041fe400020f0eff */
[----:B-1----:R-:W-:Y:S01]  /*226e0*/  ISETP.LT.AND P0, PT, R11, UR6, !P1 ;  /* 0x000000060b007c0c */ /* 0x002fe2000cf01270 */
[----:B------:R-:W-:Y:S01]  /*226f0*/  VIADD R8, R8, UR5 ;  /* 0x0000000508087c36 */ /* 0x000fe20008000000 */
[----:B------:R-:W5:Y:S01]  /*22700*/  LDL.LU R11, [R1+0xa08] ;  /* 0x000a0800010b7983 */ /* 0x000f620000300800 */
[----:B------:R-:W-:Y:S01]  /*22710*/  F2FP.BF16.F32.PACK_AB R70, R71, R70 ;  /* 0x000000464746723e */ /* 0x000fe200000010ff */
[----:B------:R-:W5:Y:S01]  /*22720*/  LDCU UR6, c[0x0][0x39c] ;  /* 0x00007380ff0677ac */ /* 0x000f620008000800 */
[----:B----4-:R-:W-:-:S03]  /*22730*/  ISETP.LT.AND P4, PT, R13, UR9, !P1 ;  /* 0x000000090d007c0c */ /* 0x010fc6000cf81270 */
[----:B------:R0:W-:Y:S04]  /*22740*/  @P5 STG.E.U16 desc[UR20][R6.64], R70 ;  /* 0x0000004606005986 */ /* 0x0001e8000c101514 */
[----:B------:R-:W4:Y:S01]  /*22750*/  LDL.LU R13, [R1+0xa0c] ;  /* 0x000a0c00010d7983 */ /* 0x000f220000300800 */
[CC--:B------:R-:W-:Y:S01]  /*22760*/  LEA R4, P5, R8.reuse, R2.reuse, 0x1 ;  /* 0x0000000208047211 */ /* 0x0c0fe200078a08ff */
[----:B------:R-:W-:Y:S01]  /*22770*/  VIADD R0, R8, UR5 ;  /* 0x0000000508007c36 */ /* 0x000fe20008000000 */
[----:B--2---:R-:W-:Y:S01]  /*22780*/  ISETP.LT.AND P6, PT, R14, UR7, !P1 ;  /* 0x000000070e007c0c */ /* 0x004fe2000cfc1270 */
[----:B------:R-:W2:Y:S01]  /*22790*/  LDL.LU R15, [R1+0xa14] ;  /* 0x000a1400010f7983 */ /* 0x000ea20000300800 */
[----:B------:R-:W4:Y:S01]  /*227a0*/  LDCU UR7, c[0x0][0x39c] ;  /* 0x00007380ff0777ac */ /* 0x000f220008000800 */
[----:B------:R-:W-:Y:S01]  /*227b0*/  LEA.HI.X.SX32 R5, R8, R3, 0x1, P5 ;  /* 0x0000000308057211 */ /* 0x000fe200028f0eff */
[C---:B------:R-:W-:Y:S01]  /*227c0*/  VIADD R8, R0.reuse, UR5 ;  /* 0x0000000500087c36 */ /* 0x040fe20008000000 */
[----:B0-----:R-:W-:Y:S01]  /*227d0*/  LEA R6, P5, R0, R2, 0x1 ;  /* 0x0000000200067211 */ /* 0x001fe200078a08ff */
[----:B------:R-:W0:Y:S01]  /*227e0*/  LDCU UR9, c[0x0][0x39c] ;  /* 0x00007380ff0977ac */ /* 0x000e220008000800 */
[----:B------:R-:W-:-:S02]  /*227f0*/  PRMT R9, R70, 0x7632, R9 ;  /* 0x0000763246097816 */ /* 0x000fc40000000009 */
[----:B------:R-:W-:Y:S02]  /*22800*/  F2FP.BF16.F32.PACK_AB R72, R73, R72 ;  /* 0x000000484948723e */ /* 0x000fe400000010ff */
[----:B------:R-:W-:Y:S01]  /*22810*/  LEA.HI.X.SX32 R7, R0, R3, 0x1, P5 ;  /* 0x0000000300077211 */ /* 0x000fe200028f0eff */
[----:B------:R1:W-:Y:S01]  /*22820*/  @P3 STG.E.U16 desc[UR20][R4.64], R9 ;  /* 0x0000000904003986 */ /* 0x0003e2000c101514 */
[----:B------:R-:W-:-:S03]  /*22830*/  VIADD R0, R8, UR5 ;  /* 0x0000000508007c36 */ /* 0x000fc60008000000 */
[----:B------:R0:W-:Y:S01]  /*22840*/  @P0 STG.E.U16 desc[UR20][R6.64], R72 ;  /* 0x0000004806000986 */ /* 0x0001e2000c101514 */
[----:B---3--:R-:W-:Y:S01]  /*22850*/  ISETP.LT.AND P3, PT, R12, UR4, !P1 ;  /* 0x000000040c007c0c */ /* 0x008fe2000cf61270 */
[----:B------:R-:W2:Y:S01]  /*22860*/  LDCU UR4, c[0x0][0x39c] ;  /* 0x00007380ff0477ac */ /* 0x000ea20008000800 */
[-C--:B-1----:R-:W-:Y:S01]  /*22870*/  LEA R4, P5, R8, R2.reuse, 0x1 ;  /* 0x0000000208047211 */ /* 0x082fe200078a08ff */
[----:B------:R-:W3:Y:S01]  /*22880*/  LDL.LU R12, [R1+0xa18] ;  /* 0x000a1800010c7983 */ /* 0x000ee20000300800 */
[----:B0-----:R-:W-:Y:S02]  /*22890*/  PRMT R7, R72, 0x7632, R7 ;  /* 0x0000763248077816 */ /* 0x001fe40000000007 */
[----:B------:R-:W-:Y:S02]  /*228a0*/  LEA.HI.X.SX32 R5, R8, R3, 0x1, P5 ;  /* 0x0000000308057211 */ /* 0x000fe400028f0eff */
[----:B------:R-:W-:-:S03]  /*228b0*/  LEA R6, P5, R0, R2, 0x1 ;  /* 0x0000000200067211 */ /* 0x000fc600078a08ff */
[----:B------:R0:W-:Y:S02]  /*228c0*/  @P6 STG.E.U16 desc[UR20][R4.64], R7 ;  /* 0x0000000704006986 */ /* 0x0001e4000c101514 */
[C---:B0-----:R-:W-:Y:S02]  /*228d0*/  LEA.HI.X.SX32 R7, R0.reuse, R3, 0x1, P5 ;  /* 0x0000000300077211 */ /* 0x041fe400028f0eff */
[----:B-----5:R-:W-:Y:S01]  /*228e0*/  ISETP.LT.AND P0, PT, R11, UR6, !P1 ;  /* 0x000000060b007c0c */ /* 0x020fe2000cf01270 */
[----:B------:R-:W-:Y:S01]  /*228f0*/  VIADD R8, R0, UR5 ;  /* 0x0000000500087c36 */ /* 0x000fe20008000000 */
[----:B------:R-:W5:Y:S01]  /*22900*/  LDL.LU R11, [R1+0xa10] ;  /* 0x000a1000010b7983 */ /* 0x000f620000300800 */
[----:B------:R-:W3:Y:S03]  /*22910*/  LDCU UR6, c[0x0][0x39c] ;  /* 0x00007380ff0677ac */ /* 0x000ee60008000800 */
[----:B------:R-:W5:Y:S01]  /*22920*/  LDL.LU R14, [R1+0xa04] ;  /* 0x000a0400010e7983 */ /* 0x000f620000300800 */
        /* <DEDUP_REMOVED lines=9> */
[----:B--2---:R-:W-:Y:S01]  /*229c0*/  ISETP.LT.AND P4, PT, R15, UR4, !P1 ;  /* 0x000000040f007c0c */ /* 0x004fe2000cf81270 */
[----:B------:R-:W5:Y:S01]  /*229d0*/  LDCU UR4, c[0x0][0x39c] ;  /* 0x00007380ff0477ac */ /* 0x000f620008000800 */
[----:B------:R-:W-:Y:S01]  /*229e0*/  VIADD R0, R8, UR5 ;  /* 0x0000000508007c36 */ /* 0x000fe20008000000 */
[----:B------:R2:W-:Y:S01]  /*229f0*/  @P3 STG.E.U16 desc[UR20][R4.64], R9 ;  /* 0x0000000904003986 */ /* 0x0005e2000c101514 */
[----:B------:R-:W-:-:S03]  /*22a00*/  F2FP.BF16.F32.PACK_AB R76, R77, R76 ;  /* 0x0000004c4d4c723e */ /* 0x000fc600000010ff */
[-C--:B-1----:R-:W-:Y:S02]  /*22a10*/  LEA R6, P6, R0, R2.reuse, 0x1 ;  /* 0x0000000200067211 */ /* 0x082fe400078c08ff */
[----:B--2---:R-:W-:Y:S02]  /*22a20*/  LEA R4, P3, R8, R2, 0x1 ;  /* 0x0000000208047211 */ /* 0x004fe400078608ff */
[----:B------:R-:W-:Y:S02]  /*22a30*/  PRMT R10, R76, 0x7632, R10 ;  /* 0x000076324c0a7816 */ /* 0x000fe4000000000a */
[-C--:B------:R-:W-:Y:S02]  /*22a40*/  LEA.HI.X.SX32 R5, R8, R3.reuse, 0x1, P3 ;  /* 0x0000000308057211 */ /* 0x080fe400018f0eff */
[----:B---3--:R-:W-:Y:S01]  /*22a50*/  ISETP.LT.AND P3, PT, R12, UR6, !P1 ;  /* 0x000000060c007c0c */ /* 0x008fe2000cf61270 */
[----:B------:R-:W1:Y:S01]  /*22a60*/  LDCU UR6, c[0x0][0x39c] ;  /* 0x00007380ff0677ac */ /* 0x000e620008000800 */
[C---:B------:R-:W-:Y:S01]  /*22a70*/  LEA.HI.X.SX32 R7, R0.reuse, R3, 0x1, P6 ;  /* 0x0000000300077211 */ /* 0x040fe200030f0eff */
[----:B------:R-:W2:Y:S01]  /*22a80*/  LDL.LU R12, [R1+0x7cc] ;  /* 0x0007cc00010c7983 */ /* 0x000ea20000300800 */
[----:B------:R-:W-:-:S03]  /*22a90*/  VIADD R0, R0, UR5 ;  /* 0x0000000500007c36 */ /* 0x000fc60008000000 */
[----:B------:R-:W-:Y:S04]  /*22aa0*/  @P0 STG.E.U16 desc[UR20][R4.64], R76 ;  /* 0x0000004c04000986 */ /* 0x000fe8000c101514 */
[----:B------:R3:W-:Y:S01]  /*22ab0*/  @P5 STG.E.U16 desc[UR20][R6.64], R10 ;  /* 0x0000000a06005986 */ /* 0x0007e2000c101514 */
[----:B------:R-:W-:-:S04]  /*22ac0*/  LEA R8, P5, R0, R2, 0x1 ;  /* 0x0000000200087211 */ /* 0x000fc800078a08ff */
[C---:B------:R-:W-:Y:S02]  /*22ad0*/  LEA.HI.X.SX32 R9, R0.reuse, R3, 0x1, P5 ;  /* 0x0000000300097211 */ /* 0x040fe400028f0eff */
[----:B-----5:R-:W-:Y:S01]  /*22ae0*/  ISETP.LT.AND P0, PT, R11, UR4, !P1 ;  /* 0x000000040b007c0c */ /* 0x020fe2000cf01270 */
[----:B------:R-:W2:Y:S01]  /*22af0*/  LDCU UR4, c[0x0][0x39c] ;  /* 0x00007380ff0477ac */ /* 0x000ea20008000800 */
[----:B------:R-:W1:Y:S04]  /*22b00*/  LDL.LU R11, [R1+0x9f4] ;  /* 0x0009f400010b7983 */ /* 0x000e680000300800 */
[----:B------:R-:W5:Y:S01]  /*22b10*/  LDL.LU R16, [R1+0x9ec] ;  /* 0x0009ec0001107983 */ /* 0x000f620000300800 */
[----:B----4-:R-:W-:Y:S01]  /*22b20*/  ISETP.LT.AND P5, PT, R13, UR9, !P1 ;  /* 0x000000090d007c0c */ /* 0x010fe2000cfa1270 */
[----:B------:R-:W-:-:S02]  /*22b30*/  VIADD R0, R0, UR5 ;  /* 0x0000000500007c36 */ /* 0x000fc40008000000 */
[----:B------:R-:W4:Y:S01]  /*22b40*/  LDL.LU R13, [R1+0x9dc] ;  /* 0x0009dc00010d7983 */ /* 0x000f220000300800 */
[----:B------:R-:W-:Y:S01]  /*22b50*/  F2FP.BF16.F32.PACK_AB R78, R79, R78 ;  /* 0x0000004e4f4e723e */ /* 0x000fe200000010ff */
[----:B------:R-:W4:Y:S01]  /*22b60*/  LDCU UR9, c[0x0][0x39c] ;  /* 0x00007380ff0977ac */ /* 0x000f220008000800 */
[C---:B---3--:R-:W-:Y:S01]  /*22b70*/  VIADD R7, R0.reuse, UR5 ;  /* 0x0000000500077c36 */ /* 0x048fe20008000000 */
[----:B------:R-:W-:Y:S01]  /*22b80*/  F2FP.BF16.F32.PACK_AB R80, R81, R80 ;  /* 0x000000505150723e */ /* 0x000fe200000010ff */
[----:B------:R-:W3:Y:S04]  /*22b90*/  LDL.LU R15, [R1+0x9d4] ;  /* 0x0009d400010f7983 */ /* 0x000ee80000300800 */
[----:B------:R0:W-:Y:S01]  /*22ba0*/  @P4 STG.E.U16 desc[UR20][R8.64], R78 ;  /* 0x0000004e08004986 */ /* 0x0001e2000c101514 */
[----:B------:R-:W-:-:S04]  /*22bb0*/  LEA R4, P4, R0, R2, 0x1 ;  /* 0x0000000200047211 */ /* 0x000fc800078808ff */
[-C--:B------:R-:W-:Y:S01]  /*22bc0*/  LEA.HI.X.SX32 R5, R0, R3.reuse, 0x1, P4 ;  /* 0x0000000300057211 */ /* 0x080fe200020f0eff */
[C---:B------:R-:W-:Y:S01]  /*22bd0*/  VIADD R0, R7.reuse, UR5 ;  /* 0x0000000507007c36 */ /* 0x040fe20008000000 */
[C---:B------:R-:W-:Y:S02]  /*22be0*/  LEA R6, P4, R7.reuse, R2, 0x1 ;  /* 0x0000000207067211 */ /* 0x040fe400078808ff */
[----:B0-----:R-:W-:Y:S02]  /*22bf0*/  PRMT R9, R78, 0x7632, R9 ;  /* 0x000076324e097816 */ /* 0x001fe40000000009 */
[----:B------:R-:W-:-:S03]  /*22c00*/  LEA.HI.X.SX32 R7, R7, R3, 0x1, P4 ;  /* 0x0000000307077211 */ /* 0x000fc600020f0eff */
[----:B------:R0:W-:Y:S01]  /*22c10*/  @P3 STG.E.U16 desc[UR20][R4.64], R9 ;  /* 0x0000000904003986 */ /* 0x0001e2000c101514 */
[-C--:B------:R-:W-:Y:S02]  /*22c20*/  LEA R8, P4, R0, R2.reuse, 0x1 ;  /* 0x0000000200087211 */ /* 0x080fe400078808ff */
[----:B--2---:R-:W-:Y:S01]  /*22c30*/  ISETP.LT.AND P3, PT, R12, UR4, !P1 ;  /* 0x000000040c007c0c */ /* 0x004fe2000cf61270 */
[----:B------:R-:W-:Y:S01]  /*22c40*/  VIADD R12, R0, UR5 ;  /* 0x00000005000c7c36 */ /* 0x000fe20008000000 */
[----:B------:R-:W-:Y:S01]  /*22c50*/  @P0 STG.E.U16 desc[UR20][R6.64], R80 ;  /* 0x0000005006000986 */ /* 0x000fe2000c101514 */
[----:B------:R-:W-:Y:S01]  /*22c60*/  ISETP.LT.AND P6, PT, R14, UR7, !P1 ;  /* 0x000000070e007c0c */ /* 0x000fe2000cfc1270 */
[----:B------:R-:W5:Y:S02]  /*22c70*/  LDCU UR7, c[0x0][0x39c] ;  /* 0x00007380ff0777ac */ /* 0x000f640008000800 */
[----:B------:R-:W2:Y:S01]  /*22c80*/  LDL.LU R14, [R1+0x9d0] ;  /* 0x0009d000010e7983 */ /* 0x000ea20000300800 */
[----:B0-----:R-:W-:Y:S01]  /*22c90*/  LEA.HI.X.SX32 R9, R0, R3, 0x1, P4 ;  /* 0x0000000300097211 */ /* 0x001fe200020f0eff */
[----:B------:R-:W3:Y:S01]  /*22ca0*/  LDCU UR4, c[0x0][0x39c] ;  /* 0x00007380ff0477ac */ /* 0x000ee20008000800 */
[----:B------:R-:W-:-:S02]  /*22cb0*/  LEA R10, P4, R12, R2, 0x1 ;  /* 0x000000020c0a7211 */ /* 0x000fc400078808ff */
[----:B-1----:R-:W-:Y:S01]  /*22cc0*/  ISETP.LT.AND P0, PT, R11, UR6, !P1 ;  /* 0x000000060b007c0c */ /* 0x002fe2000cf01270 */
[----:B------:R-:W2:Y:S01]  /*22cd0*/  LDCU UR6, c[0x0][0x39c] ;  /* 0x00007380ff0677ac */ /* 0x000ea20008000800 */
[----:B------:R-:W-:Y:S02]  /*22ce0*/  LEA.HI.X.SX32 R11, R12, R3, 0x1, P4 ;  /* 0x000000030c0b7211 */ /* 0x000fe400020f0eff */
[----:B----4-:R-:W-:Y:S02]  /*22cf0*/  ISETP.LT.AND P4, PT, R13, UR9, !P1 ;  /* 0x000000090d007c0c */ /* 0x010fe4000cf81270 */
[----:B------:R-:W-:Y:S01]  /*22d00*/  PRMT R5, R80, 0x7632, R5 ;  /* 0x0000763250057816 */ /* 0x000fe20000000005 */
[----:B------:R-:W4:Y:S01]  /*22d10*/  LDL.LU R13, [R1+0x9c8] ;  /* 0x0009c800010d7983 */ /* 0x000f220000300800 */
[----:B------:R-:W-:Y:S01]  /*22d20*/  F2FP.BF16.F32.PACK_AB R82, R83, R82 ;  /* 0x000000525352723e */ /* 0x000fe200000010ff */
[----:B------:R-:W-:Y:S01]  /*22d30*/  VIADD R12, R12, UR5 ;  /* 0x000000050c0c7c36 */ /* 0x000fe20008000000 */
[----:B------:R-:W-:Y:S01]  /*22d40*/  F2FP.BF16.F32.PACK_AB R84, R85, R84 ;  /* 0x000000545554723e */ /* 0x000fe200000010ff */
[----:B------:R0:W-:Y:S01]  /*22d50*/  @P6 STG.E.U16 desc[UR20][R8.64], R5 ;  /* 0x0000000508006986 */ /* 0x0001e2000c101514 */
[----:B-----5:R-:W-:Y:S01]  /*22d60*/  ISETP.LT.AND P6, PT, R16, UR7, !P1 ;  /* 0x0000000710007c0c */ /* 0x020fe2000cfc1270 */
[C---:B------:R-:W-:Y:S01]  /*22d70*/  VIADD R0, R12.reuse, UR5 ;  /* 0x000000050c007c36 */ /* 0x040fe20008000000 */
[----:B------:R-:W4:Y:S01]  /*22d80*/  LDCU UR7, c[0x0][0x39c] ;  /* 0x00007380ff0777ac */ /* 0x000f220008000800 */
[----:B------:R1:W-:Y:S01]  /*22d90*/  @P5 STG.E.U16 desc[UR20][R10.64], R82 ;  /* 0x000000520a005986 */ /* 0x0003e2000c101514 */
[----:B------:R-:W-:-:S02]  /*22da0*/  LEA R4, P5, R12, R2, 0x1 ;  /* 0x000000020c047211 */ /* 0x000fc400078a08ff */
[----:B------:R-:W-:Y:S01]  /*22db0*/  F2FP.BF16.F32.PACK_AB R86, R87, R86 ;  /* 0x000000565756723e */ /* 0x000fe200000010ff */
[----:B------:R-:W5:Y:S01]  /*22dc0*/  LDL.LU R17, [R1+0x9bc] ;  /* 0x0009bc0001117983 */ /* 0x000f620000300800 */
[----:B------:R-:W2:Y:S01]  /*22dd0*/  LDCU UR9, c[0x0][0x39c] ;  /* 0x00007380ff0977ac */ /* 0x000ea20008000800 */
[-C--:B0-----:R-:W-:Y:S01]  /*22de0*/  LEA.HI.X.SX32 R5, R12, R3.reuse, 0x1, P5 ;  /* 0x000000030c057211 */ /* 0x081fe200028f0eff */
[C---:B------:R-:W-:Y:S01]  /*22df0*/  VIADD R9, R0.reuse, UR5 ;  /* 0x0000000500097c36 */ /* 0x040fe20008000000 */
[CC--:B------:R-:W-:Y:S01]  /*22e00*/  LEA R6, P5, R0.reuse, R2.reuse, 0x1 ;  /* 0x0000000200067211 */ /* 0x0c0fe200078a08ff */
[----:B------:R-:W5:Y:S03]  /*22e10*/  LDL.LU R16, [R1+0x7c8] ;  /* 0x0007c80001107983 */ /* 0x000f660000300800 */
[----:B------:R-:W-:Y:S01]  /*22e20*/  LEA.HI.X.SX32 R7, R0, R3, 0x1, P5 ;  /* 0x0000000300077211 */ /* 0x000fe200028f0eff */
[C---:B------:R-:W-:Y:S01]  /*22e30*/  VIADD R0, R9.reuse, UR5 ;  /* 0x0000000509007c36 */ /* 0x040fe20008000000 */
[----:B------:R-:W-:-:S02]  /*22e40*/  LEA R8, P5, R9, R2, 0x1 ;  /* 0x0000000209087211 */ /* 0x000fc400078a08ff */
[----:B-1----:R-:W-:Y:S02]  /*22e50*/  PRMT R11, R82, 0x7632, R11 ;  /* 0x00007632520b7816 */ /* 0x002fe4000000000b */
[-C--:B------:R-:W-:Y:S02]  /*22e60*/  LEA.HI.X.SX32 R9, R9, R3.reuse, 0x1, P5 ;  /* 0x0000000309097211 */ /* 0x080fe400028f0eff */
[C---:B------:R-:W-:Y:S01]  /*22e70*/  LEA R10, P5, R0.reuse, R2, 0x1 ;  /* 0x00000002000a7211 */ /* 0x040fe200078a08ff */
[----:B------:R0:W-:Y:S01]  /*22e80*/  @P3 STG.E.U16 desc[UR20][R4.64], R11 ;  /* 0x0000000b04003986 */ /* 0x0001e2000c101514 */
[----:B---3--:R-:W-:Y:S01]  /*22e90*/  ISETP.LT.AND P3, PT, R15, UR4, !P1 ;  /* 0x000000040f007c0c */ /* 0x008fe2000cf61270 */
[----:B------:R-:W-:Y:S01]  /*22ea0*/  VIADD R12, R0, UR5 ;  /* 0x00000005000c7c36 */ /* 0x000fe20008000000 */
[----:B------:R-:W-:Y:S01]  /*22eb0*/  F2FP.BF16.F32.PACK_AB R88, R89, R88 ;  /* 0x000000585958723e */ /* 0x000fe200000010ff */
[----:B------:R1:W-:Y:S01]  /*22ec0*/  @P0 STG.E.U16 desc[UR20][R6.64], R84 ;  /* 0x0000005406000986 */ /* 0x0003e2000c101514 */
[----:B--2---:R-:W-:Y:S01]  /*22ed0*/  ISETP.LT.AND P0, PT, R14, UR6, !P1 ;  /* 0x000000060e007c0c */ /* 0x004fe2000cf01270 */
[----:B------:R-:W5:Y:S02]  /*22ee0*/  LDCU UR6, c[0x0][0x39c] ;  /* 0x00007380ff0677ac */ /* 0x000f640008000800 */
[----:B------:R-:W2:Y:S01]  /*22ef0*/  LDL.LU R15, [R1+0x9ac] ;  /* 0x0009ac00010f7983 */ /* 0x000ea20000300800 */
[----:B------:R-:W3:Y:S01]  /*22f00*/  LDCU UR4, c[0x0][0x39c] ;  /* 0x00007380ff0477ac */ /* 0x000ee20008000800 */
[----:B0-----:R-:W-:-:S02]  /*22f10*/  LEA.HI.X.SX32 R11, R0, R3, 0x1, P5 ;  /* 0x00000003000b7211 */ /* 0x001fc400028f0eff */
[----:B------:R-:W2:Y:S01]  /*22f20*/  LDL.LU R14, [R1+0x9a4] ;  /* 0x0009a400010e7983 */ /* 0x000ea20000300800 */
[----:B----4-:R-:W-:Y:S01]  /*22f30*/  ISETP.LT.AND P5, PT, R13, UR7, !P1 ;  /* 0x000000070d007c0c */ /* 0x010fe2000cfa1270 */
[----:B------:R-:W0:Y:S02]  /*22f40*/  LDCU UR7, c[0x0][0x39c] ;  /* 0x00007380ff0777ac */ /* 0x000e240008000800 */
[----:B------:R-:W4:Y:S01]  /*22f50*/  LDL.LU R13, [R1+0x9a0] ;  /* 0x0009a000010d7983 */ /* 0x000f220000300800 */
[----:B------:R-:W-:-:S05]  /*22f60*/  PRMT R5, R84, 0x7632, R5 ;  /* 0x0000763254057816 */ /* 0x000fca0000000005 */
[----:B------:R0:W-:Y:S01]  /*22f70*/  @P6 STG.E.U16 desc[UR20][R8.64], R5 ;  /* 0x0000000508006986 */ /* 0x0001e2000c101514 */
[----:B------:R-:W-:Y:S02]  /*22f80*/  LEA R4, P6, R12, R2, 0x1 ;  /* 0x000000020c047211 */ /* 0x000fe400078c08ff */
[----:B-1----:R-:W-:Y:S01]  /*22f90*/  PRMT R7, R86, 0x7632, R7 ;  /* 0x0000763256077816 */ /* 0x002fe20000000007 */
[----:B------:R1:W-:Y:S01]  /*22fa0*/  @P4 STG.E.U16 desc[UR20][R10.64], R86 ;  /* 0x000000560a004986 */ /* 0x0003e2000c101514 */
[C---:B0-----:R-:W-:Y:S01]  /*22fb0*/  LEA.HI.X.SX32 R5, R12.reuse, R3, 0x1, P6 ;  /* 0x000000030c057211 */ /* 0x041fe200030f0eff */
[----:B------:R-:W-:Y:S02]  /*22fc0*/  VIADD R12, R12, UR5 ;  /* 0x000000050c0c7c36 */ /* 0x000fe40008000000 */
[----:B-1----:R-:W2:Y:S02]  /*22fd0*/  LDL.LU R11, [R1+0x994] ;  /* 0x00099400010b7983 */ /* 0x002ea40000300800 */
[----:B------:R-:W-:-:S02]  /*22fe0*/  VIADD R0, R12, UR5 ;  /* 0x000000050c007c36 */ /* 0x000fc40008000000 */
[----:B------:R0:W-:Y:S01]  /*22ff0*/  @P3 STG.E.U16 desc[UR20][R4.64], R7 ;  /* 0x0000000704003986 */ /* 0x0001e2000c101514 */
[-C--:B------:R-:W-:Y:S02]  /*23000*/  LEA R6, P3, R12, R2.reuse, 0x1 ;  /* 0x000000020c067211 */ /* 0x080fe400078608ff */
[C---:B------:R-:W-:Y:S01]  /*23010*/  LEA R8, P6, R0.reuse, R2, 0x1 ;  /* 0x0000000200087211 */ /* 0x040fe200078c08ff */
[----:B------:R-:W2:Y:S03]  /*23020*/  LDL.LU R10, [R1+0x988] ;  /* 0x00098800010a7983 */ /* 0x000ea60000300800 */
[CC--:B------:R-:W-:Y:S01]  /*23030*/  LEA.HI.X.SX32 R9, R0.reuse, R3.reuse, 0x1, P6 ;  /* 0x0000000300097211 */ /* 0x0c0fe200030f0eff */
[----:B------:R-:W-:Y:S01]  /*23040*/  VIADD R0, R0, UR5 ;  /* 0x0000000500007c36 */ /* 0x000fe20008000000 */
[----:B0-----:R-:W-:Y:S02]  /*23050*/  LEA.HI.X.SX32 R7, R12, R3, 0x1, P3 ;  /* 0x000000030c077211 */ /* 0x001fe400018f0eff */
[----:B------:R-:W-:-:S03]  /*23060*/  PRMT R5, R88, 0x7632, R5 ;  /* 0x0000763258057816 */ /* 0x000fc60000000005 */
[----:B------:R-:W-:Y:S04]  /*23070*/  @P0 STG.E.U16 desc[UR20][R6.64], R88 ;  /* 0x0000005806000986 */ /* 0x000fe8000c101514 */
[----:B------:R0:W-:Y:S01]  /*23080*/  @P5 STG.E.U16 desc[UR20][R8.64], R5 ;  /* 0x0000000508005986 */ /* 0x0001e2000c101514 */
[----:B------:R-:W-:Y:S02]  /*23090*/  LEA R4, P5, R0, R2, 0x1 ;  /* 0x0000000200047211 */ /* 0x000fe400078a08ff */
[----:B-----5:R-:W-:Y:S01]  /*230a0*/  ISETP.LT.AND P3, PT, R16, UR6, !P1 ;  /* 0x0000000610007c0c */ /* 0x020fe2000cf61270 */
[----:B------:R-:W1:Y:S01]  /*230b0*/  LDCU UR6, c[0x0][0x39c] ;  /* 0x00007380ff0677ac */ /* 0x000e620008000800 */
[----:B------:R-:W5:Y:S01]  /*230c0*/  LDL.LU R16, [R1+0x980] ;  /* 0x0009800001107983 */ /* 0x000f620000300800 */
[----:B0-----:R-:W-:-:S02]  /*230d0*/  LEA.HI.X.SX32 R5, R0, R3, 0x1, P5 ;  /* 0x0000000300057211 */ /* 0x001fc400028f0eff */
[----:B----4-:R-:W-:Y:S02]  /*230e0*/  ISETP.LT.AND P5, PT, R13, UR9, !P1 ;  /* 0x000000090d007c0c */ /* 0x010fe4000cfa1270 */
[----:B---3--:R-:W-:Y:S01]  /*230f0*/  ISETP.LT.AND P4, PT, R17, UR4, !P1 ;  /* 0x0000000411007c0c */ /* 0x008fe2000cf81270 */
[----:B------:R-:W3:Y:S01]  /*23100*/  LDL.LU R13, [R1+0x974] ;  /* 0x00097400010d7983 */ /* 0x000ee20000300800 */
[----:B------:R-:W2:Y:S01]  /*23110*/  LDCU UR4, c[0x0][0x39c] ;  /* 0x00007380ff0477ac */ /* 0x000ea20008000800 */
[----:B------:R-:W-:Y:S01]  /*23120*/  F2FP.BF16.F32.PACK_AB R90, R91, R90 ;  /* 0x0000005a5b5a723e */ /* 0x000fe200000010ff */
[----:B------:R-:W-:Y:S01]  /*23130*/  VIADD R0, R0, UR5 ;  /* 0x0000000500007c36 */ /* 0x000fe20008000000 */
[----:B------:R-:W3:Y:S03]  /*23140*/  LDCU UR9, c[0x0][0x39c] ;  /* 0x00007380ff0977ac */ /* 0x000ee60008000800 */
[----:B------:R-:W-:-:S05]  /*23150*/  VIADD R9, R0, UR5 ;  /* 0x0000000500097c36 */ /* 0x000fca0008000000 */
[----:B------:R0:W-:Y:S01]  /*23160*/  @P4 STG.E.U16 desc[UR20][R4.64], R90 ;  /* 0x0000005a04004986 */ /* 0x0001e2000c101514 */
[CC--:B------:R-:W-:Y:S02]  /*23170*/  LEA R6, P4, R0.reuse, R2.reuse, 0x1 ;  /* 0x0000000200067211 */ /* 0x0c0fe400078808ff */
[----:B--2---:R-:W-:Y:S01]  /*23180*/  ISETP.LT.AND P0, PT, R15, UR4, !P1 ;  /* 0x000000040f007c0c */ /* 0x004fe2000cf01270 */
[----:B------:R-:W2:Y:S01]  /*23190*/  LDCU UR4, c[0x0][0x39c] ;  /* 0x00007380ff0477ac */ /* 0x000ea20008000800 */
[----:B------:R-:W-:Y:S01]  /*231a0*/  LEA.HI.X.SX32 R7, R0, R3, 0x1, P4 ;  /* 0x0000000300077211 */ /* 0x000fe200020f0eff */
[C---:B------:R-:W-:Y:S01]  /*231b0*/  VIADD R0, R9.reuse, UR5 ;  /* 0x0000000509007c36 */ /* 0x040fe20008000000 */
[----:B------:R-:W-:Y:S02]  /*231c0*/  LEA R8, P4, R9, R2, 0x1 ;  /* 0x0000000209087211 */ /* 0x000fe400078808ff */
[----:B0-----:R-:W-:Y:S02]  /*231d0*/  PRMT R5, R90, 0x7632, R5 ;  /* 0x000076325a057816 */ /* 0x001fe40000000005 */
[----:B------:R-:W-:-:S02]  /*231e0*/  F2FP.BF16.F32.PACK_AB R92, R93, R92 ;  /* 0x0000005c5d5c723e */ /* 0x000fc400000010ff */
[----:B------:R-:W-:Y:S01]  /*231f0*/  LEA.HI.X.SX32 R9, R9, R3, 0x1, P4 ;  /* 0x0000000309097211 */ /* 0x000fe200020f0eff */
[C---:B------:R-:W-:Y:S01]  /*23200*/  VIADD R12, R0.reuse, UR5 ;  /* 0x00000005000c7c36 */ /* 0x040fe20008000000 */
[----:B------:R-:W-:Y:S01]  /*23210*/  LEA R4, P4, R0, R2, 0x1 ;  /* 0x0000000200047211 */ /* 0x000fe200078808ff */
[----:B------:R0:W-:Y:S04]  /*23220*/  @P3 STG.E.U16 desc[UR20][R6.64], R5 ;  /* 0x0000000506003986 */ /* 0x0001e8000c101514 */
[----:B------:R4:W-:Y:S01]  /*23230*/  @P0 STG.E.U16 desc[UR20][R8.64], R92 ;  /* 0x0000005c08000986 */ /* 0x0009e2000c101514 */
[----:B-1----:R-:W-:Y:S01]  /*23240*/  ISETP.LT.AND P0, PT, R10, UR6, !P1 ;  /* 0x000000060a007c0c */ /* 0x002fe2000cf01270 */
[----:B------:R-:W1:Y:S01]  /*23250*/  LDCU UR6, c[0x0][0x39c] ;  /* 0x00007380ff0677ac */ /* 0x000e620008000800 */
[----:B------:R-:W-:-:S02]  /*23260*/  ISETP.LT.AND P6, PT, R14, UR7, !P1 ;  /* 0x000000070e007c0c */ /* 0x000fc4000cfc1270 */
[-C--:B0-----:R-:W-:Y:S01]  /*23270*/  LEA.HI.X.SX32 R5, R0, R3.reuse, 0x1, P4 ;  /* 0x0000000300057211 */ /* 0x081fe200020f0eff */
[----:B------:R-:W4:Y:S01]  /*23280*/  LDL.LU R14, [R1+0x7c4] ;  /* 0x0007c400010e7983 */ /* 0x000f220000300800 */
[C---:B------:R-:W-:Y:S01]  /*23290*/  LEA R10, P4, R12.reuse, R2, 0x1 ;  /* 0x000000020c0a7211 */ /* 0x040fe200078808ff */
[----:B------:R-:W5:Y:S01]  /*232a0*/  LDCU UR7, c[0x0][0x39c] ;  /* 0x00007380ff0777ac */ /* 0x000f620008000800 */
[----:B--2---:R-:W-:Y:S01]  /*232b0*/  ISETP.LT.AND P3, PT, R11, UR4, !P1 ;  /* 0x000000040b007c0c */ /* 0x004fe2000cf61270 */
[----:B------:R-:W1:Y:S01]  /*232c0*/  LDL.LU R15, [R1+0x970] ;  /* 0x00097000010f7983 */ /* 0x000e620000300800 */
[----:B------:R-:W-:Y:S01]  /*232d0*/  LEA.HI.X.SX32 R11, R12, R3, 0x1, P4 ;  /* 0x000000030c0b7211 */ /* 0x000fe200020f0eff */
[----:B------:R-:W0:Y:S01]  /*232e0*/  LDCU UR4, c[0x0][0x39c] ;  /* 0x00007380ff0477ac */ /* 0x000e220008000800 */
[----:B---3--:R-:W-:Y:S02]  /*232f0*/  ISETP.LT.AND P4, PT, R13, UR9, !P1 ;  /* 0x000000090d007c0c */ /* 0x008fe4000cf81270 */
[----:B------:R-:W-:Y:S01]  /*23300*/  PRMT R7, R92, 0x7632, R7 ;  /* 0x000076325c077816 */ /* 0x000fe20000000007 */
[----:B------:R-:W2:Y:S01]  /*23310*/  LDL.LU R13, [R1+0x964] ;  /* 0x00096400010d7983 */ /* 0x000ea20000300800 */
[----:B------:R-:W-:Y:S01]  /*23320*/  F2FP.BF16.F32.PACK_AB R94, R95, R94 ;  /* 0x0000005e5f5e723e */ /* 0x000fe200000010ff */
[----:B------:R-:W-:Y:S01]  /*23330*/  VIADD R12, R12, UR5 ;  /* 0x000000050c0c7c36 */ /* 0x000fe20008000000 */
[----:B------:R-:W-:Y:S01]  /*23340*/  F2FP.BF16.F32.PACK_AB R96, R97, R96 ;  /* 0x000000606160723e */ /* 0x000fe200000010ff */
[----:B------:R3:W-:Y:S01]  /*23350*/  @P6 STG.E.U16 desc[UR20][R4.64], R7 ;  /* 0x0000000704006986 */ /* 0x0007e2000c101514 */
[----:B-----5:R-:W-:Y:S01]  /*23360*/  ISETP.LT.AND P6, PT, R16, UR7, !P1 ;  /* 0x0000000710007c0c */ /* 0x020fe2000cfc1270 */
[C---:B------:R-:W-:Y:S01]  /*23370*/  VIADD R0, R12.reuse, UR5 ;  /* 0x000000050c007c36 */ /* 0x040fe20008000000 */
[----:B------:R-:W2:Y:S01]  /*23380*/  LDCU UR7, c[0x0][0x39c] ;  /* 0x00007380ff0777ac */ /* 0x000ea20008000800 */
[----:B------:R5:W-:Y:S01]  /*23390*/  @P5 STG.E.U16 desc[UR20][R10.64], R94 ;  /* 0x0000005e0a005986 */ /* 0x000be2000c101514 */
[----:B------:R-:W-:-:S02]  /*233a0*/  LEA R6, P5, R12, R2, 0x1 ;  /* 0x000000020c067211 */ /* 0x000fc400078a08ff */
[----:B------:R-:W-:Y:S01]  /*233b0*/  F2FP.BF16.F32.PACK_AB R98, R99, R98 ;  /* 0x000000626362723e */ /* 0x000fe200000010ff */
[----:B------:R-:W2:Y:S01]  /*233c0*/  LDL.LU R17, [R1+0x95c] ;  /* 0x00095c0001117983 */ /* 0x000ea20000300800 */
[----:B----4-:R-:W-:Y:S01]  /*233d0*/  VIADD R9, R0, UR5 ;  /* 0x0000000500097c36 */ /* 0x010fe20008000000 */
[----:B------:R-:W4:Y:S01]  /*233e0*/  LDCU UR9, c[0x0][0x39c] ;  /* 0x00007380ff0977ac */ /* 0x000f220008000800 */
[-C--:B---3--:R-:W-:Y:S02]  /*233f0*/  LEA.HI.X.SX32 R7, R12, R3.reuse, 0x1, P5 ;  /* 0x000000030c077211 */ /* 0x088fe400028f0eff */
[-C--:B------:R-:W-:Y:S02]  /*23400*/  LEA R4, P5, R0, R2.reuse, 0x1 ;  /* 0x0000000200047211 */ /* 0x080fe400078a08ff */
[----:B-----5:R-:W-:Y:S02]  /*23410*/  PRMT R11, R94, 0x7632, R11 ;  /* 0x000076325e0b7816 */ /* 0x020fe4000000000b */
[-C--:B------:R-:W-:Y:S01]  /*23420*/  LEA.HI.X.SX32 R5, R0, R3.reuse, 0x1, P5 ;  /* 0x0000000300057211 */ /* 0x080fe200028f0eff */
[C---:B------:R-:W-:Y:S01]  /*23430*/  VIADD R0, R9.reuse, UR5 ;  /* 0x0000000509007c36 */ /* 0x040fe20008000000 */
[C---:B------:R-:W-:Y:S01]  /*23440*/  LEA R8, P5, R9.reuse, R2, 0x1 ;  /* 0x0000000209087211 */ /* 0x040fe200078a08ff */
[----:B------:R3:W-:Y:S03]  /*23450*/  @P3 STG.E.U16 desc[UR20][R6.64], R11 ;  /* 0x0000000b06003986 */ /* 0x0007e6000c101514 */
[----:B------:R-:W-:-:S02]  /*23460*/  LEA.HI.X.SX32 R9, R9, R3, 0x1, P5 ;  /* 0x0000000309097211 */ /* 0x000fc400028f0eff */
[C---:B------:R-:W-:Y:S01]  /*23470*/  LEA R10, P5, R0.reuse, R2, 0x1 ;  /* 0x00000002000a7211 */ /* 0x040fe200078a08ff */
[----:B------:R5:W-:Y:S03]  /*23480*/  @P0 STG.E.U16 desc[UR20][R4.64], R96 ;  /* 0x0000006004000986 */ /* 0x000be6000c101514 */
[----:B---3--:R-:W-:Y:S02]  /*23490*/  LEA.HI.X.SX32 R11, R0, R3, 0x1, P5 ;  /* 0x00000003000b7211 */ /* 0x008fe400028f0eff */
[----:B0-----:R-:W-:Y:S01]  /*234a0*/  ISETP.LT.AND P3, PT, R14, UR4, !P1 ;  /* 0x000000040e007c0c */ /* 0x001fe2000cf61270 */
[----:B------:R-:W0:Y:S01]  /*234b0*/  LDCU UR4, c[0x0][0x39c] ;  /* 0x00007380ff0477ac */ /* 0x000e220008000800 */
[----:B------:R-:W3:Y:S01]  /*234c0*/  LDL.LU R14, [R1+0x94c] ;  /* 0x00094c00010e7983 */ /* 0x000ee20000300800 */
[----:B-1----:R-:W-:Y:S01]  /*234d0*/  ISETP.LT.AND P0, PT, R15, UR6, !P1 ;  /* 0x000000060f007c0c */ /* 0x002fe2000cf01270 */
[----:B------:R-:W-:-:S02]  /*234e0*/  VIADD R6, R0, UR5 ;  /* 0x0000000500067c36 */ /* 0x000fc40008000000 */
[----:B------:R-:W4:Y:S01]  /*234f0*/  LDL.LU R16, [R1+0x944] ;  /* 0x0009440001107983 */ /* 0x000f220000300800 */
[----:B-----5:R-:W-:Y:S01]  /*23500*/  PRMT R5, R96, 0x7632, R5 ;  /* 0x0000763260057816 */ /* 0x020fe20000000005 */
[----:B------:R-:W3:Y:S02]  /*23510*/  LDCU UR6, c[0x0][0x39c] ;  /* 0x00007380ff0677ac */ /* 0x000ee40008000800 */
[----:B------:R-:W5:Y:S01]  /*23520*/  LDL.LU R15, [R1+0x940] ;  /* 0x00094000010f7983 */ /* 0x000f620000300800 */
[----:B--2---:R-:W-:-:S03]  /*23530*/  ISETP.LT.AND P5, PT, R13, UR7, !P1 ;  /* 0x000000070d007c0c */ /* 0x004fc6000cfa1270 */
[----:B------:R1:W-:Y:S04]  /*23540*/  @P6 STG.E.U16 desc[UR20][R8.64], R5 ;  /* 0x0000000508006986 */ /* 0x0003e8000c101514 */
[----:B------:R-:W2:Y:S01]  /*23550*/  LDL.LU R13, [R1+0x938] ;  /* 0x00093800010d7983 */ /* 0x000ea20000300800 */
[C---:B------:R-:W-:Y:S01]  /*23560*/  LEA R4, P6, R6.reuse, R2, 0x1 ;  /* 0x0000000206047211 */ /* 0x040fe200078c08ff */
[----:B------:R-:W-:Y:S01]  /*23570*/  VIADD R0, R6, UR5 ;  /* 0x0000000506007c36 */ /* 0x000fe20008000000 */
[----:B------:R-:W-:Y:S01]  /*23580*/  PRMT R7, R98, 0x7632, R7 ;  /* 0x0000763262077816 */ /* 0x000fe20000000007 */
[----:B------:R-:W-:Y:S01]  /*23590*/  @P4 STG.E.U16 desc[UR20][R10.64], R98 ;  /* 0x000000620a004986 */ /* 0x000fe2000c101514 */
[----:B------:R-:W-:Y:S01]  /*235a0*/  F2FP.BF16.F32.PACK_AB R100, R101, R100 ;  /* 0x000000646564723e */ /* 0x000fe200000010ff */
[----:B------:R-:W-:Y:S01]  /*235b0*/  VIADD R12, R0, UR5 ;  /* 0x00000005000c7c36 */ /* 0x000fe20008000000 */
[----:B------:R-:W-:Y:S01]  /*235c0*/  F2FP.BF16.F32.PACK_AB R102, R103, R102 ;  /* 0x000000666766723e */ /* 0x000fe200000010ff */
[----:B------:R-:W5:Y:S01]  /*235d0*/  LDCU UR7, c[0x0][0x39c] ;  /* 0x00007380ff0777ac */ /* 0x000f620008000800 */
[----:B-1----:R-:W-:-:S02]  /*235e0*/  LEA.HI.X.SX32 R5, R6, R3, 0x1, P6 ;  /* 0x0000000306057211 */ /* 0x002fc400030f0eff */
[----:B0-----:R-:W-:Y:S01]  /*235f0*/  ISETP.LT.AND P4, PT, R17, UR4, !P1 ;  /* 0x0000000411007c0c */ /* 0x001fe2000cf81270 */
[----:B------:R-:W4:Y:S02]  /*23600*/  LDCU UR4, c[0x0][0x39c] ;  /* 0x00007380ff0477ac */ /* 0x000f240008000800 */
[----:B------:R0:W-:Y:S01]  /*23610*/  @P3 STG.E.U16 desc[UR20][R4.64], R7 ;  /* 0x0000000704003986 */ /* 0x0001e2000c101514 */
[-C--:B------:R-:W-:Y:S02]  /*23620*/  LEA R6, P3, R0, R2.reuse, 0x1 ;  /* 0x0000000200067211 */ /* 0x080fe400078608ff */
[----:B------:R-:W-:-:S04]  /*23630*/  LEA R8, P6, R12, R2, 0x1 ;  /* 0x000000020c087211 */ /* 0x000fc800078c08ff */
[CC--:B------:R-:W-:Y:S01]  /*23640*/  LEA.HI.X.SX32 R9, R12.reuse, R3.reuse, 0x1, P6 ;  /* 0x000000030c097211 */ /* 0x0c0fe200030f0eff */
[----:B------:R-:W-:Y:S01]  /*23650*/  VIADD R12, R12, UR5 ;  /* 0x000000050c0c7c36 */ /* 0x000fe20008000000 */
[----:B0-----:R-:W-:Y:S02]  /*23660*/  LEA.HI.X.SX32 R7, R0, R3, 0x1, P3 ;  /* 0x0000000300077211 */ /* 0x001fe400018f0eff */
[----:B------:R-:W-:-:S03]  /*23670*/  PRMT R0, R100, 0x7632, R0 ;  /* 0x0000763264007816 */ /* 0x000fc60000000000 */
[----:B------:R0:W-:Y:S04]  /*23680*/  @P0 STG.E.U16 desc[UR20][R6.64], R100 ;  /* 0x0000006406000986 */ /* 0x0001e8000c101514 */
[----:B------:R1:W-:Y:S01]  /*23690*/  @P5 STG.E.U16 desc[UR20][R8.64], R0 ;  /* 0x0000000008005986 */ /* 0x0003e2000c101514 */
[----:B------:R-:W-:Y:S02]  /*236a0*/  LEA R4, P5, R12, R2, 0x1 ;  /* 0x000000020c047211 */ /* 0x000fe400078a08ff */
[----:B---3--:R-:W-:Y:S01]  /*236b0*/  ISETP.LT.AND P3, PT, R14, UR6, !P1 ;  /* 0x000000060e007c0c */ /* 0x008fe2000cf61270 */
[----:B------:R-:W3:Y:S01]  /*236c0*/  LDCU UR6, c[0x0][0x39c] ;  /* 0x00007380ff0677ac */ /* 0x000ee20008000800 */
[----:B------:R-:W3:Y:S01]  /*236d0*/  LDL.LU R14, [R1+0x7c0] ;  /* 0x0007c000010e7983 */ /* 0x000ee20000300800 */
[----:B------:R-:W-:-:S02]  /*236e0*/  LEA.HI.X.SX32 R5, R12, R3, 0x1, P5 ;  /* 0x000000030c057211 */ /* 0x000fc400028f0eff */
[----:B----4-:R-:W-:Y:S01]  /*236f0*/  ISETP.LT.AND P0, PT, R16, UR4, !P1 ;  /* 0x0000000410007c0c */ /* 0x010fe2000cf01270 */
[----:B------:R-:W4:Y:S01]  /*23700*/  LDL.LU R11, [R1+0x92c] ;  /* 0x00092c00010b7983 */ /* 0x000f220000300800 */
[----:B------:R-:W-:Y:S01]  /*23710*/  VIADD R12, R12, UR5 ;  /* 0x000000050c0c7c36 */ /* 0x000fe20008000000 */
[----:B------:R-:W3:Y:S02]  /*23720*/  LDCU UR4, c[0x0][0x39c] ;  /* 0x00007380ff0477ac */ /* 0x000ee40008000800 */
[----:B------:R-:W4:Y:S01]  /*23730*/  LDL.LU R16, [R1+0x91c] ;  /* 0x00091c0001107983 */ /* 0x000f220000300800 */
[----:B--2---:R-:W-:-:S03]  /*23740*/  ISETP.LT.AND P5, PT, R13, UR9, !P1 ;  /* 0x000000090d007c0c */ /* 0x004fc6000cfa1270 */
[----:B------:R2:W-:Y:S04]  /*23750*/  @P4 STG.E.U16 desc[UR20][R4.64], R102 ;  /* 0x0000006604004986 */ /* 0x0005e8000c101514 */
[----:B------:R-:W4:Y:S01]  /*23760*/  LDL.LU R13, [R1+0x914] ;  /* 0x00091400010d7983 */ /* 0x000f220000300800 */
[CC--:B0-----:R-:W-:Y:S01]  /*23770*/  LEA R6, P4, R12.reuse, R2.reuse, 0x1 ;  /* 0x000000020c067211 */ /* 0x0c1fe200078808ff */
[C---:B-1----:R-:W-:Y:S01]  /*23780*/  VIADD R0, R12.reuse, UR5 ;  /* 0x000000050c007c36 */ /* 0x042fe20008000000 */
[----:B------:R-:W0:Y:S02]  /*23790*/  LDCU UR9, c[0x0][0x39c] ;  /* 0x00007380ff0977ac */ /* 0x000e240008000800 */
[----:B------:R-:W-:Y:S01]  /*237a0*/  LEA.HI.X.SX32 R7, R12, R3, 0x1, P4 ;  /* 0x000000030c077211 */ /* 0x000fe200020f0eff */
[C---:B------:R-:W-:Y:S01]  /*237b0*/  VIADD R10, R0.reuse, UR5 ;  /* 0x00000005000a7c36 */ /* 0x040fe20008000000 */
[----:B------:R-:W-:-:S02]  /*237c0*/  LEA R8, P4, R0, R2, 0x1 ;  /* 0x0000000200087211 */ /* 0x000fc400078808ff */
[----:B--2---:R-:W-:Y:S02]  /*237d0*/  PRMT R5, R102, 0x7632, R5 ;  /* 0x0000763266057816 */ /* 0x004fe40000000005 */
[-C--:B------:R-:W-:Y:S01]  /*237e0*/  LEA.HI.X.SX32 R9, R0, R3.reuse, 0x1, P4 ;  /* 0x0000000300097211 */ /* 0x080fe200020f0eff */
[C---:B------:R-:W-:Y:S01]  /*237f0*/  VIADD R0, R10.reuse, UR5 ;  /* 0x000000050a007c36 */ /* 0x040fe20008000000 */
[C---:B------:R-:W-:Y:S01]  /*23800*/  LEA R4, P4, R10.reuse, R2, 0x1 ;  /* 0x000000020a047211 */ /* 0x040fe200078808ff */
[----:B------:R1:W-:Y:S01]  /*23810*/  @P3 STG.E.U16 desc[UR20][R6.64], R5 ;  /* 0x0000000506003986 */ /* 0x0003e2000c101514 */
[----:B------:R-:W-:Y:S02]  /*23820*/  F2FP.BF16.F32.PACK_AB R104, R105, R104 ;  /* 0x000000686968723e */ /* 0x000fe400000010ff */
[----:B-----5:R-:W-:Y:S01]  /*23830*/  ISETP.LT.AND P6, PT, R15, UR7, !P1 ;  /* 0x000000070f007c0c */ /* 0x020fe2000cfc1270 */
[----:B------:R-:W2:Y:S01]  /*23840*/  LDCU UR7, c[0x0][0x39c] ;  /* 0x00007380ff0777ac */ /* 0x000ea20008000800 */
[----:B------:R-:W5:Y:S04]  /*23850*/  LDL.LU R15, [R1+0x904] ;  /* 0x00090400010f7983 */ /* 0x000f680000300800 */
[----:B------:R0:W-:Y:S01]  /*23860*/  @P0 STG.E.U16 desc[UR20][R8.64], R104 ;  /* 0x0000006808000986 */ /* 0x0001e2000c101514 */
[----:B-1----:R-:W-:-:S02]  /*23870*/  LEA.HI.X.SX32 R5, R10, R3, 0x1, P4 ;  /* 0x000000030a057211 */ /* 0x002fc400020f0eff */
[----:B------:R-:W-:Y:S02]  /*23880*/  LEA R10, P4, R0, R2, 0x1 ;  /* 0x00000002000a7211 */ /* 0x000fe400078808ff */
[----:B---3--:R-:W-:Y:S01]  /*23890*/  ISETP.LT.AND P3, PT, R14, UR4, !P1 ;  /* 0x000000040e007c0c */ /* 0x008fe2000cf61270 */
[----:B------:R-:W5:Y:S01]  /*238a0*/  LDCU UR4, c[0x0][0x39c] ;  /* 0x00007380ff0477ac */ /* 0x000f620008000800 */
[----:B------:R-:W3:Y:S01]  /*238b0*/  LDL.LU R14, [R1+0x8f8] ;  /* 0x0008f800010e7983 */ /* 0x000ee20000300800 */
[----:B----4-:R-:W-:Y:S01]  /*238c0*/  ISETP.LT.AND P0, PT, R11, UR6, !P1 ;  /* 0x000000060b007c0c */ /* 0x010fe2000cf01270 */
[----:B------:R-:W3:Y:S01]  /*238d0*/  LDCU UR6, c[0x0][0x39c] ;  /* 0x00007380ff0677ac */ /* 0x000ee20008000800 */
[----:B------:R-:W-:Y:S02]  /*238e0*/  LEA.HI.X.SX32 R11, R0, R3, 0x1, P4 ;  /* 0x00000003000b7211 */ /* 0x000fe400020f0eff */
[----:B0-----:R-:W-:Y:S02]  /*238f0*/  ISETP.LT.AND P4, PT, R13, UR9, !P1 ;  /* 0x000000090d007c0c */ /* 0x001fe4000cf81270 */
[----:B------:R-:W-:Y:S01]  /*23900*/  PRMT R7, R104, 0x7632, R7 ;  /* 0x0000763268077816 */ /* 0x000fe20000000007 */
[----:B------:R-:W4:Y:S01]  /*23910*/  LDL.LU R13, [R1+0x8f0] ;  /* 0x0008f000010d7983 */ /* 0x000f220000300800 */
[----:B------:R-:W-:Y:S01]  /*23920*/  F2FP.BF16.F32.PACK_AB R106, R107, R106 ;  /* 0x0000006a6b6a723e */ /* 0x000fe200000010ff */
[----:B------:R-:W-:Y:S01]  /*23930*/  VIADD R0, R0, UR5 ;  /* 0x0000000500007c36 */ /* 0x000fe20008000000 */
[----:B------:R-:W-:Y:S01]  /*23940*/  F2FP.BF16.F32.PACK_AB R108, R109, R108 ;  /* 0x0000006c6d6c723e */ /* 0x000fe200000010ff */
[----:B------:R0:W-:Y:S01]  /*23950*/  @P6 STG.E.U16 desc[UR20][R4.64], R7 ;  /* 0x0000000704006986 */ /* 0x0001e2000c101514 */
[----:B--2---:R-:W-:Y:S01]  /*23960*/  ISETP.LT.AND P6, PT, R16, UR7, !P1 ;  /* 0x0000000710007c0c */ /* 0x004fe2000cfc1270 */
[C---:B------:R-:W-:Y:S01]  /*23970*/  VIADD R8, R0.reuse, UR5 ;  /* 0x0000000500087c36 */ /* 0x040fe20008000000 */
[----:B------:R-:W4:Y:S01]  /*23980*/  LDCU UR7, c[0x0][0x39c] ;  /* 0x00007380ff0777ac */ /* 0x000f220008000800 */
[----:B------:R1:W-:Y:S01]  /*23990*/  @P5 STG.E.U16 desc[UR20][R10.64], R106 ;  /* 0x0000006a0a005986 */ /* 0x0003e2000c101514 */
[----:B------:R-:W-:-:S02]  /*239a0*/  LEA R6, P5, R0, R2, 0x1 ;  /* 0x0000000200067211 */ /* 0x000fc400078a08ff */
[----:B------:R-:W-:Y:S01]  /*239b0*/  F2FP.BF16.F32.PACK_AB R110, R111, R110 ;  /* 0x0000006e6f6e723e */ /* 0x000fe200000010ff */
[----:B------:R-:W2:Y:S01]  /*239c0*/  LDL.LU R12, [R1+0x8c0] ;  /* 0x0008c000010c7983 */ /* 0x000ea20000300800 */
[----:B------:R-:W2:Y:S01]  /*239d0*/  LDCU UR9, c[0x0][0x39c] ;  /* 0x00007380ff0977ac */ /* 0x000ea20008000800 */
[-C--:B0-----:R-:W-:Y:S01]  /*239e0*/  LEA.HI.X.SX32 R7, R0, R3.reuse, 0x1, P5 ;  /* 0x0000000300077211 */ /* 0x081fe200028f0eff */
[C---:B------:R-:W-:Y:S01]  /*239f0*/  VIADD R0, R8.reuse, UR5 ;  /* 0x0000000508007c36 */ /* 0x040fe20008000000 */
[-C--:B------:R-:W-:Y:S02]  /*23a00*/  LEA R4, P5, R8, R2.reuse, 0x1 ;  /* 0x0000000208047211 */ /* 0x080fe400078a08ff */
[----:B------:R-:W-:Y:S01]  /*23a10*/  PRMT R9, R106, 0x7632, R9 ;  /* 0x000076326a097816 */ /* 0x000fe20000000009 */
[----:B-1----:R-:W-:Y:S01]  /*23a20*/  VIADD R11, R0, UR5 ;  /* 0x00000005000b7c36 */ /* 0x002fe20008000000 */
[-C--:B------:R-:W-:Y:S02]  /*23a30*/  LEA.HI.X.SX32 R5, R8, R3.reuse, 0x1, P5 ;  /* 0x0000000308057211 */ /* 0x080fe400028f0eff */
[C---:B------:R-:W-:Y:S01]  /*23a40*/  LEA R8, P5, R0.reuse, R2, 0x1 ;  /* 0x0000000200087211 */ /* 0x040fe200078a08ff */
[----:B------:R0:W-:Y:S01]  /*23a50*/  @P3 STG.E.U16 desc[UR20][R6.64], R9 ;  /* 0x0000000906003986 */ /* 0x0001e2000c101514 */
[----:B-----5:R-:W-:Y:S01]  /*23a60*/  ISETP.LT.AND P3, PT, R15, UR4, !P1 ;  /* 0x000000040f007c0c */ /* 0x020fe2000cf61270 */
[----:B------:R-:W2:Y:S02]  /*23a70*/  LDCU UR4, c[0x0][0x39c] ;  /* 0x00007380ff0477ac */ /* 0x000ea40008000800 */
[----:B------:R-:W5:Y:S04]  /*23a80*/  LDL.LU R15, [R1+0x7bc] ;  /* 0x0007bc00010f7983 */ /* 0x000f680000300800 */
[----:B------:R1:W-:Y:S01]  /*23a90*/  @P0 STG.E.U16 desc[UR20][R4.64], R108 ;  /* 0x0000006c04000986 */ /* 0x0003e2000c101514 */
[----:B0-----:R-:W-:-:S03]  /*23aa0*/  LEA.HI.X.SX32 R9, R0, R3, 0x1, P5 ;  /* 0x0000000300097211 */ /* 0x001fc600028f0eff */
[----:B------:R-:W5:Y:S01]  /*23ab0*/  LDL.LU R16, [R1+0x8bc] ;  /* 0x0008bc0001107983 */ /* 0x000f620000300800 */
[C---:B------:R-:W-:Y:S01]  /*23ac0*/  LEA R10, P5, R11.reuse, R2, 0x1 ;  /* 0x000000020b0a7211 */ /* 0x040fe200078a08ff */
[C---:B------:R-:W-:Y:S01]  /*23ad0*/  VIADD R0, R11.reuse, UR5 ;  /* 0x000000050b007c36 */ /* 0x040fe20008000000 */
[----:B---3--:R-:W-:Y:S01]  /*23ae0*/  ISETP.LT.AND P0, PT, R14, UR6, !P1 ;  /* 0x000000060e007c0c */ /* 0x008fe2000cf01270 */
[----:B------:R-:W5:Y:S01]  /*23af0*/  LDCU UR6, c[0x0][0x39c] ;  /* 0x00007380ff0677ac */ /* 0x000f620008000800 */
[----:B------:R-:W-:Y:S01]  /*23b00*/  LEA.HI.X.SX32 R11, R11, R3, 0x1, P5 ;  /* 0x000000030b0b7211 */ /* 0x000fe200028f0eff */
[----:B------:R-:W3:Y:S01]  /*23b10*/  LDL.LU R14, [R1+0x8b8] ;  /* 0x0008b800010e7983 */ /* 0x000ee20000300800 */
[----:B----4-:R-:W-:Y:S01]  /*23b20*/  ISETP.LT.AND P5, PT, R13, UR7, !P1 ;  /* 0x000000070d007c0c */ /* 0x010fe2000cfa1270 */
[----:B------:R-:W3:Y:S02]  /*23b30*/  LDCU UR7, c[0x0][0x39c] ;  /* 0x00007380ff0777ac */ /* 0x000ee40008000800 */
[----:B------:R-:W4:Y:S01]  /*23b40*/  LDL.LU R13, [R1+0x8b4] ;  /* 0x0008b400010d7983 */ /* 0x000f220000300800 */
[----:B-1----:R-:W-:-:S05]  /*23b50*/  PRMT R5, R108, 0x7632, R5 ;  /* 0x000076326c057816 */ /* 0x002fca0000000005 */
[----:B------:R0:W-:Y:S01]  /*23b60*/  @P6 STG.E.U16 desc[UR20][R8.64], R5 ;  /* 0x0000000508006986 */ /* 0x0001e2000c101514 */
[----:B------:R-:W-:Y:S02]  /*23b70*/  LEA R4, P6, R0, R2, 0x1 ;  /* 0x0000000200047211 */ /* 0x000fe400078c08ff */
[----:B------:R-:W-:Y:S01]  /*23b80*/  PRMT R7, R110, 0x7632, R7 ;  /* 0x000076326e077816 */ /* 0x000fe20000000007 */
[----:B------:R-:W-:Y:S01]  /*23b90*/  @P4 STG.E.U16 desc[UR20][R10.64], R110 ;  /* 0x0000006e0a004986 */ /* 0x000fe2000c101514 */
[----:B--2---:R-:W-:Y:S01]  /*23ba0*/  ISETP.LT.AND P4, PT, R12, UR4, !P1 ;  /* 0x000000040c007c0c */ /* 0x004fe2000cf81270 */
[----:B------:R-:W1:Y:S01]  /*23bb0*/  LDCU UR4, c[0x0][0x39c] ;  /* 0x00007380ff0477ac */ /* 0x000e620008000800 */
[C---:B0-----:R-:W-:Y:S01]  /*23bc0*/  LEA.HI.X.SX32 R5, R0.reuse, R3, 0x1, P6 ;  /* 0x0000000300057211 */ /* 0x041fe200030f0eff */
[----:B------:R-:W-:-:S04]  /*23bd0*/  VIADD R0, R0, UR5 ;  /* 0x0000000500007c36 */ /* 0x000fc80008000000 */
[C---:B------:R-:W-:Y:S01]  /*23be0*/  VIADD R12, R0.reuse, UR5 ;  /* 0x00000005000c7c36 */ /* 0x040fe20008000000 */
[----:B------:R0:W-:Y:S01]  /*23bf0*/  @P3 STG.E.U16 desc[UR20][R4.64], R7 ;  /* 0x0000000704003986 */ /* 0x0001e2000c101514 */
[----:B------:R-:W-:Y:S02]  /*23c00*/  LEA R6, P3, R0, R2, 0x1 ;  /* 0x0000000200067211 */ /* 0x000fe400078608ff */
[----:B------:R-:W-:Y:S02]  /*23c10*/  F2FP.BF16.F32.PACK_AB R112, R113, R112 ;  /* 0x000000707170723e */ /* 0x000fe400000010ff */
[----:B------:R-:W-:-:S04]  /*23c20*/  LEA R8, P6, R12, R2, 0x1 ;  /* 0x000000020c087211 */ /* 0x000fc800078c08ff */
[CC--:B------:R-:W-:Y:S01]  /*23c30*/  LEA.HI.X.SX32 R9, R12.reuse, R3.reuse, 0x1, P6 ;  /* 0x000000030c097211 */ /* 0x0c0fe200030f0eff */
[----:B------:R-:W-:Y:S01]  /*23c40*/  VIADD R12, R12, UR5 ;  /* 0x000000050c0c7c36 */ /* 0x000fe20008000000 */
[----:B0-----:R-:W-:Y:S02]  /*23c50*/  LEA.HI.X.SX32 R7, R0, R3, 0x1, P3 ;  /* 0x0000000300077211 */ /* 0x001fe400018f0eff */
[----:B------:R-:W-:-:S03]  /*23c60*/  PRMT R0, R112, 0x7632, R0 ;  /* 0x0000763270007816 */ /* 0x000fc60000000000 */
[----:B------:R0:W-:Y:S01]  /*23c70*/  @P0 STG.E.U16 desc[UR20][R6.64], R112 ;  /* 0x0000007006000986 */ /* 0x0001e2000c101514 */
[----:B-----5:R-:W-:Y:S01]  /*23c80*/  ISETP.LT.AND P3, PT, R15, UR6, !P1 ;  /* 0x000000060f007c0c */ /* 0x020fe2000cf61270 */
[----:B------:R-:W2:Y:S02]  /*23c90*/  LDCU UR6, c[0x0][0x39c] ;  /* 0x00007380ff0677ac */ /* 0x000ea40008000800 */
[----:B------:R5:W-:Y:S01]  /*23ca0*/  @P5 STG.E.U16 desc[UR20][R8.64], R0 ;  /* 0x0000000008005986 */ /* 0x000be2000c101514 */
[----:B------:R-:W-:Y:S02]  /*23cb0*/  LEA R4, P5, R12, R2, 0x1 ;  /* 0x000000020c047211 */ /* 0x000fe400078a08ff */
[----:B---3--:R-:W-:Y:S01]  /*23cc0*/  ISETP.LT.AND P6, PT, R14, UR7, !P1 ;  /* 0x000000070e007c0c */ /* 0x008fe2000cfc1270 */
[----:B------:R-:W3:Y:S01]  /*23cd0*/  LDL.LU R15, [R1+0x8ac] ;  /* 0x0008ac00010f7983 */ /* 0x000ee20000300800 */
[C---:B------:R-:W-:Y:S01]  /*23ce0*/  LEA.HI.X.SX32 R5, R12.reuse, R3, 0x1, P5 ;  /* 0x000000030c057211 */ /* 0x040fe200028f0eff */
[----:B------:R-:W1:Y:S02]  /*23cf0*/  LDCU UR7, c[0x0][0x39c] ;  /* 0x00007380ff0777ac */ /* 0x000e640008000800 */
[----:B------:R-:W2:Y:S04]  /*23d00*/  LDL.LU R11, [R1+0x8a8] ;  /* 0x0008a800010b7983 */ /* 0x000ea80000300800 */
[----:B------:R-:W2:Y:S01]  /*23d10*/  LDL.LU R14, [R1+0x8a0] ;  /* 0x0008a000010e7983 */ /* 0x000ea20000300800 */
[----:B------:R-:W-:Y:S01]  /*23d20*/  F2FP.BF16.F32.PACK_AB R114, R115, R114 ;  /* 0x000000727372723e */ /* 0x000fe200000010ff */
[----:B------:R-:W-:-:S04]  /*23d30*/  VIADD R12, R12, UR5 ;  /* 0x000000050c0c7c36 */ /* 0x000fc80008000000 */
[----:B------:R1:W-:Y:S01]  /*23d40*/  @P4 STG.E.U16 desc[UR20][R4.64], R114 ;  /* 0x0000007204004986 */ /* 0x0003e2000c101514 */
[C---:B0-----:R-:W-:Y:S01]  /*23d50*/  LEA R6, P4, R12.reuse, R2, 0x1 ;  /* 0x000000020c067211 */ /* 0x041fe200078808ff */
[----:B-----5:R-:W-:-:S03]  /*23d60*/  VIADD R0, R12, UR5 ;  /* 0x000000050c007c36 */ /* 0x020fc60008000000 */
[----:B------:R-:W-:Y:S02]  /*23d70*/  LEA.HI.X.SX32 R7, R12, R3, 0x1, P4 ;  /* 0x000000030c077211 */ /* 0x000fe400020f0eff */
[----:B----4-:R-:W-:Y:S01]  /*23d80*/  ISETP.LT.AND P5, PT, R13, UR9, !P1 ;  /* 0x000000090d007c0c */ /* 0x010fe2000cfa1270 */
[----:B------:R-:W0:Y:S01]  /*23d90*/  LDCU UR9, c[0x0][0x39c] ;  /* 0x00007380ff0977ac */ /* 0x000e220008000800 */
[----:B------:R-:W0:Y:S04]  /*23da0*/  LDL.LU R13, [R1+0x89c] ;  /* 0x00089c00010d7983 */ /* 0x000e280000300800 */
[----:B------:R-:W4:Y:S04]  /*23db0*/  LDL.LU R12, [R1+0x7b8] ;  /* 0x0007b800010c7983 */ /* 0x000f280000300800 */
[----:B------:R-:W5:Y:S01]  /*23dc0*/  LDL.LU R17, [R1+0x898] ;  /* 0x0008980001117983 */ /* 0x000f620000300800 */
[----:B-1----:R-:W-:Y:S01]  /*23dd0*/  ISETP.LT.AND P0, PT, R16, UR4, !P1 ;  /* 0x0000000410007c0c */ /* 0x002fe2000cf01270 */
[----:B------:R-:W3:Y:S02]  /*23de0*/  LDCU UR4, c[0x0][0x39c] ;  /* 0x00007380ff0477ac */ /* 0x000ee40008000800 */
[----:B------:R-:W4:Y:S01]  /*23df0*/  LDL.LU R16, [R1+0x894] ;  /* 0x0008940001107983 */ /* 0x000f220000300800 */
[C---:B------:R-:W-:Y:S01]  /*23e00*/  LEA R8, P4, R0.reuse, R2, 0x1 ;  /* 0x0000000200087211 */ /* 0x040fe200078808ff */
[----:B------:R-:W-:Y:S01]  /*23e10*/  VIADD R10, R0, UR5 ;  /* 0x00000005000a7c36 */ /* 0x000fe20008000000 */
[----:B------:R-:W-:-:S02]  /*23e20*/  PRMT R5, R114, 0x7632, R5 ;  /* 0x0000763272057816 */ /* 0x000fc40000000005 */
[-C--:B------:R-:W-:Y:S01]  /*23e30*/  LEA.HI.X.SX32 R9, R0, R3.reuse, 0x1, P4 ;  /* 0x0000000300097211 */ /* 0x080fe200020f0eff */
[C---:B------:R-:W-:Y:S01]  /*23e40*/  VIADD R0, R10.reuse, UR5 ;  /* 0x000000050a007c36 */ /* 0x040fe20008000000 */
[----:B------:R-:W-:Y:S02]  /*23e50*/  F2FP.BF16.F32.PACK_AB R116, R117, R116 ;  /* 0x000000747574723e */ /* 0x000fe400000010ff */
[C---:B------:R-:W-:Y:S01]  /*23e60*/  LEA R4, P4, R10.reuse, R2, 0x1 ;  /* 0x000000020a047211 */ /* 0x040fe200078808ff */
[----:B------:R1:W-:Y:S04]  /*23e70*/  @P3 STG.E.U16 desc[UR20][R6.64], R5 ;  /* 0x0000000506003986 */ /* 0x0003e8000c101514 */
[----:B------:R2:W-:Y:S01]  /*23e80*/  @P0 STG.E.U16 desc[UR20][R8.64], R116 ;  /* 0x0000007408000986 */ /* 0x0005e2000c101514 */
[----:B-1----:R-:W-:-:S02]  /*23e90*/  LEA.HI.X.SX32 R5, R10, R3, 0x1, P4 ;  /* 0x000000030a057211 */ /* 0x002fc400020f0eff */
[----:B------:R-:W-:Y:S02]  /*23ea0*/  PRMT R7, R116, 0x7632, R7 ;  /* 0x0000763274077816 */ /* 0x000fe40000000007 */
[----:B------:R-:W-:-:S03]  /*23eb0*/  LEA R10, P4, R0, R2, 0x1 ;  /* 0x00000002000a7211 */ /* 0x000fc600078808ff */
[----:B------:R1:W-:Y:S01]  /*23ec0*/  @P6 STG.E.U16 desc[UR20][R4.64], R7 ;  /* 0x0000000704006986 */ /* 0x0003e2000c101514 */
[----:B------:R-:W-:Y:S02]  /*23ed0*/  F2FP.BF16.F32.PACK_AB R118, R119, R118 ;  /* 0x000000767776723e */ /* 0x000fe400000010ff */
[----:B---3--:R-:W-:Y:S01]  /*23ee0*/  ISETP.LT.AND P3, PT, R15, UR4, !P1 ;  /* 0x000000040f007c0c */ /* 0x008fe2000cf61270 */
[----:B------:R-:W4:Y:S01]  /*23ef0*/  LDCU UR4, c[0x0][0x39c] ;  /* 0x00007380ff0477ac */ /* 0x000f220008000800 */
[----:B------:R-:W3:Y:S01]  /*23f00*/  LDL.LU R15, [R1+0x88c] ;  /* 0x00088c00010f7983 */ /* 0x000ee20000300800 */
[----:B--2---:R-:W-:Y:S01]  /*23f10*/  ISETP.LT.AND P0, PT, R11, UR6, !P1 ;  /* 0x000000060b007c0c */ /* 0x004fe2000cf01270 */
[----:B------:R-:W5:Y:S01]  /*23f20*/  LDCU UR6, c[0x0][0x39c] ;  /* 0x00007380ff0677ac */ /* 0x000f620008000800 */
[----:B------:R-:W-:Y:S02]  /*23f30*/  LEA.HI.X.SX32 R11, R0, R3, 0x1, P4 ;  /* 0x00000003000b7211 */ /* 0x000fe400020f0eff */
[----:B------:R-:W-:Y:S01]  /*23f40*/  ISETP.LT.AND P6, PT, R14, UR7, !P1 ;  /* 0x000000070e007c0c */ /* 0x000fe2000cfc1270 */
[----:B------:R-:W-:Y:S01]  /*23f50*/  VIADD R0, R0, UR5 ;  /* 0x0000000500007c36 */ /* 0x000fe20008000000 */
[----:B------:R-:W2:Y:S01]  /*23f60*/  LDL.LU R14, [R1+0x85c] ;  /* 0x00085c00010e7983 */ /* 0x000ea20000300800 */
[----:B------:R-:W-:Y:S01]  /*23f70*/  PRMT R9, R118, 0x7632, R9 ;  /* 0x0000763276097816 */ /* 0x000fe20000000009 */
[----:B------:R-:W0:Y:S01]  /*23f80*/  LDCU UR7, c[0x0][0x39c] ;  /* 0x00007380ff0777ac */ /* 0x000e220008000800 */
[C---:B------:R-:W-:Y:S01]  /*23f90*/  VIADD R8, R0.reuse, UR5 ;  /* 0x0000000500087c36 */ /* 0x040fe20008000000 */
[----:B------:R-:W-:Y:S01]  /*23fa0*/  @P5 STG.E.U16 desc[UR20][R10.64], R118 ;  /* 0x000000760a005986 */ /* 0x000fe2000c101514 */
[----:B------:R-:W-:-:S04]  /*23fb0*/  LEA R6, P5, R0, R2, 0x1 ;  /* 0x0000000200067211 */ /* 0x000fc800078a08ff */
[-C--:B-1----:R-:W-:Y:S02]  /*23fc0*/  LEA.HI.X.SX32 R7, R0, R3.reuse, 0x1, P5 ;  /* 0x0000000300077211 */ /* 0x082fe400028f0eff */
[C---:B------:R-:W-:Y:S02]  /*23fd0*/  LEA R4, P5, R8.reuse, R2, 0x1 ;  /* 0x0000000208047211 */ /* 0x040fe400078a08ff */
[----:B------:R-:W-:Y:S02]  /*23fe0*/  F2FP.BF16.F32.PACK_AB R120, R121, R120 ;  /* 0x000000787978723e */ /* 0x000fe400000010ff */
[----:B------:R-:W-:Y:S01]  /*23ff0*/  LEA.HI.X.SX32 R5, R8, R3, 0x1, P5 ;  /* 0x0000000308057211 */ /* 0x000fe200028f0eff */
[----:B------:R-:W-:Y:S04]  /*24000*/  @P3 STG.E.U16 desc[UR20][R6.64], R9 ;  /* 0x0000000906003986 */ /* 0x000fe8000c101514 */
[----:B------:R1:W-:Y:S01]  /*24010*/  @P0 STG.E.U16 desc[UR20][R4.64], R120 ;  /* 0x0000007804000986 */ /* 0x0003e2000c101514 */
[----:B0-----:R-:W-:-:S03]  /*24020*/  ISETP.LT.AND P4, PT, R13, UR9, !P1 ;  /* 0x000000090d007c0c */ /* 0x001fc6000cf81270 */
[----:B------:R-:W2:Y:S04]  /*24030*/  LDL.LU R13, [R1+0x858] ;  /* 0x00085800010d7983 */ /* 0x000ea80000300800 */
[----:B------:R-:W2:Y:S01]  /*24040*/  LDL.LU R18, [R1+0x854] ;  /* 0x0008540001127983 */ /* 0x000ea20000300800 */
[----:B-----5:R-:W-:Y:S01]  /*24050*/  ISETP.LT.AND P0, PT, R17, UR6, !P1 ;  /* 0x0000000611007c0c */ /* 0x020fe2000cf01270 */
[----:B------:R-:W-:Y:S02]  /*24060*/  VIADD R0, R8, UR5 ;  /* 0x0000000508007c36 */ /* 0x000fe40008000000 */
[----:B------:R-:W5:Y:S01]  /*24070*/  LDL.LU R17, [R1+0x850] ;  /* 0x0008500001117983 */ /* 0x000f620000300800 */
[----:B----4-:R-:W-:Y:S01]  /*24080*/  ISETP.LT.AND P3, PT, R12, UR4, !P1 ;  /* 0x000000040c007c0c */ /* 0x010fe2000cf61270 */
[----:B------:R-:W3:Y:S01]  /*24090*/  LDCU UR4, c[0x0][0x39c] ;  /* 0x00007380ff0477ac */ /* 0x000ee20008000800 */
[C---:B------:R-:W-:Y:S01]  /*240a0*/  VIADD R12, R0.reuse, UR5 ;  /* 0x00000005000c7c36 */ /* 0x040fe20008000000 */
[----:B------:R-:W-:-:S02]  /*240b0*/  LEA R8, P5, R0, R2, 0x1 ;  /* 0x0000000200087211 */ /* 0x000fc400078a08ff */
[----:B-1----:R-:W-:Y:S01]  /*240c0*/  PRMT R5, R120, 0x7632, R5 ;  /* 0x0000763278057816 */ /* 0x002fe20000000005 */
[----:B------:R-:W2:Y:S01]  /*240d0*/  LDCU UR6, c[0x0][0x39c] ;  /* 0x00007380ff0677ac */ /* 0x000ea20008000800 */
[----:B------:R-:W-:Y:S02]  /*240e0*/  LEA.HI.X.SX32 R9, R0, R3, 0x1, P5 ;  /* 0x0000000300097211 */ /* 0x000fe400028f0eff */
[----:B------:R-:W-:-:S04]  /*240f0*/  LEA R10, P5, R12, R2, 0x1 ;  /* 0x000000020c0a7211 */ /* 0x000fc800078a08ff */
[CC--:B------:R-:W-:Y:S01]  /*24100*/  LEA.HI.X.SX32 R11, R12.reuse, R3.reuse, 0x1, P5 ;  /* 0x000000030c0b7211 */ /* 0x0c0fe200028f0eff */
[----:B------:R-:W-:Y:S01]  /*24110*/  VIADD R12, R12, UR5 ;  /* 0x000000050c0c7c36 */ /* 0x000fe20008000000 */
[----:B------:R-:W-:Y:S01]  /*24120*/  ISETP.LT.AND P5, PT, R16, UR7, !P1 ;  /* 0x0000000710007c0c */ /* 0x000fe2000cfa1270 */
[----:B------:R0:W-:Y:S01]  /*24130*/  @P6 STG.E.U16 desc[UR20][R8.64], R5 ;  /* 0x0000000508006986 */ /* 0x0001e2000c101514 */
[----:B------:R-:W1:Y:S01]  /*24140*/  LDCU UR7, c[0x0][0x39c] ;  /* 0x00007380ff0777ac */ /* 0x000e620008000800 */
[C---:B------:R-:W-:Y:S01]  /*24150*/  VIADD R0, R12.reuse, UR5 ;  /* 0x000000050c007c36 */ /* 0x040fe20008000000 */
[C---:B------:R-:W-:Y:S02]  /*24160*/  LEA R4, P6, R12.reuse, R2, 0x1 ;  /* 0x000000020c047211 */ /* 0x040fe400078c08ff */
[----:B------:R-:W-:Y:S02]  /*24170*/  F2FP.BF16.F32.PACK_AB R122, R123, R122 ;  /* 0x0000007a7b7a723e */ /* 0x000fe400000010ff */
[----:B0-----:R-:W-:Y:S01]  /*24180*/  LEA.HI.X.SX32 R5, R12, R3, 0x1, P6 ;  /* 0x000000030c057211 */ /* 0x001fe200030f0eff */
[C---:B------:R-:W-:Y:S01]  /*24190*/  VIADD R9, R0.reuse, UR5 ;  /* 0x0000000500097c36 */ /* 0x040fe20008000000 */
[----:B------:R-:W-:-:S02]  /*241a0*/  LEA R6, P6, R0, R2, 0x1 ;  /* 0x0000000200067211 */ /* 0x000fc400078c08ff */
[----:B------:R-:W-:Y:S02]  /*241b0*/  PRMT R12, R122, 0x7632, R12 ;  /* 0x000076327a0c7816 */ /* 0x000fe4000000000c */
[----:B------:R-:W-:Y:S01]  /*241c0*/  LEA.HI.X.SX32 R7, R0, R3, 0x1, P6 ;  /* 0x0000000300077211 */ /* 0x000fe200030f0eff */
[----:B------:R-:W-:Y:S01]  /*241d0*/  VIADD R0, R9, UR5 ;  /* 0x0000000509007c36 */ /* 0x000fe20008000000 */
[----:B------:R-:W-:Y:S01]  /*241e0*/  F2FP.BF16.F32.PACK_AB R124, R125, R124 ;  /* 0x0000007c7d7c723e */ /* 0x000fe200000010ff */
[----:B------:R0:W-:Y:S04]  /*241f0*/  @P4 STG.E.U16 desc[UR20][R10.64], R122 ;  /* 0x0000007a0a004986 */ /* 0x0001e8000c101514 */
[----:B------:R4:W-:Y:S01]  /*24200*/  @P3 STG.E.U16 desc[UR20][R4.64], R12 ;  /* 0x0000000c04003986 */ /* 0x0009e2000c101514 */
[----:B------:R-:W-:-:S03]  /*24210*/  LEA R8, P6, R9, R2, 0x1 ;  /* 0x0000000209087211 */ /* 0x000fc600078c08ff */
[----:B------:R1:W-:Y:S01]  /*24220*/  @P0 STG.E.U16 desc[UR20][R6.64], R124 ;  /* 0x0000007c06000986 */ /* 0x0003e2000c101514 */
[----:B0-----:R-:W-:Y:S01]  /*24230*/  VIADD R11, R0, UR5 ;  /* 0x00000005000b7c36 */ /* 0x001fe20008000000 */
[----:B---3--:R-:W-:Y:S01]  /*24240*/  ISETP.LT.AND P4, PT, R15, UR4, !P1 ;  /* 0x000000040f007c0c */ /* 0x008fe2000cf81270 */
[----:B------:R-:W0:Y:S01]  /*24250*/  LDCU UR4, c[0x0][0x39c] ;  /* 0x00007380ff0477ac */ /* 0x000e220008000800 */
[----:B--2---:R-:W-:Y:S02]  /*24260*/  ISETP.LT.AND P3, PT, R14, UR6, !P1 ;  /* 0x000000060e007c0c */ /* 0x004fe4000cf61270 */
[----:B------:R-:W-:Y:S01]  /*24270*/  LEA.HI.X.SX32 R9, R9, R3, 0x1, P6 ;  /* 0x0000000309097211 */ /* 0x000fe200030f0eff */
[----:B------:R-:W5:Y:S01]  /*24280*/  LDCU UR6, c[0x0][0x39c] ;  /* 0x00007380ff0677ac */ /* 0x000f620008000800 */
[----:B----4-:R-:W-:Y:S02]  /*24290*/  PRMT R5, R124, 0x7632, R5 ;  /* 0x000076327c057816 */ /* 0x010fe40000000005 */
[----:B------:R-:W-:-:S03]  /*242a0*/  LEA R4, P6, R0, R2, 0x1 ;  /* 0x0000000200047211 */ /* 0x000fc600078c08ff */
[----:B------:R2:W-:Y:S01]  /*242b0*/  @P5 STG.E.U16 desc[UR20][R8.64], R5 ;  /* 0x0000000508005986 */ /* 0x0005e2000c101514 */
[----:B-1----:R-:W-:-:S04]  /*242c0*/  LEA R6, P5, R11, R2, 0x1 ;  /* 0x000000020b067211 */ /* 0x002fc800078a08ff */
[-C--:B------:R-:W-:Y:S02]  /*242d0*/  LEA.HI.X.SX32 R7, R11, R3.reuse, 0x1, P5 ;  /* 0x000000030b077211 */ /* 0x080fe400028f0eff */
[----:B--2---:R-:W-:Y:S02]  /*242e0*/  LEA.HI.X.SX32 R5, R0, R3, 0x1, P6 ;  /* 0x0000000300057211 */ /* 0x004fe400030f0eff */
[----:B------:R-:W-:Y:S02]  /*242f0*/  F2FP.BF16.F32.PACK_AB R126, R127, R126 ;  /* 0x0000007e7f7e723e */ /* 0x000fe400000010ff */
[----:B------:R-:W-:Y:S02]  /*24300*/  F2FP.BF16.F32.PACK_AB R128, R129, R128 ;  /* 0x000000808180723e */ /* 0x000fe400000010ff */
[----:B------:R-:W-:Y:S01]  /*24310*/  F2FP.BF16.F32.PACK_AB R130, R131, R130 ;  /* 0x000000828382723e */ /* 0x000fe200000010ff */
[----:B------:R1:W-:Y:S02]  /*24320*/  @P4 STG.E.U16 desc[UR20][R4.64], R126 ;  /* 0x0000007e04004986 */ /* 0x0003e4000c101514 */
[----:B-1----:R-:W-:-:S02]  /*24330*/  PRMT R5, R128, 0x7632, R5 ;  /* 0x0000763280057816 */ /* 0x002fc40000000005 */
[----:B------:R-:W-:Y:S01]  /*24340*/  ISETP.LT.AND P0, PT, R13, UR7, !P1 ;  /* 0x000000070d007c0c */ /* 0x000fe2000cf01270 */
[----:B------:R-:W-:-:S04]  /*24350*/  VIADD R13, R11, UR5 ;  /* 0x000000050b0d7c36 */ /* 0x000fc80008000000 */
[----:B------:R-:W-:-:S04]  /*24360*/  VIADD R15, R13, UR5 ;  /* 0x000000050d0f7c36 */ /* 0x000fc80008000000 */
[----:B------:R-:W-:Y:S01]  /*24370*/  VIADD R16, R15, UR5 ;  /* 0x000000050f107c36 */ /* 0x000fe20008000000 */
[----:B------:R-:W-:-:S03]  /*24380*/  LEA R10, P6, R13, R2, 0x1 ;  /* 0x000000020d0a7211 */ /* 0x000fc600078c08ff */
[----:B------:R-:W-:Y:S01]  /*24390*/  VIADD R0, R16, UR5 ;  /* 0x0000000510007c36 */ /* 0x000fe20008000000 */
[-C--:B------:R-:W-:Y:S02]  /*243a0*/  LEA R12, P5, R15, R2.reuse, 0x1 ;  /* 0x000000020f0c7211 */ /* 0x080fe400078a08ff */
[-C--:B------:R-:W-:Y:S02]  /*243b0*/  LEA.HI.X.SX32 R11, R13, R3.reuse, 0x1, P6 ;  /* 0x000000030d0b7211 */ /* 0x080fe400030f0eff */
[C---:B------:R-:W-:Y:S02]  /*243c0*/  LEA R14, P6, R0.reuse, R2, 0x1 ;  /* 0x00000002000e7211 */ /* 0x040fe400078c08ff */
[-C--:B------:R-:W-:Y:S02]  /*243d0*/  LEA.HI.X.SX32 R13, R15, R3.reuse, 0x1, P5 ;  /* 0x000000030f0d7211 */ /* 0x080fe400028f0eff */
[----:B------:R-:W-:Y:S02]  /*243e0*/  LEA.HI.X.SX32 R15, R0, R3, 0x1, P6 ;  /* 0x00000003000f7211 */ /* 0x000fe400030f0eff */
[----:B0-----:R-:W-:-:S02]  /*243f0*/  ISETP.LT.AND P6, PT, R18, UR4, !P1 ;  /* 0x0000000412007c0c */ /* 0x001fc4000cfc1270 */
[----:B-----5:R-:W-:Y:S02]  /*24400*/  ISETP.LT.AND P1, PT, R17, UR6, !P1 ;  /* 0x0000000611007c0c */ /* 0x020fe4000cf21270 */
[----:B------:R-:W-:Y:S02]  /*24410*/  PRMT R0, R126, 0x7632, R0 ;  /* 0x000076327e007816 */ /* 0x000fe40000000000 */
[----:B------:R-:W-:-:S03]  /*24420*/  LEA R2, P5, R16, R2, 0x1 ;  /* 0x0000000210027211 */ /* 0x000fc600078a08ff */
[----:B------:R0:W-:Y:S01]  /*24430*/  @P3 STG.E.U16 desc[UR20][R6.64], R0 ;  /* 0x0000000006003986 */ /* 0x0001e2000c101514 */
[----:B------:R-:W-:-:S03]  /*24440*/  LEA.HI.X.SX32 R3, R16, R3, 0x1, P5 ;  /* 0x0000000310037211 */ /* 0x000fc600028f0eff */
[----:B------:R1:W-:Y:S04]  /*24450*/  @P0 STG.E.U16 desc[UR20][R10.64], R128 ;  /* 0x000000800a000986 */ /* 0x0003e8000c101514 */
[----:B------:R1:W-:Y:S01]  /*24460*/  @P6 STG.E.U16 desc[UR20][R12.64], R5 ;  /* 0x000000050c006986 */ /* 0x0003e2000c101514 */
[----:B0-----:R-:W-:-:S03]  /*24470*/  PRMT R7, R130, 0x7632, R7 ;  /* 0x0000763282077816 */ /* 0x001fc60000000007 */
[----:B------:R1:W-:Y:S04]  /*24480*/  @P1 STG.E.U16 desc[UR20][R2.64], R130 ;  /* 0x0000008202001986 */ /* 0x0003e8000c101514 */
[----:B------:R1:W-:Y:S01]  /*24490*/  @P2 STG.E.U16 desc[UR20][R14.64], R7 ;  /* 0x000000070e002986 */ /* 0x0003e2000c101514 */
[----:B------:R-:W-:Y:S06]  /*244a0*/  BAR.SYNC.DEFER_BLOCKING 0x0 ;  /* 0x0000000000007b1d */ /* 0x000fec0000010000 */
[----:B------:R-:W-:Y:S05]  /*244b0*/  BRA.U UP0, `(.L_x_14) ;  /* 0x0000000100a07547 */ /* 0x000fea000b800000 */
[----:B------:R-:W0:Y:S01]  /*244c0*/  S2UR UR5, SR_CgaCtaId ;  /* 0x00000000000579c3 */ /* 0x000e220000008800 */
[----:B------:R-:W-:Y:S01]  /*244d0*/  NOP ;  /* 0x0000000000007918 */ /* 0x000fe20000000000 */
[----:B------:R-:W-:Y:S01]  /*244e0*/  UMOV UR4, 0x50 ;  /* 0x0000005000047882 */ /* 0x000fe20000000000 */
[----:B------:R-:W-:Y:S02]  /*244f0*/  IMAD.U32 R0, RZ, RZ, UR8 ;  /* 0x00000008ff007e24 */ /* 0x000fe4000f8e00ff */
[----:B-1----:R-:W-:Y:S02]  /*24500*/  IMAD.MOV.U32 R3, RZ, RZ, 0xff ;  /* 0x000000ffff037424 */ /* 0x002fe400078e00ff */
[----:B------:R-:W-:Y:S01]  /*24510*/  IMAD.MOV.U32 R7, RZ, RZ, 0x1 ;  /* 0x00000001ff077424 */ /* 0x000fe200078e00ff */
[----:B------:R-:W-:-:S04]  /*24520*/  LOP3.LUT R0, R0, 0xffff, RZ, 0xc0, !PT ;  /* 0x0000ffff00007812 */ /* 0x000fc800078ec0ff */
[----:B------:R-:W-:-:S05]  /*24530*/  SHF.R.U32.HI R0, RZ, 0x5, R0 ;  /* 0x00000005ff007819 */ /* 0x000fca0000011600 */
[----:B------:R-:W-:Y:S01]  /*24540*/  VIADD R2, R0, 0x10 ;  /* 0x0000001000027836 */ /* 0x000fe20000000000 */
[----:B------:R-:W-:Y:S01]  /*24550*/  SHF.L.U32 R0, R3, R0, RZ ;  /* 0x0000000003007219 */ /* 0x000fe200000006ff */
[----:B0-----:R-:W-:-:S03]  /*24560*/  ULEA UR6, UR5, UR4, 0x18 ;  /* 0x0000000405067291 */ /* 0x001fc6000f8ec0ff */
[----:B------:R-:W-:-:S04]  /*24570*/  SHF.L.U32 R3, R7, R2, RZ ;  /* 0x0000000207037219 */ /* 0x000fc800000006ff */
[----:B------:R-:W-:Y:S02]  /*24580*/  LOP3.LUT R0, R3, R0, RZ, 0xfc, !PT ;  /* 0x0000000003007212 */ /* 0x000fe400078efcff */
[----:B------:R-:W0:Y:S02]  /*24590*/  LDS R5, [UR6] ;  /* 0x00000006ff057984 */ /* 0x000e240008000800 */
[C---:B------:R-:W-:Y:S02]  /*245a0*/  LOP3.LUT R2, R0.reuse, 0xffff, RZ, 0xc0, !PT ;  /* 0x0000ffff00027812 */ /* 0x040fe400078ec0ff */
[----:B0-----:R-:W-:-:S04]  /*245b0*/  LOP3.LUT R3, R0, 0xffff, R5, 0x80, !PT ;  /* 0x0000ffff00037812 */ /* 0x001fc800078e8005 */
[----:B------:R-:W-:-:S13]  /*245c0*/  ISETP.NE.AND P0, PT, R3, R2, PT ;  /* 0x000000020300720c */ /* 0x000fda0003f05270 */
[----:B------:R-:W-:Y:S05]  /*245d0*/  @P0 BRA `(.L_x_15) ;  /* 0x0000000000500947 */ /* 0x000fea0003800000 */
[----:B------:R-:W-:Y:S02]  /*245e0*/  SHF.R.U32.HI R5, RZ, 0x10, R5 ;  /* 0x00000010ff057819 */ /* 0x000fe40000011605 */
[----:B------:R-:W-:-:S04]  /*245f0*/  SHF.R.U32.HI R2, RZ, 0x10, R0 ;  /* 0x00000010ff027819 */ /* 0x000fc80000011600 */
[----:B------:R-:W-:-:S04]  /*24600*/  LOP3.LUT R5, R5, R2, RZ, 0xc0, !PT ;  /* 0x0000000205057212 */ /* 0x000fc800078ec0ff */
[----:B------:R-:W-:-:S13]  /*24610*/  ISETP.NE.AND P0, PT, R5, R2, PT ;  /* 0x000000020500720c */ /* 0x000fda0003f05270 */
[----:B------:R-:W-:Y:S05]  /*24620*/  @P0 BRA `(.L_x_16) ;  /* 0x0000000000300947 */ /* 0x000fea0003800000 */
[----:B------:R-:W-:Y:S01]  /*24630*/  R2UR UR4, R0 ;  /* 0x00000000000472ca */ /* 0x000fe200000e0000 */
[----:B------:R-:W-:Y:S01]  /*24640*/  VOTEU.ANY UR5, UPT, PT ;  /* 0x0000000000057886 */ /* 0x000fe200038e0100 */
[----:B------:R-:W0:Y:S01]  /*24650*/  S2R R0, SR_LANEID ;  /* 0x0000000000007919 */ /* 0x000e220000000000 */
[----:B------:R-:W-:-:S10]  /*24660*/  UFLO.U32 UR5, UR5 ;  /* 0x00000005000572bd */ /* 0x000fd400080e0000 */
[----:B------:R-:W-:-:S06]  /*24670*/  ULOP3.LUT UR4, URZ, UR4, URZ, 0x33, !UPT ;  /* 0x00000004ff047292 */ /* 0x000fcc000f8e33ff */
[----:B------:R-:W-:-:S04]  /*24680*/  IMAD.U32 R2, RZ, RZ, UR4 ;  /* 0x00000004ff027e24 */ /* 0x000fc8000f8e00ff */
[----:B------:R-:W1:Y:S02]  /*24690*/  REDUX UR7, R2 ;  /* 0x00000000020773c4 */ /* 0x000e640000000000 */
[----:B------:R2:W-:Y:S01]  /*246a0*/  UTCATOMSWS.AND URZ, UR4 ;  /* 0x0000000400ff79e3 */ /* 0x0005e20008000000 */
[----:B0-----:R-:W-:Y:S01]  /*246b0*/  ISETP.EQ.U32.AND P0, PT, R0, UR5, PT ;  /* 0x0000000500007c0c */ /* 0x001fe2000bf02070 */
[----:B-1----:R-:W-:-:S12]  /*246c0*/  IMAD.U32 R0, RZ, RZ, UR7 ;  /* 0x00000007ff007e24 */ /* 0x002fd8000f8e00ff */
[----:B------:R2:W-:Y:S01]  /*246d0*/  @P0 ATOMS.AND RZ, [UR6], R0 ;  /* 0x00000000ffff098c */ /* 0x0005e2000a800006 */
[----:B------:R-:W-:Y:S05]  /*246e0*/  BRA `(.L_x_14) ;  /* 0x0000000000147947 */ /* 0x000fea0003800000 */
.L_x_16:
[----:B------:R-:W-:-:S07]  /*246f0*/  MOV R2, 0x24710 ;  /* 0x0002471000027802 */ /* 0x000fce0000000f00 */
[----:B------:R-:W-:Y:S05]  /*24700*/  CALL.REL.NOINC `($__internal_0_$__cuda_sm10x_tcgen05_guardrail_trap_col_being_dealloced_not_returned_by_alloc) ;  /* 0x00000000002c7944 */ /* 0x000fea0003c00000 */
[----:B------:R-:W-:Y:S05]  /*24710*/  BRA `(.L_x_14) ;  /* 0x0000000000087947 */ /* 0x000fea0003800000 */
.L_x_15:
[----:B------:R-:W-:-:S07]  /*24720*/  MOV R2, 0x24740 ;  /* 0x0002474000027802 */ /* 0x000fce0000000f00 */
[----:B------:R-:W-:Y:S05]  /*24730*/  CALL.REL.NOINC `($__internal_2_$__cuda_sm10x_tcgen05_guardrail_trap_unallocated_columns_being_dealloced) ;  /* 0x0000000000387944 */ /* 0x000fea0003c00000 */
.L_x_14:
[----:B------:R-:W-:Y:S01]  /*24740*/  NOP ;  /* 0x0000000000007918 */ /* 0x000fe20000000000 */
[----:B--2---:R-:W-:Y:S05]  /*24750*/  EXIT ;  /* 0x000000000000794d */ /* 0x004fea0003800000 */
.L_x_9:
[----:B------:R-:W0:Y:S02]  /*24760*/  SYNCS.PHASECHK.TRANS64.TRYWAIT P3, [UR6], R5 ;  /* 0x00000005ff0075a7 */ /* 0x000e240008061106 */
[----:B0-----:R-:W-:Y:S05]  /*24770*/  @!P3 BRA `(.L_x_9) ;  /* 0xfffffffc00f8b947 */ /* 0x001fea000383ffff */
[----:B------:R-:W-:Y:S05]  /*24780*/  BRA `(.L_x_17) ;  /* 0xffffff5c00687947 */ /* 0x000fea000383ffff */
.L_x_13:
[----:B------:R-:W0:Y:S02]  /*24790*/  SYNCS.PHASECHK.TRANS64.TRYWAIT P4, [UR6], R8 ;  /* 0x00000008ff0075a7 */ /* 0x000e240008081106 */
[----:B0-----:R-:W-:Y:S05]  /*247a0*/  @!P4 BRA `(.L_x_13) ;  /* 0xfffffffc00f8c947 */ /* 0x001fea000383ffff */
[----:B------:R-:W-:Y:S05]  /*247b0*/  BRA `(.L_x_12) ;  /* 0xffffffbc008c7947 */ /* 0x000fea000383ffff */
        .weak           $__internal_0_$__cuda_sm10x_tcgen05_guardrail_trap_col_being_dealloced_not_returned_by_alloc
        .type           $__internal_0_$__cuda_sm10x_tcgen05_guardrail_trap_col_being_dealloced_not_returned_by_alloc,@function
        .size           $__internal_0_$__cuda_sm10x_tcgen05_guardrail_trap_col_being_dealloced_not_returned_by_alloc,($__internal_1_$__cuda_sm10x_tcgen05_guardrail_trap_phase_invalid_during_alloc - $__internal_0_$__cuda_sm10x_tcgen05_guardrail_trap_col_being_dealloced_not_returned_by_alloc)
$__internal_0_$__cuda_sm10x_tcgen05_guardrail_trap_col_being_dealloced_not_returned_by_alloc:
[----:B------:R-:W-:Y:S05]  /*247c0*/  BPT.TRAP 0x1 ;  /* 0x000000040000795c */ /* 0x000fea0000300000 */
[----:B------:R-:W-:-:S04]  /*247d0*/  IMAD.MOV.U32 R3, RZ, RZ, 0x0 ;  /* 0x00000000ff037424 */ /* 0x000fc800078e00ff */
[----:B------:R-:W-:Y:S05]  /*247e0*/  RET.REL.NODEC R2 `(matmul_kernel) ;  /* 0xfffffdb802047950 */ /* 0x000fea0003c3ffff */
        .weak           $__internal_1_$__cuda_sm10x_tcgen05_guardrail_trap_phase_invalid_during_alloc
        .type           $__internal_1_$__cuda_sm10x_tcgen05_guardrail_trap_phase_invalid_during_alloc,@function
        .size           $__internal_1_$__cuda_sm10x_tcgen05_guardrail_trap_phase_invalid_during_alloc,($__internal_2_$__cuda_sm10x_tcgen05_guardrail_trap_unallocated_columns_being_dealloced - $__internal_1_$__cuda_sm10x_tcgen05_guardrail_trap_phase_invalid_during_alloc)
$__internal_1_$__cuda_sm10x_tcgen05_guardrail_trap_phase_invalid_during_alloc:
[----:B------:R-:W-:Y:S05]  /*247f0*/  BPT.TRAP 0x1 ;  /* 0x000000040000795c */ /* 0x000fea0000300000 */
[----:B------:R-:W-:-:S04]  /*24800*/  IMAD.MOV.U32 R3, RZ, RZ, 0x0 ;  /* 0x00000000ff037424 */ /* 0x000fc800078e00ff */
[----:B------:R-:W-:Y:S05]  /*24810*/  RET.REL.NODEC R2 `(matmul_kernel) ;  /* 0xfffffdb402f87950 */ /* 0x000fea0003c3ffff */
        .weak           $__internal_2_$__cuda_sm10x_tcgen05_guardrail_trap_unallocated_columns_being_dealloced
        .type           $__internal_2_$__cuda_sm10x_tcgen05_guardrail_trap_unallocated_columns_being_dealloced,@function
        .size           $__internal_2_$__cuda_sm10x_tcgen05_guardrail_trap_unallocated_columns_being_dealloced,(.L_x_21 - $__internal_2_$__cuda_sm10x_tcgen05_guardrail_trap_unallocated_columns_being_dealloced)
$__internal_2_$__cuda_sm10x_tcgen05_guardrail_trap_unallocated_columns_being_dealloced:
[----:B------:R-:W-:Y:S05]  /*24820*/  BPT.TRAP 0x1 ;  /* 0x000000040000795c */ /* 0x000fea0000300000 */
[----:B------:R-:W-:-:S04]  /*24830*/  IMAD.MOV.U32 R3, RZ, RZ, 0x0 ;  /* 0x00000000ff037424 */ /* 0x000fc800078e00ff */
[----:B------:R-:W-:Y:S05]  /*24840*/  RET.REL.NODEC R2 `(matmul_kernel) ;  /* 0xfffffdb402ec7950 */ /* 0x000fea0003c3ffff */
.L_x_18:
[----:B------:R-:W-:-:S00]  /*24850*/  BRA `(.L_x_18) ;  /* 0xfffffffc00fc7947 */ /* 0x000fc0000383ffff */
[----:B------:R-:W-:-:S00]  /*24860*/  NOP ;  /* 0x0000000000007918 */ /* 0x000fc00000000000 */
        /* <DEDUP_REMOVED lines=9> */
.L_x_21:


//--------------------- .nv.shared.matmul_kernel  --------------------------
	.section	.nv.shared.matmul_kernel,"aw",@nobits
	.sectionflags	@""
	.align	16
	.zero		1024


//--------------------- .nv.shared.reserved.0     --------------------------
	.section	.nv.shared.reserved.0,"aw",@nobits
	.align	8
	.weak		__nv_reservedSMEM_offset_0_alias
	.size		__nv_reservedSMEM_offset_0_alias, 0, 64
	.other		__nv_reservedSMEM_offset_0_alias,@"STO_CUDA_RESERVED_SHARED STV_DEFAULT"
__nv_reservedSMEM_offset_0_alias:
	.zero		0
.nv.shared.reserved.0:
	.zero		64
	.weak		__nv_reservedSMEM_allocation_phase
	.type		__nv_reservedSMEM_allocation_phase,@object
	.size		__nv_reservedSMEM_allocation_phase,(.L_0 - __nv_reservedSMEM_allocation_phase)
__nv_reservedSMEM_allocation_phase:
	.zero		1
.L_0:
	.zero		7
	.weak		__nv_reservedSMEM_devtool_atexit_pc
	.type		__nv_reservedSMEM_devtool_atexit_pc,@object
	.size		__nv_reservedSMEM_devtool_atexit_pc,(__nv_reservedSMEM_allocation_mask - __nv_reservedSMEM_devtool_atexit_pc)
__nv_reservedSMEM_devtool_atexit_pc:
	.zero		8
	.weak		__nv_reservedSMEM_allocation_mask
	.type		__nv_reservedSMEM_allocation_mask,@object
	.size		__nv_reservedSMEM_allocation_mask,(.L_2 - __nv_reservedSMEM_allocation_mask)
__nv_reservedSMEM_allocation_mask:
	.zero		4
.L_2:


//--------------------- .nv.constant0.matmul_kernel --------------------------
	.section	.nv.constant0.matmul_kernel,"a",@progbits
	.sectionflags	@""
	.align	4
.nv.constant0.matmul_kernel:
	.zero		976


//--------------------- SYMBOLS --------------------------

	.type		.nv.reservedSmem.offset0,@object
	.size		.nv.reservedSmem.offset0,0x4
	.type		.nv.reservedSmem.cap,@object
	.size		.nv.reservedSmem.cap,0x4
